	.target	sm_100a

	.elftype	@"ET_EXEC"


//--------------------- .note.nv.tkinfo           --------------------------
	.section	.note.nv.tkinfo,"",@"SHT_NOTE"
	.sectionflags	@"SHF_NOTE_NV_TKINFO"
	.tkinfo
        /*0018*/ 	.word	0x00000002
        /*0030*/ 	.string	""
        /*0030*/ 	.string	"ptxas"
        /*0030*/ 	.string	"Cuda compilation tools, release 13.0, V13.0.88"
        /*0030*/ 	.string	"Build cuda_13.0.r13.0/compiler.36424714_0"
        /*0030*/ 	.string	"-arch sm_100a -m 64 "



//--------------------- .note.nv.cuinfo           --------------------------
	.section	.note.nv.cuinfo,"",@"SHT_NOTE"
	.sectionflags	@"SHF_NOTE_NV_CUINFO"
        /*0018*/ 	.short	0x0002
        /*001a*/ 	.short	0x0064
        /*001c*/ 	.short	0x0082
	.zero		2


//--------------------- .nv.info                  --------------------------
	.section	.nv.info,"",@"SHT_CUDA_INFO"
	.align	4


	//----- nvinfo : EIATTR_REGCOUNT
	.align		4
        /*0000*/ 	.byte	0x04, 0x2f
        /*0002*/ 	.short	(.L_19 - .L_18)
	.align		4
.L_18:
        /*0004*/ 	.word	index@(_ZN7cutlass13device_kernelINS_4gemm6kernel13GemmUniversalINS1_17GroupProblemShapeIN4cute5tupleIJiiiEEEEENS1_10collective13CollectiveMmaINS1_40MainloopSm100ArrayTmaUmmaWarpSpecializedILi7ELi8ELi4ENS6_IJNS5_1CILi2EEENSC_ILi1EEESE_EEEEENS6_IJNSC_ILi256EEENSC_ILi128EEENSC_ILi64EEEEEENS_6half_tEPNS6_IJlSE_NSC_ILi0EEEEEESL_SO_NS5_8TiledMMAINS5_8MMA_AtomIJNS5_26SM100_MMA_F16BF16_2x1SM_SSISL_SL_fLi256ELi128ELNS5_4UMMA5MajorE0ELST_0ELNSS_7ScaleInE0ELSU_0EEEEEENS5_6LayoutINS6_IJSE_SE_SE_EEENS6_IJSM_SM_SM_EEEEENS6_IJNS5_10UnderscoreES11_S11_EEEEENS5_18SM100_TMA_2SM_LOADENS5_14ComposedLayoutINS5_7SwizzleILi3ELi4ELi3EEENS5_18smem_ptr_flag_bitsILi16EEENSX_INS6_IJNSC_ILi8EEESJ_EEENS6_IJSJ_SE_EEEEEEEvNS5_8identityES14_S1E_vS1F_EENS_8epilogue10collective18CollectiveEpilogueINS1H_31Sm100PtrArrayTmaWarpSpecializedILi4ELi2ELi32ELb1ELb0EEEJNS6_IJSI_SI_SJ_EEENS6_IJNSX_ISI_SE_EENSX_INSC_ILi32EEESE_EEEEESL_PNS6_IJSE_lSM_EEESL_S1S_NS1H_6fusion15FusionCallbacksIS1L_NS1T_17LinearCombinationISL_fSL_fLNS_15FloatRoundStyleE2EEES1M_S1Q_JEEENS5_5SM1004TMEM4LOAD26SM100_TMEM_LOAD_16dp256b4xENS5_13SM90_TMA_LOADENS15_IS17_S19_NSX_INS6_IJSJ_S1A_EEENS6_IJSE_SJ_EEEEEEENS5_17SM75_U16x8_LDSM_TENS5_14SM90_TMA_STOREES27_NS5_17SM90_U16x8_STSM_TENS5_39AutoVectorizingCopyWithAssumedAlignmentILi128EEEEEEvvEEEEvNT_6ParamsE)
        /*0008*/ 	.word	0x000000a8


	//----- nvinfo : EIATTR_FRAME_SIZE
	.align		4
.L_19:
        /*000c*/ 	.byte	0x04, 0x11
        /*000e*/ 	.short	(.L_21 - .L_20)
	.align		4
.L_20:
        /*0010*/ 	.word	index@($__internal_3_$__cuda_sm20_div_u64)
        /*0014*/ 	.word	0x00000000


	//----- nvinfo : EIATTR_FRAME_SIZE
	.align		4
.L_21:
        /*0018*/ 	.byte	0x04, 0x11
        /*001a*/ 	.short	(.L_23 - .L_22)
	.align		4
.L_22:
        /*001c*/ 	.word	index@($__internal_2_$__cuda_sm10x_tcgen05_guardrail_trap_unallocated_columns_being_dealloced)
        /*0020*/ 	.word	0x00000000


	//----- nvinfo : EIATTR_FRAME_SIZE
	.align		4
.L_23:
        /*0024*/ 	.byte	0x04, 0x11
        /*0026*/ 	.short	(.L_25 - .L_24)
	.align		4
.L_24:
        /*0028*/ 	.word	index@($__internal_1_$__cuda_sm10x_tcgen05_guardrail_trap_phase_invalid_during_alloc)
        /*002c*/ 	.word	0x00000000


	//----- nvinfo : EIATTR_FRAME_SIZE
	.align		4
.L_25:
        /*0030*/ 	.byte	0x04, 0x11
        /*0032*/ 	.short	(.L_27 - .L_26)
	.align		4
.L_26:
        /*0034*/ 	.word	index@($__internal_0_$__cuda_sm10x_tcgen05_guardrail_trap_col_being_dealloced_not_returned_by_alloc)
        /*0038*/ 	.word	0x00000000


	//----- nvinfo : EIATTR_FRAME_SIZE
	.align		4
.L_27:
        /*003c*/ 	.byte	0x04, 0x11
        /*003e*/ 	.short	(.L_29 - .L_28)
	.align		4
.L_28:
        /*0040*/ 	.word	index@(_ZN7cutlass13device_kernelINS_4gemm6kernel13GemmUniversalINS1_17GroupProblemShapeIN4cute5tupleIJiiiEEEEENS1_10collective13CollectiveMmaINS1_40MainloopSm100ArrayTmaUmmaWarpSpecializedILi7ELi8ELi4ENS6_IJNS5_1CILi2EEENSC_ILi1EEESE_EEEEENS6_IJNSC_ILi256EEENSC_ILi128EEENSC_ILi64EEEEEENS_6half_tEPNS6_IJlSE_NSC_ILi0EEEEEESL_SO_NS5_8TiledMMAINS5_8MMA_AtomIJNS5_26SM100_MMA_F16BF16_2x1SM_SSISL_SL_fLi256ELi128ELNS5_4UMMA5MajorE0ELST_0ELNSS_7ScaleInE0ELSU_0EEEEEENS5_6LayoutINS6_IJSE_SE_SE_EEENS6_IJSM_SM_SM_EEEEENS6_IJNS5_10UnderscoreES11_S11_EEEEENS5_18SM100_TMA_2SM_LOADENS5_14ComposedLayoutINS5_7SwizzleILi3ELi4ELi3EEENS5_18smem_ptr_flag_bitsILi16EEENSX_INS6_IJNSC_ILi8EEESJ_EEENS6_IJSJ_SE_EEEEEEEvNS5_8identityES14_S1E_vS1F_EENS_8epilogue10collective18CollectiveEpilogueINS1H_31Sm100PtrArrayTmaWarpSpecializedILi4ELi2ELi32ELb1ELb0EEEJNS6_IJSI_SI_SJ_EEENS6_IJNSX_ISI_SE_EENSX_INSC_ILi32EEESE_EEEEESL_PNS6_IJSE_lSM_EEESL_S1S_NS1H_6fusion15FusionCallbacksIS1L_NS1T_17LinearCombinationISL_fSL_fLNS_15FloatRoundStyleE2EEES1M_S1Q_JEEENS5_5SM1004TMEM4LOAD26SM100_TMEM_LOAD_16dp256b4xENS5_13SM90_TMA_LOADENS15_IS17_S19_NSX_INS6_IJSJ_S1A_EEENS6_IJSE_SJ_EEEEEEENS5_17SM75_U16x8_LDSM_TENS5_14SM90_TMA_STOREES27_NS5_17SM90_U16x8_STSM_TENS5_39AutoVectorizingCopyWithAssumedAlignmentILi128EEEEEEvvEEEEvNT_6ParamsE)
        /*0044*/ 	.word	0x00000000


	//----- nvinfo : EIATTR_MIN_STACK_SIZE
	.align		4
.L_29:
        /*0048*/ 	.byte	0x04, 0x12
        /*004a*/ 	.short	(.L_31 - .L_30)
	.align		4
.L_30:
        /*004c*/ 	.word	index@(_ZN7cutlass13device_kernelINS_4gemm6kernel13GemmUniversalINS1_17GroupProblemShapeIN4cute5tupleIJiiiEEEEENS1_10collective13CollectiveMmaINS1_40MainloopSm100ArrayTmaUmmaWarpSpecializedILi7ELi8ELi4ENS6_IJNS5_1CILi2EEENSC_ILi1EEESE_EEEEENS6_IJNSC_ILi256EEENSC_ILi128EEENSC_ILi64EEEEEENS_6half_tEPNS6_IJlSE_NSC_ILi0EEEEEESL_SO_NS5_8TiledMMAINS5_8MMA_AtomIJNS5_26SM100_MMA_F16BF16_2x1SM_SSISL_SL_fLi256ELi128ELNS5_4UMMA5MajorE0ELST_0ELNSS_7ScaleInE0ELSU_0EEEEEENS5_6LayoutINS6_IJSE_SE_SE_EEENS6_IJSM_SM_SM_EEEEENS6_IJNS5_10UnderscoreES11_S11_EEEEENS5_18SM100_TMA_2SM_LOADENS5_14ComposedLayoutINS5_7SwizzleILi3ELi4ELi3EEENS5_18smem_ptr_flag_bitsILi16EEENSX_INS6_IJNSC_ILi8EEESJ_EEENS6_IJSJ_SE_EEEEEEEvNS5_8identityES14_S1E_vS1F_EENS_8epilogue10collective18CollectiveEpilogueINS1H_31Sm100PtrArrayTmaWarpSpecializedILi4ELi2ELi32ELb1ELb0EEEJNS6_IJSI_SI_SJ_EEENS6_IJNSX_ISI_SE_EENSX_INSC_ILi32EEESE_EEEEESL_PNS6_IJSE_lSM_EEESL_S1S_NS1H_6fusion15FusionCallbacksIS1L_NS1T_17LinearCombinationISL_fSL_fLNS_15FloatRoundStyleE2EEES1M_S1Q_JEEENS5_5SM1004TMEM4LOAD26SM100_TMEM_LOAD_16dp256b4xENS5_13SM90_TMA_LOADENS15_IS17_S19_NSX_INS6_IJSJ_S1A_EEENS6_IJSE_SJ_EEEEEEENS5_17SM75_U16x8_LDSM_TENS5_14SM90_TMA_STOREES27_NS5_17SM90_U16x8_STSM_TENS5_39AutoVectorizingCopyWithAssumedAlignmentILi128EEEEEEvvEEEEvNT_6ParamsE)
        /*0050*/ 	.word	0x00000000
.L_31:


//--------------------- .nv.compat                --------------------------
	.section	.nv.compat,"",@"SHT_CUDA_COMPAT_INFO"
	.align	4
        /*0000*/ 	.byte	0x02, 0x09, 0x01, 0x00, 0x02, 0x02, 0x02, 0x00, 0x02, 0x05, 0x05, 0x00, 0x03, 0x07, 0x01, 0x01
        /*0010*/ 	.byte	0x02, 0x03, 0x03, 0x00, 0x02, 0x06, 0x01, 0x00, 0x04, 0x0b, 0x08, 0x00, 0x09, 0x00, 0x00, 0x00
        /*0020*/ 	.byte	0x00, 0x00, 0x00, 0x00


//--------------------- .nv.info._ZN7cutlass13device_kernelINS_4gemm6kernel13GemmUniversalINS1_17GroupProblemShapeIN4cute5tupleIJiiiEEEEENS1_10collective13CollectiveMmaINS1_40MainloopSm100ArrayTmaUmmaWarpSpecializedILi7ELi8ELi4ENS6_IJNS5_1CILi2EEENSC_ILi1EEESE_EEEEENS6_IJNSC_ILi256EEENSC_ILi128EEENSC_ILi64EEEEEENS_6half_tEPNS6_IJlSE_NSC_ILi0EEEEEESL_SO_NS5_8TiledMMAINS5_8MMA_AtomIJNS5_26SM100_MMA_F16BF16_2x1SM_SSISL_SL_fLi256ELi128ELNS5_4UMMA5MajorE0ELST_0ELNSS_7ScaleInE0ELSU_0EEEEEENS5_6LayoutINS6_IJSE_SE_SE_EEENS6_IJSM_SM_SM_EEEEENS6_IJNS5_10UnderscoreES11_S11_EEEEENS5_18SM100_TMA_2SM_LOADENS5_14ComposedLayoutINS5_7SwizzleILi3ELi4ELi3EEENS5_18smem_ptr_flag_bitsILi16EEENSX_INS6_IJNSC_ILi8EEESJ_EEENS6_IJSJ_SE_EEEEEEEvNS5_8identityES14_S1E_vS1F_EENS_8epilogue10collective18CollectiveEpilogueINS1H_31Sm100PtrArrayTmaWarpSpecializedILi4ELi2ELi32ELb1ELb0EEEJNS6_IJSI_SI_SJ_EEENS6_IJNSX_ISI_SE_EENSX_INSC_ILi32EEESE_EEEEESL_PNS6_IJSE_lSM_EEESL_S1S_NS1H_6fusion15FusionCallbacksIS1L_NS1T_17LinearCombinationISL_fSL_fLNS_15FloatRoundStyleE2EEES1M_S1Q_JEEENS5_5SM1004TMEM4LOAD26SM100_TMEM_LOAD_16dp256b4xENS5_13SM90_TMA_LOADENS15_IS17_S19_NSX_INS6_IJSJ_S1A_EEENS6_IJSE_SJ_EEEEEEENS5_17SM75_U16x8_LDSM_TENS5_14SM90_TMA_STOREES27_NS5_17SM90_U16x8_STSM_TENS5_39AutoVectorizingCopyWithAssumedAlignmentILi128EEEEEEvvEEEEvNT_6ParamsE --------------------------
	.section	.nv.info._ZN7cutlass13device_kernelINS_4gemm6kernel13GemmUniversalINS1_17GroupProblemShapeIN4cute5tupleIJiiiEEEEENS1_10collective13CollectiveMmaINS1_40MainloopSm100ArrayTmaUmmaWarpSpecializedILi7ELi8ELi4ENS6_IJNS5_1CILi2EEENSC_ILi1EEESE_EEEEENS6_IJNSC_ILi256EEENSC_ILi128EEENSC_ILi64EEEEEENS_6half_tEPNS6_IJlSE_NSC_ILi0EEEEEESL_SO_NS5_8TiledMMAINS5_8MMA_AtomIJNS5_26SM100_MMA_F16BF16_2x1SM_SSISL_SL_fLi256ELi128ELNS5_4UMMA5MajorE0ELST_0ELNSS_7ScaleInE0ELSU_0EEEEEENS5_6LayoutINS6_IJSE_SE_SE_EEENS6_IJSM_SM_SM_EEEEENS6_IJNS5_10UnderscoreES11_S11_EEEEENS5_18SM100_TMA_2SM_LOADENS5_14ComposedLayoutINS5_7SwizzleILi3ELi4ELi3EEENS5_18smem_ptr_flag_bitsILi16EEENSX_INS6_IJNSC_ILi8EEESJ_EEENS6_IJSJ_SE_EEEEEEEvNS5_8identityES14_S1E_vS1F_EENS_8epilogue10collective18CollectiveEpilogueINS1H_31Sm100PtrArrayTmaWarpSpecializedILi4ELi2ELi32ELb1ELb0EEEJNS6_IJSI_SI_SJ_EEENS6_IJNSX_ISI_SE_EENSX_INSC_ILi32EEESE_EEEEESL_PNS6_IJSE_lSM_EEESL_S1S_NS1H_6fusion15FusionCallbacksIS1L_NS1T_17LinearCombinationISL_fSL_fLNS_15FloatRoundStyleE2EEES1M_S1Q_JEEENS5_5SM1004TMEM4LOAD26SM100_TMEM_LOAD_16dp256b4xENS5_13SM90_TMA_LOADENS15_IS17_S19_NSX_INS6_IJSJ_S1A_EEENS6_IJSE_SJ_EEEEEEENS5_17SM75_U16x8_LDSM_TENS5_14SM90_TMA_STOREES27_NS5_17SM90_U16x8_STSM_TENS5_39AutoVectorizingCopyWithAssumedAlignmentILi128EEEEEEvvEEEEvNT_6ParamsE,"",@"SHT_CUDA_INFO"
	.sectionflags	@""
	.align	4


	//----- nvinfo : EIATTR_CUDA_API_VERSION
	.align		4
        /*0000*/ 	.byte	0x04, 0x37
        /*0002*/ 	.short	(.L_33 - .L_32)
.L_32:
        /*0004*/ 	.word	0x00000082


	//----- nvinfo : EIATTR_KPARAM_INFO
	.align		4
.L_33:
        /*0008*/ 	.byte	0x04, 0x17
        /*000a*/ 	.short	(.L_35 - .L_34)
.L_34:
        /*000c*/ 	.word	0x00000000
        /*0010*/ 	.short	0x0000
        /*0012*/ 	.short	0x0000
        /*0014*/ 	.byte	0x00, 0xf0, 0x01, 0x24


	//----- nvinfo : EIATTR_AT_ENTRY_FRAGMENTS
	.align		4
.L_35:
        /*0018*/ 	.byte	0x04, 0x4f
        /*001a*/ 	.short	(.L_37 - .L_36)


	//   ....[0]....
.L_36:
        /*001c*/ 	.word	0x00000007


	//----- nvinfo : EIATTR_RESERVED_SMEM_USED
	.align		4
.L_37:
        /*0020*/ 	.byte	0x01, 0x41
	.zero		2


	//----- nvinfo : EIATTR_SPARSE_MMA_MASK
	.align		4
        /*0024*/ 	.byte	0x03, 0x50
        /*0026*/ 	.short	0x0000


	//----- nvinfo : EIATTR_TCGEN05_2CTA_USED
	.align		4
        /*0028*/ 	.byte	0x01, 0x52
	.zero		2


	//----- nvinfo : EIATTR_MAXREG_COUNT
	.align		4
        /*002c*/ 	.byte	0x03, 0x1b
        /*002e*/ 	.short	0x00a8


	//----- nvinfo : EIATTR_NUM_BARRIERS
	.align		4
        /*0030*/ 	.byte	0x02, 0x4c
        /*0032*/ 	.byte	0x07
	.zero		1


	//----- nvinfo : EIATTR_EXTERNS
	.align		4
        /*0034*/ 	.byte	0x04, 0x0f
        /*0036*/ 	.short	(.L_39 - .L_38)


	//   ....[0]....
	.align		4
.L_38:
        /*0038*/ 	.word	index@(__assertfail)


	//----- nvinfo : EIATTR_MERCURY_ISA_VERSION
	.align		4
.L_39:
        /*003c*/ 	.byte	0x03, 0x5f
        /*003e*/ 	.short	0x0101


	//----- nvinfo : EIATTR_INT_WARP_WIDE_INSTR_OFFSETS
	.align		4
        /*0040*/ 	.byte	0x04, 0x31
        /*0042*/ 	.short	(.L_41 - .L_40)


	//   ....[0]....
.L_40:
        /*0044*/ 	.word	0x00001120


	//   ....[1]....
        /*0048*/ 	.word	0x000011c0


	//   ....[2]....
        /*004c*/ 	.word	0x00011a40


	//   ....[3]....
        /*0050*/ 	.word	0x00011a60


	//   ....[4]....
        /*0054*/ 	.word	0x00011a90


	//----- nvinfo : EIATTR_COOP_GROUP_MASK_REGIDS
	.align		4
.L_41:
        /*0058*/ 	.byte	0x04, 0x29
        /*005a*/ 	.short	(.L_43 - .L_42)


	//   ....[0]....
.L_42:
        /*005c*/ 	.word	0xffffffff


	//   ....[1]....
        /*0060*/ 	.word	0xffffffff


	//   ....[2]....
        /*0064*/ 	.word	0xffffffff


	//   ....[3]....
        /*0068*/ 	.word	0xffffffff


	//   ....[4]....
        /*006c*/ 	.word	0xffffffff


	//   ....[5]....
        /*0070*/ 	.word	0xffffffff


	//   ....[6]....
        /*0074*/ 	.word	0xffffffff


	//   ....[7]....
        /*0078*/ 	.word	0xffffffff


	//   ....[8]....
        /*007c*/ 	.word	0xffffffff


	//   ....[9]....
        /*0080*/ 	.word	0xffffffff


	//   ....[10]....
        /*0084*/ 	.word	0xffffffff


	//   ....[11]....
        /*0088*/ 	.word	0xffffffff


	//   ....[12]....
        /*008c*/ 	.word	0xffffffff


	//   ....[13]....
        /*0090*/ 	.word	0xffffffff


	//   ....[14]....
        /*0094*/ 	.word	0xffffffff


	//   ....[15]....
        /*0098*/ 	.word	0xffffffff


	//   ....[16]....
        /*009c*/ 	.word	0xffffffff


	//   ....[17]....
        /*00a0*/ 	.word	0xffffffff


	//   ....[18]....
        /*00a4*/ 	.word	0xffffffff


	//   ....[19]....
        /*00a8*/ 	.word	0xffffffff


	//   ....[20]....
        /*00ac*/ 	.word	0xffffffff


	//   ....[21]....
        /*00b0*/ 	.word	0xffffffff


	//   ....[22]....
        /*00b4*/ 	.word	0xffffffff


	//   ....[23]....
        /*00b8*/ 	.word	0xffffffff


	//   ....[24]....
        /*00bc*/ 	.word	0xffffffff


	//   ....[25]....
        /*00c0*/ 	.word	0xffffffff


	//   ....[26]....
        /*00c4*/ 	.word	0xffffffff


	//   ....[27]....
        /*00c8*/ 	.word	0xffffffff


	//   ....[28]....
        /*00cc*/ 	.word	0xffffffff


	//   ....[29]....
        /*00d0*/ 	.word	0xffffffff


	//   ....[30]....
        /*00d4*/ 	.word	0xffffffff


	//   ....[31]....
        /*00d8*/ 	.word	0xffffffff


	//   ....[32]....
        /*00dc*/ 	.word	0xffffffff


	//   ....[33]....
        /*00e0*/ 	.word	0xffffffff


	//   ....[34]....
        /*00e4*/ 	.word	0xffffffff


	//   ....[35]....
        /*00e8*/ 	.word	0xffffffff


	//   ....[36]....
        /*00ec*/ 	.word	0xffffffff


	//   ....[37]....
        /*00f0*/ 	.word	0xffffffff


	//   ....[38]....
        /*00f4*/ 	.word	0xffffffff


	//   ....[39]....
        /*00f8*/ 	.word	0xffffffff


	//   ....[40]....
        /*00fc*/ 	.word	0xffffffff


	//   ....[41]....
        /*0100*/ 	.word	0xffffffff


	//   ....[42]....
        /*0104*/ 	.word	0xffffffff


	//   ....[43]....
        /*0108*/ 	.word	0xffffffff


	//   ....[44]....
        /*010c*/ 	.word	0xffffffff


	//   ....[45]....
        /*0110*/ 	.word	0xffffffff


	//   ....[46]....
        /*0114*/ 	.word	0xffffffff


	//   ....[47]....
        /*0118*/ 	.word	0xffffffff


	//   ....[48]....
        /*011c*/ 	.word	0xffffffff


	//   ....[49]....
        /*0120*/ 	.word	0xffffffff


	//   ....[50]....
        /*0124*/ 	.word	0xffffffff


	//   ....[51]....
        /*0128*/ 	.word	0xffffffff


	//   ....[52]....
        /*012c*/ 	.word	0xffffffff


	//   ....[53]....
        /*0130*/ 	.word	0xffffffff


	//   ....[54]....
        /*0134*/ 	.word	0xffffffff


	//   ....[55]....
        /*0138*/ 	.word	0xffffffff


	//   ....[56]....
        /*013c*/ 	.word	0xffffffff


	//   ....[57]....
        /*0140*/ 	.word	0xffffffff


	//   ....[58]....
        /*0144*/ 	.word	0xffffffff


	//   ....[59]....
        /*0148*/ 	.word	0xffffffff


	//   ....[60]....
        /*014c*/ 	.word	0xffffffff


	//   ....[61]....
        /*0150*/ 	.word	0xffffffff


	//   ....[62]....
        /*0154*/ 	.word	0xffffffff


	//   ....[63]....
        /*0158*/ 	.word	0xffffffff


	//   ....[64]....
        /*015c*/ 	.word	0xffffffff


	//   ....[65]....
        /*0160*/ 	.word	0xffffffff


	//   ....[66]....
        /*0164*/ 	.word	0xffffffff


	//   ....[67]....
        /*0168*/ 	.word	0xffffffff


	//   ....[68]....
        /*016c*/ 	.word	0xffffffff


	//   ....[69]....
        /*0170*/ 	.word	0xffffffff


	//   ....[70]....
        /*0174*/ 	.word	0xffffffff


	//   ....[71]....
        /*0178*/ 	.word	0xffffffff


	//   ....[72]....
        /*017c*/ 	.word	0xffffffff


	//   ....[73]....
        /*0180*/ 	.word	0xffffffff


	//   ....[74]....
        /*0184*/ 	.word	0xffffffff


	//   ....[75]....
        /*0188*/ 	.word	0xffffffff


	//   ....[76]....
        /*018c*/ 	.word	0xffffffff


	//   ....[77]....
        /*0190*/ 	.word	0xffffffff


	//   ....[78]....
        /*0194*/ 	.word	0xffffffff


	//   ....[79]....
        /*0198*/ 	.word	0xffffffff


	//   ....[80]....
        /*019c*/ 	.word	0xffffffff


	//   ....[81]....
        /*01a0*/ 	.word	0xffffffff


	//   ....[82]....
        /*01a4*/ 	.word	0xffffffff


	//   ....[83]....
        /*01a8*/ 	.word	0xffffffff


	//   ....[84]....
        /*01ac*/ 	.word	0xffffffff


	//   ....[85]....
        /*01b0*/ 	.word	0xffffffff


	//   ....[86]....
        /*01b4*/ 	.word	0xffffffff


	//   ....[87]....
        /*01b8*/ 	.word	0xffffffff


	//   ....[88]....
        /*01bc*/ 	.word	0xffffffff


	//   ....[89]....
        /*01c0*/ 	.word	0xffffffff


	//   ....[90]....
        /*01c4*/ 	.word	0xffffffff


	//   ....[91]....
        /*01c8*/ 	.word	0xffffffff


	//   ....[92]....
        /*01cc*/ 	.word	0xffffffff


	//   ....[93]....
        /*01d0*/ 	.word	0xffffffff


	//   ....[94]....
        /*01d4*/ 	.word	0xffffffff


	//   ....[95]....
        /*01d8*/ 	.word	0xffffffff


	//   ....[96]....
        /*01dc*/ 	.word	0xffffffff


	//   ....[97]....
        /*01e0*/ 	.word	0xffffffff


	//   ....[98]....
        /*01e4*/ 	.word	0xffffffff


	//   ....[99]....
        /*01e8*/ 	.word	0xffffffff


	//   ....[100]....
        /*01ec*/ 	.word	0xffffffff


	//   ....[101]....
        /*01f0*/ 	.word	0xffffffff


	//   ....[102]....
        /*01f4*/ 	.word	0xffffffff


	//   ....[103]....
        /*01f8*/ 	.word	0xffffffff


	//   ....[104]....
        /*01fc*/ 	.word	0xffffffff


	//   ....[105]....
        /*0200*/ 	.word	0xffffffff


	//   ....[106]....
        /*0204*/ 	.word	0xffffffff


	//   ....[107]....
        /*0208*/ 	.word	0xffffffff


	//   ....[108]....
        /*020c*/ 	.word	0xffffffff


	//   ....[109]....
        /*0210*/ 	.word	0xffffffff


	//   ....[110]....
        /*0214*/ 	.word	0xffffffff


	//   ....[111]....
        /*0218*/ 	.word	0xffffffff


	//   ....[112]....
        /*021c*/ 	.word	0xffffffff


	//   ....[113]....
        /*0220*/ 	.word	0xffffffff


	//   ....[114]....
        /*0224*/ 	.word	0xffffffff


	//   ....[115]....
        /*0228*/ 	.word	0xffffffff


	//   ....[116]....
        /*022c*/ 	.word	0xffffffff


	//   ....[117]....
        /*0230*/ 	.word	0xffffffff


	//   ....[118]....
        /*0234*/ 	.word	0xffffffff


	//   ....[119]....
        /*0238*/ 	.word	0xffffffff


	//   ....[120]....
        /*023c*/ 	.word	0xffffffff


	//----- nvinfo : EIATTR_COOP_GROUP_INSTR_OFFSETS
	.align		4
.L_43:
        /*0240*/ 	.byte	0x04, 0x28
        /*0242*/ 	.short	(.L_45 - .L_44)


	//   ....[0]....
.L_44:
        /*0244*/ 	.word	0x000000b0


	//   ....[1]....
        /*0248*/ 	.word	0x00000520


	//   ....[2]....
        /*024c*/ 	.word	0x00000730


	//   ....[3]....
        /*0250*/ 	.word	0x00000740


	//   ....[4]....
        /*0254*/ 	.word	0x000008e0


	//   ....[5]....
        /*0258*/ 	.word	0x00000a70


	//   ....[6]....
        /*025c*/ 	.word	0x00000b60


	//   ....[7]....
        /*0260*/ 	.word	0x00000d70


	//   ....[8]....
        /*0264*/ 	.word	0x00000f80


	//   ....[9]....
        /*0268*/ 	.word	0x00001280


	//   ....[10]....
        /*026c*/ 	.word	0x00002620


	//   ....[11]....
        /*0270*/ 	.word	0x00002650


	//   ....[12]....
        /*0274*/ 	.word	0x000026d0


	//   ....[13]....
        /*0278*/ 	.word	0x000026e0


	//   ....[14]....
        /*027c*/ 	.word	0x00002730


	//   ....[15]....
        /*0280*/ 	.word	0x00002740


	//   ....[16]....
        /*0284*/ 	.word	0x00002780


	//   ....[17]....
        /*0288*/ 	.word	0x000027a0


	//   ....[18]....
        /*028c*/ 	.word	0x000027e0


	//   ....[19]....
        /*0290*/ 	.word	0x00002800


	//   ....[20]....
        /*0294*/ 	.word	0x000028b0


	//   ....[21]....
        /*0298*/ 	.word	0x000029c0


	//   ....[22]....
        /*029c*/ 	.word	0x000029f0


	//   ....[23]....
        /*02a0*/ 	.word	0x00002fc0


	//   ....[24]....
        /*02a4*/ 	.word	0x00002fd0


	//   ....[25]....
        /*02a8*/ 	.word	0x00003020


	//   ....[26]....
        /*02ac*/ 	.word	0x00003030


	//   ....[27]....
        /*02b0*/ 	.word	0x00003080


	//   ....[28]....
        /*02b4*/ 	.word	0x00003090


	//   ....[29]....
        /*02b8*/ 	.word	0x000030e0


	//   ....[30]....
        /*02bc*/ 	.word	0x000030f0


	//   ....[31]....
        /*02c0*/ 	.word	0x00003150


	//   ....[32]....
        /*02c4*/ 	.word	0x00003160


	//   ....[33]....
        /*02c8*/ 	.word	0x000031f0


	//   ....[34]....
        /*02cc*/ 	.word	0x00003240


	//   ....[35]....
        /*02d0*/ 	.word	0x000032c0


	//   ....[36]....
        /*02d4*/ 	.word	0x000032e0


	//   ....[37]....
        /*02d8*/ 	.word	0x000032f0


	//   ....[38]....
        /*02dc*/ 	.word	0x00003300


	//   ....[39]....
        /*02e0*/ 	.word	0x00003310


	//   ....[40]....
        /*02e4*/ 	.word	0x00003320


	//   ....[41]....
        /*02e8*/ 	.word	0x00003f20


	//   ....[42]....
        /*02ec*/ 	.word	0x00004900


	//   ....[43]....
        /*02f0*/ 	.word	0x00005880


	//   ....[44]....
        /*02f4*/ 	.word	0x000058b0


	//   ....[45]....
        /*02f8*/ 	.word	0x00005930


	//   ....[46]....
        /*02fc*/ 	.word	0x00005940


	//   ....[47]....
        /*0300*/ 	.word	0x00005980


	//   ....[48]....
        /*0304*/ 	.word	0x000059a0


	//   ....[49]....
        /*0308*/ 	.word	0x000059f0


	//   ....[50]....
        /*030c*/ 	.word	0x00005a00


	//   ....[51]....
        /*0310*/ 	.word	0x00005a50


	//   ....[52]....
        /*0314*/ 	.word	0x00005a60


	//   ....[53]....
        /*0318*/ 	.word	0x00005b00


	//   ....[54]....
        /*031c*/ 	.word	0x00005bf0


	//   ....[55]....
        /*0320*/ 	.word	0x00005c20


	//   ....[56]....
        /*0324*/ 	.word	0x000061e0


	//   ....[57]....
        /*0328*/ 	.word	0x00006210


	//   ....[58]....
        /*032c*/ 	.word	0x00006260


	//   ....[59]....
        /*0330*/ 	.word	0x00006270


	//   ....[60]....
        /*0334*/ 	.word	0x000062c0


	//   ....[61]....
        /*0338*/ 	.word	0x000062d0


	//   ....[62]....
        /*033c*/ 	.word	0x00006320


	//   ....[63]....
        /*0340*/ 	.word	0x00006330


	//   ....[64]....
        /*0344*/ 	.word	0x00006380


	//   ....[65]....
        /*0348*/ 	.word	0x00006390


	//   ....[66]....
        /*034c*/ 	.word	0x00006430


	//   ....[67]....
        /*0350*/ 	.word	0x00006480


	//   ....[68]....
        /*0354*/ 	.word	0x00006500


	//   ....[69]....
        /*0358*/ 	.word	0x00006520


	//   ....[70]....
        /*035c*/ 	.word	0x00006530


	//   ....[71]....
        /*0360*/ 	.word	0x00006540


	//   ....[72]....
        /*0364*/ 	.word	0x00006550


	//   ....[73]....
        /*0368*/ 	.word	0x00006560


	//   ....[74]....
        /*036c*/ 	.word	0x00007470


	//   ....[75]....
        /*0370*/ 	.word	0x000074a0


	//   ....[76]....
        /*0374*/ 	.word	0x00007520


	//   ....[77]....
        /*0378*/ 	.word	0x00007530


	//   ....[78]....
        /*037c*/ 	.word	0x00007570


	//   ....[79]....
        /*0380*/ 	.word	0x00007590


	//   ....[80]....
        /*0384*/ 	.word	0x000075d0


	//   ....[81]....
        /*0388*/ 	.word	0x000075f0


	//   ....[82]....
        /*038c*/ 	.word	0x00007640


	//   ....[83]....
        /*0390*/ 	.word	0x00007660


	//   ....[84]....
        /*0394*/ 	.word	0x000076f0


	//   ....[85]....
        /*0398*/ 	.word	0x000077e0


	//   ....[86]....
        /*039c*/ 	.word	0x00007810


	//   ....[87]....
        /*03a0*/ 	.word	0x00007dd0


	//   ....[88]....
        /*03a4*/ 	.word	0x00007e00


	//   ....[89]....
        /*03a8*/ 	.word	0x00007e50


	//   ....[90]....
        /*03ac*/ 	.word	0x00007e60


	//   ....[91]....
        /*03b0*/ 	.word	0x00007eb0


	//   ....[92]....
        /*03b4*/ 	.word	0x00007ec0


	//   ....[93]....
        /*03b8*/ 	.word	0x00007f10


	//   ....[94]....
        /*03bc*/ 	.word	0x00007f20


	//   ....[95]....
        /*03c0*/ 	.word	0x00007f70


	//   ....[96]....
        /*03c4*/ 	.word	0x00007f80


	//   ....[97]....
        /*03c8*/ 	.word	0x00008020


	//   ....[98]....
        /*03cc*/ 	.word	0x00008070


	//   ....[99]....
        /*03d0*/ 	.word	0x000080f0


	//   ....[100]....
        /*03d4*/ 	.word	0x00008110


	//   ....[101]....
        /*03d8*/ 	.word	0x00008120


	//   ....[102]....
        /*03dc*/ 	.word	0x00008130


	//   ....[103]....
        /*03e0*/ 	.word	0x00008140


	//   ....[104]....
        /*03e4*/ 	.word	0x00008150


	//   ....[105]....
        /*03e8*/ 	.word	0x00008ea0


	//   ....[106]....
        /*03ec*/ 	.word	0x00009ce0


	//   ....[107]....
        /*03f0*/ 	.word	0x0000a0a0


	//   ....[108]....
        /*03f4*/ 	.word	0x0000a5a0


	//   ....[109]....
        /*03f8*/ 	.word	0x0000e9a0


	//   ....[110]....
        /*03fc*/ 	.word	0x0000edf0


	//   ....[111]....
        /*0400*/ 	.word	0x0000f040


	//   ....[112]....
        /*0404*/ 	.word	0x0000f1e0


	//   ....[113]....
        /*0408*/ 	.word	0x0000f9f0


	//   ....[114]....
        /*040c*/ 	.word	0x0000fe90


	//   ....[115]....
        /*0410*/ 	.word	0x00010260


	//   ....[116]....
        /*0414*/ 	.word	0x00010630


	//   ....[117]....
        /*0418*/ 	.word	0x00010b20


	//   ....[118]....
        /*041c*/ 	.word	0x00010b50


	//   ....[119]....
        /*0420*/ 	.word	0x00011940


	//   ....[120]....
        /*0424*/ 	.word	0x00011b50


	//----- nvinfo : EIATTR_REG_RECONFIG
	.align		4
.L_45:
        /*0428*/ 	.byte	0x01, 0x54
	.zero		2


	//----- nvinfo : EIATTR_VRC_CTA_INIT_COUNT
	.align		4
        /*042c*/ 	.byte	0x02, 0x4a
        /*042e*/ 	.byte	0x80
	.zero		1


	//----- nvinfo : EIATTR_SYSCALL_OFFSETS
	.align		4
        /*0430*/ 	.byte	0x04, 0x46
        /*0432*/ 	.short	(.L_47 - .L_46)


	//   ....[0]....
.L_46:
        /*0434*/ 	.word	0x0000a960


	//   ....[1]....
        /*0438*/ 	.word	0x0000aa50


	//   ....[2]....
        /*043c*/ 	.word	0x0000b1a0


	//   ....[3]....
        /*0440*/ 	.word	0x0000b310


	//   ....[4]....
        /*0444*/ 	.word	0x0000c010


	//   ....[5]....
        /*0448*/ 	.word	0x0000c180


	//   ....[6]....
        /*044c*/ 	.word	0x0000ce10


	//   ....[7]....
        /*0450*/ 	.word	0x0000cf80


	//   ....[8]....
        /*0454*/ 	.word	0x0000dc50


	//   ....[9]....
        /*0458*/ 	.word	0x0000ddc0


	//----- nvinfo : EIATTR_MBARRIER_INSTR_OFFSETS
	.align		4
.L_47:
        /*045c*/ 	.byte	0x04, 0x39
        /*045e*/ 	.short	(.L_49 - .L_48)


	//   ....[0]....
.L_48:
        /*0460*/ 	.word	0x000007f0
        /*0464*/ 	.word	0x000000ff
        /*0468*/ 	.word	0x00000000
        /*046c*/ 	.short	0x0100
        /*046e*/ 	.byte	0x05
	.zero		1


	//   ....[1]....
        /*0470*/ 	.word	0x00000800
        /*0474*/ 	.word	0x000000ff
        /*0478*/ 	.word	0x00000038
        /*047c*/ 	.short	0x0100
        /*047e*/ 	.byte	0x05
	.zero		1


	//   ....[2]....
        /*0480*/ 	.word	0x00000810
        /*0484*/ 	.word	0x000000ff
        /*0488*/ 	.word	0x00000008
        /*048c*/ 	.short	0x0100
        /*048e*/ 	.byte	0x05
	.zero		1


	//   ....[3]....
        /*0490*/ 	.word	0x00000820
        /*0494*/ 	.word	0x000000ff
        /*0498*/ 	.word	0x00000040
        /*049c*/ 	.short	0x0100
        /*049e*/ 	.byte	0x05
	.zero		1


	//   ....[4]....
        /*04a0*/ 	.word	0x00000830
        /*04a4*/ 	.word	0x000000ff
        /*04a8*/ 	.word	0x00000010
        /*04ac*/ 	.short	0x0100
        /*04ae*/ 	.byte	0x05
	.zero		1


	//   ....[5]....
        /*04b0*/ 	.word	0x00000840
        /*04b4*/ 	.word	0x000000ff
        /*04b8*/ 	.word	0x00000048
        /*04bc*/ 	.short	0x0100
        /*04be*/ 	.byte	0x05
	.zero		1


	//   ....[6]....
        /*04c0*/ 	.word	0x00000850
        /*04c4*/ 	.word	0x000000ff
        /*04c8*/ 	.word	0x00000018
        /*04cc*/ 	.short	0x0100
        /*04ce*/ 	.byte	0x05
	.zero		1


	//   ....[7]....
        /*04d0*/ 	.word	0x00000860
        /*04d4*/ 	.word	0x000000ff
        /*04d8*/ 	.word	0x00000050
        /*04dc*/ 	.short	0x0100
        /*04de*/ 	.byte	0x05
	.zero		1


	//   ....[8]....
        /*04e0*/ 	.word	0x00000870
        /*04e4*/ 	.word	0x000000ff
        /*04e8*/ 	.word	0x00000020
        /*04ec*/ 	.short	0x0100
        /*04ee*/ 	.byte	0x05
	.zero		1


	//   ....[9]....
        /*04f0*/ 	.word	0x00000880
        /*04f4*/ 	.word	0x000000ff
        /*04f8*/ 	.word	0x00000058
        /*04fc*/ 	.short	0x0100
        /*04fe*/ 	.byte	0x05
	.zero		1


	//   ....[10]....
        /*0500*/ 	.word	0x00000890
        /*0504*/ 	.word	0x000000ff
        /*0508*/ 	.word	0x00000028
        /*050c*/ 	.short	0x0100
        /*050e*/ 	.byte	0x05
	.zero		1


	//   ....[11]....
        /*0510*/ 	.word	0x000008a0
        /*0514*/ 	.word	0x000000ff
        /*0518*/ 	.word	0x00000060
        /*051c*/ 	.short	0x0100
        /*051e*/ 	.byte	0x05
	.zero		1


	//   ....[12]....
        /*0520*/ 	.word	0x000008b0
        /*0524*/ 	.word	0x000000ff
        /*0528*/ 	.word	0x00000030
        /*052c*/ 	.short	0x0100
        /*052e*/ 	.byte	0x05
	.zero		1


	//   ....[13]....
        /*0530*/ 	.word	0x000008c0
        /*0534*/ 	.word	0x000000ff
        /*0538*/ 	.word	0x00000068
        /*053c*/ 	.short	0x0100
        /*053e*/ 	.byte	0x05
	.zero		1


	//   ....[14]....
        /*0540*/ 	.word	0x000009e0
        /*0544*/ 	.word	0x000000ff
        /*0548*/ 	.word	0x00000070
        /*054c*/ 	.short	0x0100
        /*054e*/ 	.byte	0x06
	.zero		1


	//   ....[15]....
        /*0550*/ 	.word	0x000009f0
        /*0554*/ 	.word	0x000000ff
        /*0558*/ 	.word	0x00000090
        /*055c*/ 	.short	0x0100
        /*055e*/ 	.byte	0x06
	.zero		1


	//   ....[16]....
        /*0560*/ 	.word	0x00000a00
        /*0564*/ 	.word	0x000000ff
        /*0568*/ 	.word	0x00000078
        /*056c*/ 	.short	0x0100
        /*056e*/ 	.byte	0x06
	.zero		1


	//   ....[17]....
        /*0570*/ 	.word	0x00000a10
        /*0574*/ 	.word	0x000000ff
        /*0578*/ 	.word	0x00000098
        /*057c*/ 	.short	0x0100
        /*057e*/ 	.byte	0x06
	.zero		1


	//   ....[18]....
        /*0580*/ 	.word	0x00000a20
        /*0584*/ 	.word	0x000000ff
        /*0588*/ 	.word	0x00000080
        /*058c*/ 	.short	0x0100
        /*058e*/ 	.byte	0x06
	.zero		1


	//   ....[19]....
        /*0590*/ 	.word	0x00000a30
        /*0594*/ 	.word	0x000000ff
        /*0598*/ 	.word	0x000000a0
        /*059c*/ 	.short	0x0100
        /*059e*/ 	.byte	0x06
	.zero		1


	//   ....[20]....
        /*05a0*/ 	.word	0x00000a40
        /*05a4*/ 	.word	0x000000ff
        /*05a8*/ 	.word	0x00000088
        /*05ac*/ 	.short	0x0100
        /*05ae*/ 	.byte	0x06
	.zero		1


	//   ....[21]....
        /*05b0*/ 	.word	0x00000a50
        /*05b4*/ 	.word	0x000000ff
        /*05b8*/ 	.word	0x000000a8
        /*05bc*/ 	.short	0x0100
        /*05be*/ 	.byte	0x06
	.zero		1


	//   ....[22]....
        /*05c0*/ 	.word	0x00000b30
        /*05c4*/ 	.word	0x000000ff
        /*05c8*/ 	.word	0x000000b0
        /*05cc*/ 	.short	0x0100
        /*05ce*/ 	.byte	0x05
	.zero		1


	//   ....[23]....
        /*05d0*/ 	.word	0x00000b40
        /*05d4*/ 	.word	0x000000ff
        /*05d8*/ 	.word	0x000000b8
        /*05dc*/ 	.short	0x0100
        /*05de*/ 	.byte	0x05
	.zero		1


	//   ....[24]....
        /*05e0*/ 	.word	0x00000c60
        /*05e4*/ 	.word	0x000000ff
        /*05e8*/ 	.word	0x000000c0
        /*05ec*/ 	.short	0x0100
        /*05ee*/ 	.byte	0x06
	.zero		1


	//   ....[25]....
        /*05f0*/ 	.word	0x00000c70
        /*05f4*/ 	.word	0x000000ff
        /*05f8*/ 	.word	0x00000100
        /*05fc*/ 	.short	0x0100
        /*05fe*/ 	.byte	0x06
	.zero		1


	//   ....[26]....
        /*0600*/ 	.word	0x00000c80
        /*0604*/ 	.word	0x000000ff
        /*0608*/ 	.word	0x000000c8
        /*060c*/ 	.short	0x0100
        /*060e*/ 	.byte	0x06
	.zero		1


	//   ....[27]....
        /*0610*/ 	.word	0x00000c90
        /*0614*/ 	.word	0x000000ff
        /*0618*/ 	.word	0x00000108
        /*061c*/ 	.short	0x0100
        /*061e*/ 	.byte	0x06
	.zero		1


	//   ....[28]....
        /*0620*/ 	.word	0x00000ca0
        /*0624*/ 	.word	0x000000ff
        /*0628*/ 	.word	0x000000d0
        /*062c*/ 	.short	0x0100
        /*062e*/ 	.byte	0x06
	.zero		1


	//   ....[29]....
        /*0630*/ 	.word	0x00000cb0
        /*0634*/ 	.word	0x000000ff
        /*0638*/ 	.word	0x00000110
        /*063c*/ 	.short	0x0100
        /*063e*/ 	.byte	0x06
	.zero		1


	//   ....[30]....
        /*0640*/ 	.word	0x00000cc0
        /*0644*/ 	.word	0x000000ff
        /*0648*/ 	.word	0x000000d8
        /*064c*/ 	.short	0x0100
        /*064e*/ 	.byte	0x06
	.zero		1


	//   ....[31]....
        /*0650*/ 	.word	0x00000cd0
        /*0654*/ 	.word	0x000000ff
        /*0658*/ 	.word	0x00000118
        /*065c*/ 	.short	0x0100
        /*065e*/ 	.byte	0x06
	.zero		1


	//   ....[32]....
        /*0660*/ 	.word	0x00000ce0
        /*0664*/ 	.word	0x000000ff
        /*0668*/ 	.word	0x000000e0
        /*066c*/ 	.short	0x0100
        /*066e*/ 	.byte	0x06
	.zero		1


	//   ....[33]....
        /*0670*/ 	.word	0x00000cf0
        /*0674*/ 	.word	0x000000ff
        /*0678*/ 	.word	0x00000120
        /*067c*/ 	.short	0x0100
        /*067e*/ 	.byte	0x06
	.zero		1


	//   ....[34]....
        /*0680*/ 	.word	0x00000d00
        /*0684*/ 	.word	0x000000ff
        /*0688*/ 	.word	0x000000e8
        /*068c*/ 	.short	0x0100
        /*068e*/ 	.byte	0x06
	.zero		1


	//   ....[35]....
        /*0690*/ 	.word	0x00000d10
        /*0694*/ 	.word	0x000000ff
        /*0698*/ 	.word	0x00000128
        /*069c*/ 	.short	0x0100
        /*069e*/ 	.byte	0x06
	.zero		1


	//   ....[36]....
        /*06a0*/ 	.word	0x00000d20
        /*06a4*/ 	.word	0x000000ff
        /*06a8*/ 	.word	0x000000f0
        /*06ac*/ 	.short	0x0100
        /*06ae*/ 	.byte	0x06
	.zero		1


	//   ....[37]....
        /*06b0*/ 	.word	0x00000d30
        /*06b4*/ 	.word	0x000000ff
        /*06b8*/ 	.word	0x00000130
        /*06bc*/ 	.short	0x0100
        /*06be*/ 	.byte	0x06
	.zero		1


	//   ....[38]....
        /*06c0*/ 	.word	0x00000d40
        /*06c4*/ 	.word	0x000000ff
        /*06c8*/ 	.word	0x000000f8
        /*06cc*/ 	.short	0x0100
        /*06ce*/ 	.byte	0x06
	.zero		1


	//   ....[39]....
        /*06d0*/ 	.word	0x00000d50
        /*06d4*/ 	.word	0x000000ff
        /*06d8*/ 	.word	0x00000138
        /*06dc*/ 	.short	0x0100
        /*06de*/ 	.byte	0x06
	.zero		1


	//   ....[40]....
        /*06e0*/ 	.word	0x00000e70
        /*06e4*/ 	.word	0x000000ff
        /*06e8*/ 	.word	0x000001a0
        /*06ec*/ 	.short	0x0100
        /*06ee*/ 	.byte	0x06
	.zero		1


	//   ....[41]....
        /*06f0*/ 	.word	0x00000e80
        /*06f4*/ 	.word	0x000000ff
        /*06f8*/ 	.word	0x000001e0
        /*06fc*/ 	.short	0x0100
        /*06fe*/ 	.byte	0x06
	.zero		1


	//   ....[42]....
        /*0700*/ 	.word	0x00000e90
        /*0704*/ 	.word	0x000000ff
        /*0708*/ 	.word	0x000001a8
        /*070c*/ 	.short	0x0100
        /*070e*/ 	.byte	0x06
	.zero		1


	//   ....[43]....
        /*0710*/ 	.word	0x00000ea0
        /*0714*/ 	.word	0x000000ff
        /*0718*/ 	.word	0x000001e8
        /*071c*/ 	.short	0x0100
        /*071e*/ 	.byte	0x06
	.zero		1


	//   ....[44]....
        /*0720*/ 	.word	0x00000eb0
        /*0724*/ 	.word	0x000000ff
        /*0728*/ 	.word	0x000001b0
        /*072c*/ 	.short	0x0100
        /*072e*/ 	.byte	0x06
	.zero		1


	//   ....[45]....
        /*0730*/ 	.word	0x00000ec0
        /*0734*/ 	.word	0x000000ff
        /*0738*/ 	.word	0x000001f0
        /*073c*/ 	.short	0x0100
        /*073e*/ 	.byte	0x06
	.zero		1


	//   ....[46]....
        /*0740*/ 	.word	0x00000ed0
        /*0744*/ 	.word	0x000000ff
        /*0748*/ 	.word	0x000001b8
        /*074c*/ 	.short	0x0100
        /*074e*/ 	.byte	0x06
	.zero		1


	//   ....[47]....
        /*0750*/ 	.word	0x00000ee0
        /*0754*/ 	.word	0x000000ff
        /*0758*/ 	.word	0x000001f8
        /*075c*/ 	.short	0x0100
        /*075e*/ 	.byte	0x06
	.zero		1


	//   ....[48]....
        /*0760*/ 	.word	0x00000ef0
        /*0764*/ 	.word	0x000000ff
        /*0768*/ 	.word	0x000001c0
        /*076c*/ 	.short	0x0100
        /*076e*/ 	.byte	0x06
	.zero		1


	//   ....[49]....
        /*0770*/ 	.word	0x00000f00
        /*0774*/ 	.word	0x000000ff
        /*0778*/ 	.word	0x00000200
        /*077c*/ 	.short	0x0100
        /*077e*/ 	.byte	0x06
	.zero		1


	//   ....[50]....
        /*0780*/ 	.word	0x00000f10
        /*0784*/ 	.word	0x000000ff
        /*0788*/ 	.word	0x000001c8
        /*078c*/ 	.short	0x0100
        /*078e*/ 	.byte	0x06
	.zero		1


	//   ....[51]....
        /*0790*/ 	.word	0x00000f20
        /*0794*/ 	.word	0x000000ff
        /*0798*/ 	.word	0x00000208
        /*079c*/ 	.short	0x0100
        /*079e*/ 	.byte	0x06
	.zero		1


	//   ....[52]....
        /*07a0*/ 	.word	0x00000f30
        /*07a4*/ 	.word	0x000000ff
        /*07a8*/ 	.word	0x000001d0
        /*07ac*/ 	.short	0x0100
        /*07ae*/ 	.byte	0x06
	.zero		1


	//   ....[53]....
        /*07b0*/ 	.word	0x00000f40
        /*07b4*/ 	.word	0x000000ff
        /*07b8*/ 	.word	0x00000210
        /*07bc*/ 	.short	0x0100
        /*07be*/ 	.byte	0x06
	.zero		1


	//   ....[54]....
        /*07c0*/ 	.word	0x00000f50
        /*07c4*/ 	.word	0x000000ff
        /*07c8*/ 	.word	0x000001d8
        /*07cc*/ 	.short	0x0100
        /*07ce*/ 	.byte	0x06
	.zero		1


	//   ....[55]....
        /*07d0*/ 	.word	0x00000f60
        /*07d4*/ 	.word	0x000000ff
        /*07d8*/ 	.word	0x00000218
        /*07dc*/ 	.short	0x0100
        /*07de*/ 	.byte	0x06
	.zero		1


	//   ....[56]....
        /*07e0*/ 	.word	0x00001090
        /*07e4*/ 	.word	0x000000ff
        /*07e8*/ 	.word	0x00000140
        /*07ec*/ 	.short	0x0100
        /*07ee*/ 	.byte	0x06
	.zero		1


	//   ....[57]....
        /*07f0*/ 	.word	0x000010a0
        /*07f4*/ 	.word	0x000000ff
        /*07f8*/ 	.word	0x00000160
        /*07fc*/ 	.short	0x0100
        /*07fe*/ 	.byte	0x06
	.zero		1


	//   ....[58]....
        /*0800*/ 	.word	0x000010b0
        /*0804*/ 	.word	0x000000ff
        /*0808*/ 	.word	0x00000148
        /*080c*/ 	.short	0x0100
        /*080e*/ 	.byte	0x06
	.zero		1


	//   ....[59]....
        /*0810*/ 	.word	0x000010c0
        /*0814*/ 	.word	0x000000ff
        /*0818*/ 	.word	0x00000168
        /*081c*/ 	.short	0x0100
        /*081e*/ 	.byte	0x06
	.zero		1


	//   ....[60]....
        /*0820*/ 	.word	0x000010d0
        /*0824*/ 	.word	0x000000ff
        /*0828*/ 	.word	0x00000150
        /*082c*/ 	.short	0x0100
        /*082e*/ 	.byte	0x06
	.zero		1


	//   ....[61]....
        /*0830*/ 	.word	0x000010e0
        /*0834*/ 	.word	0x000000ff
        /*0838*/ 	.word	0x00000170
        /*083c*/ 	.short	0x0100
        /*083e*/ 	.byte	0x06
	.zero		1


	//   ....[62]....
        /*0840*/ 	.word	0x000010f0
        /*0844*/ 	.word	0x000000ff
        /*0848*/ 	.word	0x00000158
        /*084c*/ 	.short	0x0100
        /*084e*/ 	.byte	0x06
	.zero		1


	//   ....[63]....
        /*0850*/ 	.word	0x00001100
        /*0854*/ 	.word	0x000000ff
        /*0858*/ 	.word	0x00000178
        /*085c*/ 	.short	0x0100
        /*085e*/ 	.byte	0x06
	.zero		1


	//   ....[64]....
        /*0860*/ 	.word	0x00001200
        /*0864*/ 	.word	0x000000ff
        /*0868*/ 	.word	0x00000190
        /*086c*/ 	.short	0x0100
        /*086e*/ 	.byte	0x05
	.zero		1


	//   ....[65]....
        /*0870*/ 	.word	0x00004260
        /*0874*/ 	.word	0x000000ff
        /*0878*/ 	.word	0x00000038
        /*087c*/ 	.short	0x010a
        /*087e*/ 	.byte	0x05
	.zero		1


	//   ....[66]....
        /*0880*/ 	.word	0x000043e0
        /*0884*/ 	.word	0x000000ff
        /*0888*/ 	.word	0x00000038
        /*088c*/ 	.short	0x010a
        /*088e*/ 	.byte	0x09
	.zero		1


	//   ....[67]....
        /*0890*/ 	.word	0x00004580
        /*0894*/ 	.word	0x000000ff
        /*0898*/ 	.word	0x00000038
        /*089c*/ 	.short	0x010a
        /*089e*/ 	.byte	0x04
	.zero		1


	//   ....[68]....
        /*08a0*/ 	.word	0x00004620
        /*08a4*/ 	.word	0x000000ff
        /*08a8*/ 	.word	0x000000b8
        /*08ac*/ 	.short	0x0101
        /*08ae*/ 	.byte	0x0c
	.zero		1


	//   ....[69]....
        /*08b0*/ 	.word	0x00004640
        /*08b4*/ 	.word	0x000000ff
        /*08b8*/ 	.word	0x00000038
        /*08bc*/ 	.short	0x010a
        /*08be*/ 	.byte	0x04
	.zero		1


	//   ....[70]....
        /*08c0*/ 	.word	0x000046c0
        /*08c4*/ 	.word	0x000000ff
        /*08c8*/ 	.word	0x00000038
        /*08cc*/ 	.short	0x010a
        /*08ce*/ 	.byte	0x09
	.zero		1


	//   ....[71]....
        /*08d0*/ 	.word	0x00004860
        /*08d4*/ 	.word	0x000000ff
        /*08d8*/ 	.word	0x00000038
        /*08dc*/ 	.short	0x010a
        /*08de*/ 	.byte	0x04
	.zero		1


	//   ....[72]....
        /*08e0*/ 	.word	0x00004950
        /*08e4*/ 	.word	0x000000ff
        /*08e8*/ 	.word	0x000001a0
        /*08ec*/ 	.short	0x010a
        /*08ee*/ 	.byte	0x04
	.zero		1


	//   ....[73]....
        /*08f0*/ 	.word	0x00004ae0
        /*08f4*/ 	.word	0x000000ff
        /*08f8*/ 	.word	0x00000000
        /*08fc*/ 	.short	0x0101
        /*08fe*/ 	.byte	0x04
	.zero		1


	//   ....[74]....
        /*0900*/ 	.word	0x00004b50
        /*0904*/ 	.word	0x000000ff
        /*0908*/ 	.word	0x00000000
        /*090c*/ 	.short	0x010a
        /*090e*/ 	.byte	0x04
	.zero		1


	//   ....[75]....
        /*0910*/ 	.word	0x00004be0
        /*0914*/ 	.word	0x000000ff
        /*0918*/ 	.word	0x00000000
        /*091c*/ 	.short	0x010a
        /*091e*/ 	.byte	0x04
	.zero		1


	//   ....[76]....
        /*0920*/ 	.word	0x00004c70
        /*0924*/ 	.word	0x000000ff
        /*0928*/ 	.word	0x00000000
        /*092c*/ 	.short	0x010a
        /*092e*/ 	.byte	0x04
	.zero		1


	//   ....[77]....
        /*0930*/ 	.word	0x00004d00
        /*0934*/ 	.word	0x000000ff
        /*0938*/ 	.word	0x00000000
        /*093c*/ 	.short	0x010a
        /*093e*/ 	.byte	0x04
	.zero		1


	//   ....[78]....
        /*0940*/ 	.word	0x00004d90
        /*0944*/ 	.word	0x000000ff
        /*0948*/ 	.word	0x00000000
        /*094c*/ 	.short	0x010a
        /*094e*/ 	.byte	0x04
	.zero		1


	//   ....[79]....
        /*0950*/ 	.word	0x00004e20
        /*0954*/ 	.word	0x000000ff
        /*0958*/ 	.word	0x00000000
        /*095c*/ 	.short	0x010a
        /*095e*/ 	.byte	0x04
	.zero		1


	//   ....[80]....
        /*0960*/ 	.word	0x00004ec0
        /*0964*/ 	.word	0x00000000
        /*0968*/ 	.word	0x00000000
        /*096c*/ 	.short	0x010a
        /*096e*/ 	.byte	0xff
	.zero		1


	//   ....[81]....
        /*0970*/ 	.word	0x00006a50
        /*0974*/ 	.word	0x000000ff
        /*0978*/ 	.word	0x00000100
        /*097c*/ 	.short	0x010a
        /*097e*/ 	.byte	0x04
	.zero		1


	//   ....[82]....
        /*0980*/ 	.word	0x00006bf0
        /*0984*/ 	.word	0x000000ff
        /*0988*/ 	.word	0x000000c0
        /*098c*/ 	.short	0x0101
        /*098e*/ 	.byte	0x04
	.zero		1


	//   ....[83]....
        /*0990*/ 	.word	0x00008670
        /*0994*/ 	.word	0x000000ff
        /*0998*/ 	.word	0x00000100
        /*099c*/ 	.short	0x010a
        /*099e*/ 	.byte	0x04
	.zero		1


	//   ....[84]....
        /*09a0*/ 	.word	0x000087f0
        /*09a4*/ 	.word	0x000000ff
        /*09a8*/ 	.word	0x000000c0
        /*09ac*/ 	.short	0x0101
        /*09ae*/ 	.byte	0x04
	.zero		1


	//   ....[85]....
        /*09b0*/ 	.word	0x00008f10
        /*09b4*/ 	.word	0x0000000f
        /*09b8*/ 	.word	0x000000b8
        /*09bc*/ 	.short	0x010a
        /*09be*/ 	.byte	0xff
	.zero		1


	//   ....[86]....
        /*09c0*/ 	.word	0x00009180
        /*09c4*/ 	.word	0x000000ff
        /*09c8*/ 	.word	0x00000090
        /*09cc*/ 	.short	0x010a
        /*09ce*/ 	.byte	0x18
	.zero		1


	//   ....[87]....
        /*09d0*/ 	.word	0x000092a0
        /*09d4*/ 	.word	0x000000ff
        /*09d8*/ 	.word	0x00000070
        /*09dc*/ 	.short	0x010b
        /*09de*/ 	.byte	0x18
	.zero		1


	//   ....[88]....
        /*09e0*/ 	.word	0x00009310
        /*09e4*/ 	.word	0x000000ff
        /*09e8*/ 	.word	0x00000000
        /*09ec*/ 	.short	0x0101
        /*09ee*/ 	.byte	0x04
	.zero		1


	//   ....[89]....
        /*09f0*/ 	.word	0x00009340
        /*09f4*/ 	.word	0x000000ff
        /*09f8*/ 	.word	0x00000098
        /*09fc*/ 	.short	0x010a
        /*09fe*/ 	.byte	0x18
	.zero		1


	//   ....[90]....
        /*0a00*/ 	.word	0x00009470
        /*0a04*/ 	.word	0x000000ff
        /*0a08*/ 	.word	0x00000078
        /*0a0c*/ 	.short	0x010b
        /*0a0e*/ 	.byte	0x18
	.zero		1


	//   ....[91]....
        /*0a10*/ 	.word	0x000094d0
        /*0a14*/ 	.word	0x000000ff
        /*0a18*/ 	.word	0x00000000
        /*0a1c*/ 	.short	0x0101
        /*0a1e*/ 	.byte	0x04
	.zero		1


	//   ....[92]....
        /*0a20*/ 	.word	0x00009500
        /*0a24*/ 	.word	0x000000ff
        /*0a28*/ 	.word	0x000000a0
        /*0a2c*/ 	.short	0x010a
        /*0a2e*/ 	.byte	0x18
	.zero		1


	//   ....[93]....
        /*0a30*/ 	.word	0x00009630
        /*0a34*/ 	.word	0x000000ff
        /*0a38*/ 	.word	0x00000080
        /*0a3c*/ 	.short	0x010b
        /*0a3e*/ 	.byte	0x18
	.zero		1


	//   ....[94]....
        /*0a40*/ 	.word	0x00009690
        /*0a44*/ 	.word	0x000000ff
        /*0a48*/ 	.word	0x00000000
        /*0a4c*/ 	.short	0x0101
        /*0a4e*/ 	.byte	0x04
	.zero		1


	//   ....[95]....
        /*0a50*/ 	.word	0x000096c0
        /*0a54*/ 	.word	0x000000ff
        /*0a58*/ 	.word	0x000000a8
        /*0a5c*/ 	.short	0x010a
        /*0a5e*/ 	.byte	0x18
	.zero		1


	//   ....[96]....
        /*0a60*/ 	.word	0x000097f0
        /*0a64*/ 	.word	0x000000ff
        /*0a68*/ 	.word	0x00000088
        /*0a6c*/ 	.short	0x010b
        /*0a6e*/ 	.byte	0x18
	.zero		1


	//   ....[97]....
        /*0a70*/ 	.word	0x00009870
        /*0a74*/ 	.word	0x000000ff
        /*0a78*/ 	.word	0x00000000
        /*0a7c*/ 	.short	0x0101
        /*0a7e*/ 	.byte	0x04
	.zero		1


	//   ....[98]....
        /*0a80*/ 	.word	0x000098c0
        /*0a84*/ 	.word	0x000000ff
        /*0a88*/ 	.word	0x000001a0
        /*0a8c*/ 	.short	0x010a
        /*0a8e*/ 	.byte	0x08
	.zero		1


	//   ....[99]....
        /*0a90*/ 	.word	0x00009a20
        /*0a94*/ 	.word	0x000000ff
        /*0a98*/ 	.word	0x00000000
        /*0a9c*/ 	.short	0x0101
        /*0a9e*/ 	.byte	0x08
	.zero		1


	//   ....[100]....
        /*0aa0*/ 	.word	0x00009ad0
        /*0aa4*/ 	.word	0x000000ff
        /*0aa8*/ 	.word	0x00000090
        /*0aac*/ 	.short	0x010a
        /*0aae*/ 	.byte	0x18
	.zero		1


	//   ....[101]....
        /*0ab0*/ 	.word	0x00009b10
        /*0ab4*/ 	.word	0x000000ff
        /*0ab8*/ 	.word	0x00000098
        /*0abc*/ 	.short	0x010a
        /*0abe*/ 	.byte	0x18
	.zero		1


	//   ....[102]....
        /*0ac0*/ 	.word	0x00009b50
        /*0ac4*/ 	.word	0x000000ff
        /*0ac8*/ 	.word	0x000000a0
        /*0acc*/ 	.short	0x010a
        /*0ace*/ 	.byte	0x18
	.zero		1


	//   ....[103]....
        /*0ad0*/ 	.word	0x00009bb0
        /*0ad4*/ 	.word	0x00000000
        /*0ad8*/ 	.word	0x000000a8
        /*0adc*/ 	.short	0x010a
        /*0ade*/ 	.byte	0xff
	.zero		1


	//   ....[104]....
        /*0ae0*/ 	.word	0x0000a640
        /*0ae4*/ 	.word	0x000000ff
        /*0ae8*/ 	.word	0x000001a0
        /*0aec*/ 	.short	0x010a
        /*0aee*/ 	.byte	0x06
	.zero		1


	//   ....[105]....
        /*0af0*/ 	.word	0x0000a7d0
        /*0af4*/ 	.word	0x000000ff
        /*0af8*/ 	.word	0x00000000
        /*0afc*/ 	.short	0x0101
        /*0afe*/ 	.byte	0x04
	.zero		1


	//   ....[106]....
        /*0b00*/ 	.word	0x0000ad40
        /*0b04*/ 	.word	0x000000ff
        /*0b08*/ 	.word	0x00000070
        /*0b0c*/ 	.short	0x010a
        /*0b0e*/ 	.byte	0x2b
	.zero		1


	//   ....[107]....
        /*0b10*/ 	.word	0x0000ada0
        /*0b14*/ 	.word	0x00000061
        /*0b18*/ 	.word	0x00000140
        /*0b1c*/ 	.short	0x010a
        /*0b1e*/ 	.byte	0xff
	.zero		1


	//   ....[108]....
        /*0b20*/ 	.word	0x0000adc0
        /*0b24*/ 	.word	0x000000ff
        /*0b28*/ 	.word	0x00000070
        /*0b2c*/ 	.short	0x010a
        /*0b2e*/ 	.byte	0x2b
	.zero		1


	//   ....[109]....
        /*0b30*/ 	.word	0x0000b070
        /*0b34*/ 	.word	0x00000061
        /*0b38*/ 	.word	0x00000140
        /*0b3c*/ 	.short	0x010a
        /*0b3e*/ 	.byte	0xff
	.zero		1


	//   ....[110]....
        /*0b40*/ 	.word	0x0000bcb0
        /*0b44*/ 	.word	0x000000ff
        /*0b48*/ 	.word	0x00000000
        /*0b4c*/ 	.short	0x0101
        /*0b4e*/ 	.byte	0x04
	.zero		1


	//   ....[111]....
        /*0b50*/ 	.word	0x0000bd00
        /*0b54*/ 	.word	0x000000ff
        /*0b58*/ 	.word	0x00000078
        /*0b5c*/ 	.short	0x010a
        /*0b5e*/ 	.byte	0x2b
	.zero		1


	//   ....[112]....
        /*0b60*/ 	.word	0x0000bd30
        /*0b64*/ 	.word	0x000000ff
        /*0b68*/ 	.word	0x00000078
        /*0b6c*/ 	.short	0x010a
        /*0b6e*/ 	.byte	0x2b
	.zero		1


	//   ....[113]....
        /*0b70*/ 	.word	0x0000caf0
        /*0b74*/ 	.word	0x000000ff
        /*0b78*/ 	.word	0x00000000
        /*0b7c*/ 	.short	0x0101
        /*0b7e*/ 	.byte	0x04
	.zero		1


	//   ....[114]....
        /*0b80*/ 	.word	0x0000cb10
        /*0b84*/ 	.word	0x000000ff
        /*0b88*/ 	.word	0x00000080
        /*0b8c*/ 	.short	0x010a
        /*0b8e*/ 	.byte	0x2b
	.zero		1


	//   ....[115]....
        /*0b90*/ 	.word	0x0000cb30
        /*0b94*/ 	.word	0x000000ff
        /*0b98*/ 	.word	0x00000080
        /*0b9c*/ 	.short	0x010a
        /*0b9e*/ 	.byte	0x2b
	.zero		1


	//   ....[116]....
        /*0ba0*/ 	.word	0x0000d930
        /*0ba4*/ 	.word	0x000000ff
        /*0ba8*/ 	.word	0x00000000
        /*0bac*/ 	.short	0x0101
        /*0bae*/ 	.byte	0x04
	.zero		1


	//   ....[117]....
        /*0bb0*/ 	.word	0x0000d950
        /*0bb4*/ 	.word	0x000000ff
        /*0bb8*/ 	.word	0x00000088
        /*0bbc*/ 	.short	0x010a
        /*0bbe*/ 	.byte	0x2b
	.zero		1


	//   ....[118]....
        /*0bc0*/ 	.word	0x0000d970
        /*0bc4*/ 	.word	0x000000ff
        /*0bc8*/ 	.word	0x00000088
        /*0bcc*/ 	.short	0x010a
        /*0bce*/ 	.byte	0x2b
	.zero		1


	//   ....[119]....
        /*0bd0*/ 	.word	0x0000e010
        /*0bd4*/ 	.word	0x00000061
        /*0bd8*/ 	.word	0x00000000
        /*0bdc*/ 	.short	0x0101
        /*0bde*/ 	.byte	0xff
	.zero		1


	//   ....[120]....
        /*0be0*/ 	.word	0x0000e890
        /*0be4*/ 	.word	0x000000ff
        /*0be8*/ 	.word	0x00000000
        /*0bec*/ 	.short	0x0101
        /*0bee*/ 	.byte	0x04
	.zero		1


	//   ....[121]....
        /*0bf0*/ 	.word	0x0000e930
        /*0bf4*/ 	.word	0x000000ff
        /*0bf8*/ 	.word	0x00000000
        /*0bfc*/ 	.short	0x0101
        /*0bfe*/ 	.byte	0x04
	.zero		1


	//   ....[122]....
        /*0c00*/ 	.word	0x0000f240
        /*0c04*/ 	.word	0x000000ff
        /*0c08*/ 	.word	0x000000c0
        /*0c0c*/ 	.short	0x010a
        /*0c0e*/ 	.byte	0x18
	.zero		1


	//   ....[123]....
        /*0c10*/ 	.word	0x0000f380
        /*0c14*/ 	.word	0x000000ff
        /*0c18*/ 	.word	0x00000000
        /*0c1c*/ 	.short	0x0101
        /*0c1e*/ 	.byte	0x06
	.zero		1


	//   ....[124]....
        /*0c20*/ 	.word	0x0000f3f0
        /*0c24*/ 	.word	0x000000ff
        /*0c28*/ 	.word	0x000001e0
        /*0c2c*/ 	.short	0x010a
        /*0c2e*/ 	.byte	0x18
	.zero		1


	//   ....[125]....
        /*0c30*/ 	.word	0x00010530
        /*0c34*/ 	.word	0x000000ff
        /*0c38*/ 	.word	0x000001a0
        /*0c3c*/ 	.short	0x0101
        /*0c3e*/ 	.byte	0x18
	.zero		1


	//   ....[126]....
        /*0c40*/ 	.word	0x00010820
        /*0c44*/ 	.word	0x000000ff
        /*0c48*/ 	.word	0x00000008
        /*0c4c*/ 	.short	0x010a
        /*0c4e*/ 	.byte	0x06
	.zero		1


	//   ....[127]....
        /*0c50*/ 	.word	0x00010840
        /*0c54*/ 	.word	0x000000ff
        /*0c58*/ 	.word	0x00000008
        /*0c5c*/ 	.short	0x010a
        /*0c5e*/ 	.byte	0x06
	.zero		1


	//   ....[128]....
        /*0c60*/ 	.word	0x000109d0
        /*0c64*/ 	.word	0x000000ff
        /*0c68*/ 	.word	0x00000008
        /*0c6c*/ 	.short	0x010a
        /*0c6e*/ 	.byte	0x06
	.zero		1


	//   ....[129]....
        /*0c70*/ 	.word	0x000109f0
        /*0c74*/ 	.word	0x000000ff
        /*0c78*/ 	.word	0x00000008
        /*0c7c*/ 	.short	0x010a
        /*0c7e*/ 	.byte	0x06
	.zero		1


	//   ....[130]....
        /*0c80*/ 	.word	0x00010ab0
        /*0c84*/ 	.word	0x000000ff
        /*0c88*/ 	.word	0x00000000
        /*0c8c*/ 	.short	0x0101
        /*0c8e*/ 	.byte	0x05
	.zero		1


	//   ....[131]....
        /*0c90*/ 	.word	0x00010da0
        /*0c94*/ 	.word	0x000000ff
        /*0c98*/ 	.word	0x00000000
        /*0c9c*/ 	.short	0x010a
        /*0c9e*/ 	.byte	0x06
	.zero		1


	//   ....[132]....
        /*0ca0*/ 	.word	0x00010e00
        /*0ca4*/ 	.word	0x000000ff
        /*0ca8*/ 	.word	0x00000160
        /*0cac*/ 	.short	0x010a
        /*0cae*/ 	.byte	0x09
	.zero		1


	//   ....[133]....
        /*0cb0*/ 	.word	0x00010f60
        /*0cb4*/ 	.word	0x000000ff
        /*0cb8*/ 	.word	0x00000000
        /*0cbc*/ 	.short	0x010a
        /*0cbe*/ 	.byte	0x06
	.zero		1


	//   ....[134]....
        /*0cc0*/ 	.word	0x00011090
        /*0cc4*/ 	.word	0x000000ff
        /*0cc8*/ 	.word	0x00000000
        /*0ccc*/ 	.short	0x010a
        /*0cce*/ 	.byte	0x1e
	.zero		1


	//   ....[135]....
        /*0cd0*/ 	.word	0x00011330
        /*0cd4*/ 	.word	0x000000ff
        /*0cd8*/ 	.word	0x000001a0
        /*0cdc*/ 	.short	0x010a
        /*0cde*/ 	.byte	0x06
	.zero		1


	//   ....[136]....
        /*0ce0*/ 	.word	0x00011460
        /*0ce4*/ 	.word	0x000000ff
        /*0ce8*/ 	.word	0x00000000
        /*0cec*/ 	.short	0x0101
        /*0cee*/ 	.byte	0x06
	.zero		1


	//   ....[137]....
        /*0cf0*/ 	.word	0x000115b0
        /*0cf4*/ 	.word	0x000000ff
        /*0cf8*/ 	.word	0x00000160
        /*0cfc*/ 	.short	0x010a
        /*0cfe*/ 	.byte	0x06
	.zero		1


	//   ....[138]....
        /*0d00*/ 	.word	0x00011670
        /*0d04*/ 	.word	0x000000ff
        /*0d08*/ 	.word	0x00000160
        /*0d0c*/ 	.short	0x010a
        /*0d0e*/ 	.byte	0x07
	.zero		1


	//   ....[139]....
        /*0d10*/ 	.word	0x00011730
        /*0d14*/ 	.word	0x000000ff
        /*0d18*/ 	.word	0x00000160
        /*0d1c*/ 	.short	0x010a
        /*0d1e*/ 	.byte	0x07
	.zero		1


	//   ....[140]....
        /*0d20*/ 	.word	0x000117f0
        /*0d24*/ 	.word	0x00000000
        /*0d28*/ 	.word	0x00000160
        /*0d2c*/ 	.short	0x010a
        /*0d2e*/ 	.byte	0xff
	.zero		1


	//   ....[141]....
        /*0d30*/ 	.word	0x00011830
        /*0d34*/ 	.word	0x00000000
        /*0d38*/ 	.word	0x00000160
        /*0d3c*/ 	.short	0x010a
        /*0d3e*/ 	.byte	0xff
	.zero		1


	//   ....[142]....
        /*0d40*/ 	.word	0x000118a0
        /*0d44*/ 	.word	0x000000ff
        /*0d48*/ 	.word	0x00000000
        /*0d4c*/ 	.short	0x0101
        /*0d4e*/ 	.byte	0x06
	.zero		1


	//   ....[143]....
        /*0d50*/ 	.word	0x000118e0
        /*0d54*/ 	.word	0x000000ff
        /*0d58*/ 	.word	0x00000190
        /*0d5c*/ 	.short	0x010a
        /*0d5e*/ 	.byte	0x04
	.zero		1


	//   ....[144]....
        /*0d60*/ 	.word	0x00011930
        /*0d64*/ 	.word	0x000000ff
        /*0d68*/ 	.word	0x00000000
        /*0d6c*/ 	.short	0x0101
        /*0d6e*/ 	.byte	0x06
	.zero		1


	//   ....[145]....
        /*0d70*/ 	.word	0x00011b80
        /*0d74*/ 	.word	0x00000000
        /*0d78*/ 	.word	0x00000038
        /*0d7c*/ 	.short	0x010a
        /*0d7e*/ 	.byte	0xff
	.zero		1


	//   ....[146]....
        /*0d80*/ 	.word	0x00011be0
        /*0d84*/ 	.word	0x00000000
        /*0d88*/ 	.word	0x00000038
        /*0d8c*/ 	.short	0x010a
        /*0d8e*/ 	.byte	0xff
	.zero		1


	//   ....[147]....
        /*0d90*/ 	.word	0x00011c40
        /*0d94*/ 	.word	0x00000000
        /*0d98*/ 	.word	0x000001a0
        /*0d9c*/ 	.short	0x010a
        /*0d9e*/ 	.byte	0xff
	.zero		1


	//   ....[148]....
        /*0da0*/ 	.word	0x00011ca0
        /*0da4*/ 	.word	0x00000000
        /*0da8*/ 	.word	0x00000000
        /*0dac*/ 	.short	0x010a
        /*0dae*/ 	.byte	0xff
	.zero		1


	//   ....[149]....
        /*0db0*/ 	.word	0x00011d00
        /*0db4*/ 	.word	0x00000000
        /*0db8*/ 	.word	0x00000000
        /*0dbc*/ 	.short	0x010a
        /*0dbe*/ 	.byte	0xff
	.zero		1


	//   ....[150]....
        /*0dc0*/ 	.word	0x00011d60
        /*0dc4*/ 	.word	0x00000000
        /*0dc8*/ 	.word	0x00000000
        /*0dcc*/ 	.short	0x010a
        /*0dce*/ 	.byte	0xff
	.zero		1


	//   ....[151]....
        /*0dd0*/ 	.word	0x00011dc0
        /*0dd4*/ 	.word	0x00000000
        /*0dd8*/ 	.word	0x00000000
        /*0ddc*/ 	.short	0x010a
        /*0dde*/ 	.byte	0xff
	.zero		1


	//   ....[152]....
        /*0de0*/ 	.word	0x00011e20
        /*0de4*/ 	.word	0x00000000
        /*0de8*/ 	.word	0x00000000
        /*0dec*/ 	.short	0x010a
        /*0dee*/ 	.byte	0xff
	.zero		1


	//   ....[153]....
        /*0df0*/ 	.word	0x00011e80
        /*0df4*/ 	.word	0x00000000
        /*0df8*/ 	.word	0x00000000
        /*0dfc*/ 	.short	0x010a
        /*0dfe*/ 	.byte	0xff
	.zero		1


	//   ....[154]....
        /*0e00*/ 	.word	0x00011ee0
        /*0e04*/ 	.word	0x00000011
        /*0e08*/ 	.word	0x00000100
        /*0e0c*/ 	.short	0x010a
        /*0e0e*/ 	.byte	0xff
	.zero		1


	//   ....[155]....
        /*0e10*/ 	.word	0x00011f40
        /*0e14*/ 	.word	0x0000000b
        /*0e18*/ 	.word	0x00000100
        /*0e1c*/ 	.short	0x010a
        /*0e1e*/ 	.byte	0xff
	.zero		1


	//   ....[156]....
        /*0e20*/ 	.word	0x00011f90
        /*0e24*/ 	.word	0x0000000f
        /*0e28*/ 	.word	0x000000b8
        /*0e2c*/ 	.short	0x010a
        /*0e2e*/ 	.byte	0xff
	.zero		1


	//   ....[157]....
        /*0e30*/ 	.word	0x00011ff0
        /*0e34*/ 	.word	0x00000000
        /*0e38*/ 	.word	0x00000090
        /*0e3c*/ 	.short	0x010a
        /*0e3e*/ 	.byte	0xff
	.zero		1


	//   ....[158]....
        /*0e40*/ 	.word	0x00012050
        /*0e44*/ 	.word	0x00000000
        /*0e48*/ 	.word	0x00000098
        /*0e4c*/ 	.short	0x010a
        /*0e4e*/ 	.byte	0xff
	.zero		1


	//   ....[159]....
        /*0e50*/ 	.word	0x000120b0
        /*0e54*/ 	.word	0x00000000
        /*0e58*/ 	.word	0x000000a0
        /*0e5c*/ 	.short	0x010a
        /*0e5e*/ 	.byte	0xff
	.zero		1


	//   ....[160]....
        /*0e60*/ 	.word	0x00012110
        /*0e64*/ 	.word	0x00000000
        /*0e68*/ 	.word	0x000000a8
        /*0e6c*/ 	.short	0x010a
        /*0e6e*/ 	.byte	0xff
	.zero		1


	//   ....[161]....
        /*0e70*/ 	.word	0x00012170
        /*0e74*/ 	.word	0x00000000
        /*0e78*/ 	.word	0x000001a0
        /*0e7c*/ 	.short	0x010a
        /*0e7e*/ 	.byte	0xff
	.zero		1


	//   ....[162]....
        /*0e80*/ 	.word	0x000121d0
        /*0e84*/ 	.word	0x00000000
        /*0e88*/ 	.word	0x00000090
        /*0e8c*/ 	.short	0x010a
        /*0e8e*/ 	.byte	0xff
	.zero		1


	//   ....[163]....
        /*0e90*/ 	.word	0x00012230
        /*0e94*/ 	.word	0x00000000
        /*0e98*/ 	.word	0x00000098
        /*0e9c*/ 	.short	0x010a
        /*0e9e*/ 	.byte	0xff
	.zero		1


	//   ....[164]....
        /*0ea0*/ 	.word	0x00012290
        /*0ea4*/ 	.word	0x00000000
        /*0ea8*/ 	.word	0x000000a0
        /*0eac*/ 	.short	0x010a
        /*0eae*/ 	.byte	0xff
	.zero		1


	//   ....[165]....
        /*0eb0*/ 	.word	0x000122f0
        /*0eb4*/ 	.word	0x00000000
        /*0eb8*/ 	.word	0x000001a0
        /*0ebc*/ 	.short	0x010a
        /*0ebe*/ 	.byte	0xff
	.zero		1


	//   ....[166]....
        /*0ec0*/ 	.word	0x000123b0
        /*0ec4*/ 	.word	0x00000003
        /*0ec8*/ 	.word	0x00000070
        /*0ecc*/ 	.short	0x010a
        /*0ece*/ 	.byte	0xff
	.zero		1


	//   ....[167]....
        /*0ed0*/ 	.word	0x00012400
        /*0ed4*/ 	.word	0x00000061
        /*0ed8*/ 	.word	0x00000140
        /*0edc*/ 	.short	0x010a
        /*0ede*/ 	.byte	0xff
	.zero		1


	//   ....[168]....
        /*0ee0*/ 	.word	0x00012460
        /*0ee4*/ 	.word	0x00000003
        /*0ee8*/ 	.word	0x00000078
        /*0eec*/ 	.short	0x010a
        /*0eee*/ 	.byte	0xff
	.zero		1


	//   ....[169]....
        /*0ef0*/ 	.word	0x000124c0
        /*0ef4*/ 	.word	0x00000000
        /*0ef8*/ 	.word	0x00000080
        /*0efc*/ 	.short	0x010a
        /*0efe*/ 	.byte	0xff
	.zero		1


	//   ....[170]....
        /*0f00*/ 	.word	0x00012520
        /*0f04*/ 	.word	0x00000000
        /*0f08*/ 	.word	0x00000088
        /*0f0c*/ 	.short	0x010a
        /*0f0e*/ 	.byte	0xff
	.zero		1


	//   ....[171]....
        /*0f10*/ 	.word	0x00012580
        /*0f14*/ 	.word	0x00000004
        /*0f18*/ 	.word	0x000000c0
        /*0f1c*/ 	.short	0x010a
        /*0f1e*/ 	.byte	0xff
	.zero		1


	//   ....[172]....
        /*0f20*/ 	.word	0x000125e0
        /*0f24*/ 	.word	0x00000004
        /*0f28*/ 	.word	0x000001e0
        /*0f2c*/ 	.short	0x010a
        /*0f2e*/ 	.byte	0xff
	.zero		1


	//   ....[173]....
        /*0f30*/ 	.word	0x00012640
        /*0f34*/ 	.word	0x00000000
        /*0f38*/ 	.word	0x00000008
        /*0f3c*/ 	.short	0x010a
        /*0f3e*/ 	.byte	0xff
	.zero		1


	//   ....[174]....
        /*0f40*/ 	.word	0x00012720
        /*0f44*/ 	.word	0x00000000
        /*0f48*/ 	.word	0x00000008
        /*0f4c*/ 	.short	0x010a
        /*0f4e*/ 	.byte	0xff
	.zero		1


	//   ....[175]....
        /*0f50*/ 	.word	0x00012780
        /*0f54*/ 	.word	0x00000003
        /*0f58*/ 	.word	0x00000160
        /*0f5c*/ 	.short	0x010a
        /*0f5e*/ 	.byte	0xff
	.zero		1


	//   ....[176]....
        /*0f60*/ 	.word	0x000127e0
        /*0f64*/ 	.word	0x00000003
        /*0f68*/ 	.word	0x00000000
        /*0f6c*/ 	.short	0x010a
        /*0f6e*/ 	.byte	0xff
	.zero		1


	//   ....[177]....
        /*0f70*/ 	.word	0x00012840
        /*0f74*/ 	.word	0x00000003
        /*0f78*/ 	.word	0x000001a0
        /*0f7c*/ 	.short	0x010a
        /*0f7e*/ 	.byte	0xff
	.zero		1


	//   ....[178]....
        /*0f80*/ 	.word	0x000128a0
        /*0f84*/ 	.word	0x00000000
        /*0f88*/ 	.word	0x00000160
        /*0f8c*/ 	.short	0x010a
        /*0f8e*/ 	.byte	0xff
	.zero		1


	//   ....[179]....
        /*0f90*/ 	.word	0x00012900
        /*0f94*/ 	.word	0x00000000
        /*0f98*/ 	.word	0x00000160
        /*0f9c*/ 	.short	0x010a
        /*0f9e*/ 	.byte	0xff
	.zero		1


	//   ....[180]....
        /*0fa0*/ 	.word	0x00012960
        /*0fa4*/ 	.word	0x00000000
        /*0fa8*/ 	.word	0x00000160
        /*0fac*/ 	.short	0x010a
        /*0fae*/ 	.byte	0xff
	.zero		1


	//   ....[181]....
        /*0fb0*/ 	.word	0x000129c0
        /*0fb4*/ 	.word	0x00000000
        /*0fb8*/ 	.word	0x00000190
        /*0fbc*/ 	.short	0x010a
        /*0fbe*/ 	.byte	0xff
	.zero		1


	//----- nvinfo : EIATTR_NUM_MBARRIERS
	.align		4
.L_49:
        /*0fc0*/ 	.byte	0x03, 0x38
        /*0fc2*/ 	.short	0x0041


	//----- nvinfo : EIATTR_EXIT_INSTR_OFFSETS
	.align		4
        /*0fc4*/ 	.byte	0x04, 0x1c
        /*0fc6*/ 	.short	(.L_51 - .L_50)


	//   ....[0]....
.L_50:
        /*0fc8*/ 	.word	0x00003850


	//   ....[1]....
        /*0fcc*/ 	.word	0x00004ef0


	//   ....[2]....
        /*0fd0*/ 	.word	0x00008890


	//   ....[3]....
        /*0fd4*/ 	.word	0x00009be0


	//   ....[4]....
        /*0fd8*/ 	.word	0x0000e940


	//   ....[5]....
        /*0fdc*/ 	.word	0x0000e970


	//   ....[6]....
        /*0fe0*/ 	.word	0x00010600


	//   ....[7]....
        /*0fe4*/ 	.word	0x00011b60


	//----- nvinfo : EIATTR_INDIRECT_BRANCH_TARGETS
	.align		4
.L_51:
        /*0fe8*/ 	.byte	0x04, 0x34
        /*0fea*/ 	.short	(.L_53 - .L_52)


	//   ....[0]....
.L_52:
        /*0fec*/ 	.word	.L_x_303@srel
        /*0ff0*/ 	.short	0x0
        /*0ff2*/ 	.short	0x0
        /*0ff4*/ 	.word	0xa
        /*0ff8*/ 	.word	.L_x_304@srel
        /* <DEDUP_REMOVED lines=9> */


	//----- nvinfo : EIATTR_MAX_THREADS
	.align		4
.L_53:
        /*1020*/ 	.byte	0x04, 0x05
        /*1022*/ 	.short	(.L_55 - .L_54)
.L_54:
        /*1024*/ 	.word	0x00000180
        /*1028*/ 	.word	0x00000001
        /*102c*/ 	.word	0x00000001


	//----- nvinfo : EIATTR_CRS_STACK_SIZE
	.align		4
.L_55:
        /*1030*/ 	.byte	0x04, 0x1e
        /*1032*/ 	.short	(.L_57 - .L_56)
.L_56:
        /*1034*/ 	.word	0x00000000


	//----- nvinfo : EIATTR_CBANK_PARAM_SIZE
	.align		4
.L_57:
        /*1038*/ 	.byte	0x03, 0x19
        /*103a*/ 	.short	0x0900


	//----- nvinfo : EIATTR_PARAM_CBANK
	.align		4
        /*103c*/ 	.byte	0x04, 0x0a
        /*103e*/ 	.short	(.L_59 - .L_58)
	.align		4
.L_58:
        /*1040*/ 	.word	index@(.nv.constant0._ZN7cutlass13device_kernelINS_4gemm6kernel13GemmUniversalINS1_17GroupProblemShapeIN4cute5tupleIJiiiEEEEENS1_10collective13CollectiveMmaINS1_40MainloopSm100ArrayTmaUmmaWarpSpecializedILi7ELi8ELi4ENS6_IJNS5_1CILi2EEENSC_ILi1EEESE_EEEEENS6_IJNSC_ILi256EEENSC_ILi128EEENSC_ILi64EEEEEENS_6half_tEPNS6_IJlSE_NSC_ILi0EEEEEESL_SO_NS5_8TiledMMAINS5_8MMA_AtomIJNS5_26SM100_MMA_F16BF16_2x1SM_SSISL_SL_fLi256ELi128ELNS5_4UMMA5MajorE0ELST_0ELNSS_7ScaleInE0ELSU_0EEEEEENS5_6LayoutINS6_IJSE_SE_SE_EEENS6_IJSM_SM_SM_EEEEENS6_IJNS5_10UnderscoreES11_S11_EEEEENS5_18SM100_TMA_2SM_LOADENS5_14ComposedLayoutINS5_7SwizzleILi3ELi4ELi3EEENS5_18smem_ptr_flag_bitsILi16EEENSX_INS6_IJNSC_ILi8EEESJ_EEENS6_IJSJ_SE_EEEEEEEvNS5_8identityES14_S1E_vS1F_EENS_8epilogue10collective18CollectiveEpilogueINS1H_31Sm100PtrArrayTmaWarpSpecializedILi4ELi2ELi32ELb1ELb0EEEJNS6_IJSI_SI_SJ_EEENS6_IJNSX_ISI_SE_EENSX_INSC_ILi32EEESE_EEEEESL_PNS6_IJSE_lSM_EEESL_S1S_NS1H_6fusion15FusionCallbacksIS1L_NS1T_17LinearCombinationISL_fSL_fLNS_15FloatRoundStyleE2EEES1M_S1Q_JEEENS5_5SM1004TMEM4LOAD26SM100_TMEM_LOAD_16dp256b4xENS5_13SM90_TMA_LOADENS15_IS17_S19_NSX_INS6_IJSJ_S1A_EEENS6_IJSE_SJ_EEEEEEENS5_17SM75_U16x8_LDSM_TENS5_14SM90_TMA_STOREES27_NS5_17SM90_U16x8_STSM_TENS5_39AutoVectorizingCopyWithAssumedAlignmentILi128EEEEEEvvEEEEvNT_6ParamsE)
        /*1044*/ 	.short	0x0380
        /*1046*/ 	.short	0x0900


	//----- nvinfo : EIATTR_SW_WAR
	.align		4
.L_59:
        /*1048*/ 	.byte	0x04, 0x36
        /*104a*/ 	.short	(.L_61 - .L_60)
.L_60:
        /*104c*/ 	.word	0x00000008
.L_61:


//--------------------- .nv.callgraph             --------------------------
	.section	.nv.callgraph,"",@"SHT_CUDA_CALLGRAPH"
	.align	4
	.sectionentsize	8
	.align		4
        /*0000*/ 	.word	0x00000000
	.align		4
        /*0004*/ 	.word	0xffffffff
	.align		4
        /*0008*/ 	.word	index@(_ZN7cutlass13device_kernelINS_4gemm6kernel13GemmUniversalINS1_17GroupProblemShapeIN4cute5tupleIJiiiEEEEENS1_10collective13CollectiveMmaINS1_40MainloopSm100ArrayTmaUmmaWarpSpecializedILi7ELi8ELi4ENS6_IJNS5_1CILi2EEENSC_ILi1EEESE_EEEEENS6_IJNSC_ILi256EEENSC_ILi128EEENSC_ILi64EEEEEENS_6half_tEPNS6_IJlSE_NSC_ILi0EEEEEESL_SO_NS5_8TiledMMAINS5_8MMA_AtomIJNS5_26SM100_MMA_F16BF16_2x1SM_SSISL_SL_fLi256ELi128ELNS5_4UMMA5MajorE0ELST_0ELNSS_7ScaleInE0ELSU_0EEEEEENS5_6LayoutINS6_IJSE_SE_SE_EEENS6_IJSM_SM_SM_EEEEENS6_IJNS5_10UnderscoreES11_S11_EEEEENS5_18SM100_TMA_2SM_LOADENS5_14ComposedLayoutINS5_7SwizzleILi3ELi4ELi3EEENS5_18smem_ptr_flag_bitsILi16EEENSX_INS6_IJNSC_ILi8EEESJ_EEENS6_IJSJ_SE_EEEEEEEvNS5_8identityES14_S1E_vS1F_EENS_8epilogue10collective18CollectiveEpilogueINS1H_31Sm100PtrArrayTmaWarpSpecializedILi4ELi2ELi32ELb1ELb0EEEJNS6_IJSI_SI_SJ_EEENS6_IJNSX_ISI_SE_EENSX_INSC_ILi32EEESE_EEEEESL_PNS6_IJSE_lSM_EEESL_S1S_NS1H_6fusion15FusionCallbacksIS1L_NS1T_17LinearCombinationISL_fSL_fLNS_15FloatRoundStyleE2EEES1M_S1Q_JEEENS5_5SM1004TMEM4LOAD26SM100_TMEM_LOAD_16dp256b4xENS5_13SM90_TMA_LOADENS15_IS17_S19_NSX_INS6_IJSJ_S1A_EEENS6_IJSE_SJ_EEEEEEENS5_17SM75_U16x8_LDSM_TENS5_14SM90_TMA_STOREES27_NS5_17SM90_U16x8_STSM_TENS5_39AutoVectorizingCopyWithAssumedAlignmentILi128EEEEEEvvEEEEvNT_6ParamsE)
	.align		4
        /*000c*/ 	.word	index@(__assertfail)
	.align		4
        /*0010*/ 	.word	0x00000000
	.align		4
        /*0014*/ 	.word	0xfffffffe
	.align		4
        /*0018*/ 	.word	0x00000000
	.align		4
        /*001c*/ 	.word	0xfffffffd
	.align		4
        /*0020*/ 	.word	0x00000000
	.align		4
        /*0024*/ 	.word	0xfffffffc


//--------------------- .nv.constant4             --------------------------
	.section	.nv.constant4,"a",@progbits
	.align	8
	.align		8
.nv.constant4:
        /*0000*/ 	.dword	__assertfail
	.align		8
        /*0008*/ 	.dword	__unnamed_1
	.align		8
        /*0010*/ 	.dword	__unnamed_2
	.align		8
        /*0018*/ 	.dword	_ZN39_INTERNAL_df396c37_4_k_cu_5dcf85c0_27854cuda3std3__45__cpo5beginE
	.align		8
        /*0020*/ 	.dword	_ZN39_INTERNAL_df396c37_4_k_cu_5dcf85c0_27854cuda3std3__45__cpo3endE
	.align		8
        /*0028*/ 	.dword	_ZN39_INTERNAL_df396c37_4_k_cu_5dcf85c0_27854cuda3std3__45__cpo6cbeginE
	.align		8
        /*0030*/ 	.dword	_ZN39_INTERNAL_df396c37_4_k_cu_5dcf85c0_27854cuda3std3__45__cpo4cendE
	.align		8
        /*0038*/ 	.dword	_ZN39_INTERNAL_df396c37_4_k_cu_5dcf85c0_27854cuda3std3__441_GLOBAL__N__df396c37_4_k_cu_5dcf85c0_27856ignoreE
	.align		8
        /*0040*/ 	.dword	_ZN39_INTERNAL_df396c37_4_k_cu_5dcf85c0_27854cuda3std3__419piecewise_constructE
	.align		8
        /*0048*/ 	.dword	_ZN39_INTERNAL_df396c37_4_k_cu_5dcf85c0_27854cuda3std3__48in_placeE
	.align		8
        /*0050*/ 	.dword	_ZN39_INTERNAL_df396c37_4_k_cu_5dcf85c0_27854cuda3std6ranges3__45__cpo4swapE
	.align		8
        /*0058*/ 	.dword	_ZN39_INTERNAL_df396c37_4_k_cu_5dcf85c0_27854cuda3std6ranges3__45__cpo9iter_moveE
	.align		8
        /*0060*/ 	.dword	_ZN39_INTERNAL_df396c37_4_k_cu_5dcf85c0_27854cute7productE
	.align		8
        /*0068*/ 	.dword	_ZN39_INTERNAL_df396c37_4_k_cu_5dcf85c0_27854cute1_E
	.align		8
        /*0070*/ 	.dword	$str$24
	.align		8
        /*0078*/ 	.dword	$str$25
	.align		8
        /*0080*/ 	.dword	$str$26
	.align		8
        /*0088*/ 	.dword	$str$27


//--------------------- .nv.constant2._ZN7cutlass13device_kernelINS_4gemm6kernel13GemmUniversalINS1_17GroupProblemShapeIN4cute5tupleIJiiiEEEEENS1_10collective13CollectiveMmaINS1_40MainloopSm100ArrayTmaUmmaWarpSpecializedILi7ELi8ELi4ENS6_IJNS5_1CILi2EEENSC_ILi1EEESE_EEEEENS6_IJNSC_ILi256EEENSC_ILi128EEENSC_ILi64EEEEEENS_6half_tEPNS6_IJlSE_NSC_ILi0EEEEEESL_SO_NS5_8TiledMMAINS5_8MMA_AtomIJNS5_26SM100_MMA_F16BF16_2x1SM_SSISL_SL_fLi256ELi128ELNS5_4UMMA5MajorE0ELST_0ELNSS_7ScaleInE0ELSU_0EEEEEENS5_6LayoutINS6_IJSE_SE_SE_EEENS6_IJSM_SM_SM_EEEEENS6_IJNS5_10UnderscoreES11_S11_EEEEENS5_18SM100_TMA_2SM_LOADENS5_14ComposedLayoutINS5_7SwizzleILi3ELi4ELi3EEENS5_18smem_ptr_flag_bitsILi16EEENSX_INS6_IJNSC_ILi8EEESJ_EEENS6_IJSJ_SE_EEEEEEEvNS5_8identityES14_S1E_vS1F_EENS_8epilogue10collective18CollectiveEpilogueINS1H_31Sm100PtrArrayTmaWarpSpecializedILi4ELi2ELi32ELb1ELb0EEEJNS6_IJSI_SI_SJ_EEENS6_IJNSX_ISI_SE_EENSX_INSC_ILi32EEESE_EEEEESL_PNS6_IJSE_lSM_EEESL_S1S_NS1H_6fusion15FusionCallbacksIS1L_NS1T_17LinearCombinationISL_fSL_fLNS_15FloatRoundStyleE2EEES1M_S1Q_JEEENS5_5SM1004TMEM4LOAD26SM100_TMEM_LOAD_16dp256b4xENS5_13SM90_TMA_LOADENS15_IS17_S19_NSX_INS6_IJSJ_S1A_EEENS6_IJSE_SJ_EEEEEEENS5_17SM75_U16x8_LDSM_TENS5_14SM90_TMA_STOREES27_NS5_17SM90_U16x8_STSM_TENS5_39AutoVectorizingCopyWithAssumedAlignmentILi128EEEEEEvvEEEEvNT_6ParamsE --------------------------
	.section	.nv.constant2._ZN7cutlass13device_kernelINS_4gemm6kernel13GemmUniversalINS1_17GroupProblemShapeIN4cute5tupleIJiiiEEEEENS1_10collective13CollectiveMmaINS1_40MainloopSm100ArrayTmaUmmaWarpSpecializedILi7ELi8ELi4ENS6_IJNS5_1CILi2EEENSC_ILi1EEESE_EEEEENS6_IJNSC_ILi256EEENSC_ILi128EEENSC_ILi64EEEEEENS_6half_tEPNS6_IJlSE_NSC_ILi0EEEEEESL_SO_NS5_8TiledMMAINS5_8MMA_AtomIJNS5_26SM100_MMA_F16BF16_2x1SM_SSISL_SL_fLi256ELi128ELNS5_4UMMA5MajorE0ELST_0ELNSS_7ScaleInE0ELSU_0EEEEEENS5_6LayoutINS6_IJSE_SE_SE_EEENS6_IJSM_SM_SM_EEEEENS6_IJNS5_10UnderscoreES11_S11_EEEEENS5_18SM100_TMA_2SM_LOADENS5_14ComposedLayoutINS5_7SwizzleILi3ELi4ELi3EEENS5_18smem_ptr_flag_bitsILi16EEENSX_INS6_IJNSC_ILi8EEESJ_EEENS6_IJSJ_SE_EEEEEEEvNS5_8identityES14_S1E_vS1F_EENS_8epilogue10collective18CollectiveEpilogueINS1H_31Sm100PtrArrayTmaWarpSpecializedILi4ELi2ELi32ELb1ELb0EEEJNS6_IJSI_SI_SJ_EEENS6_IJNSX_ISI_SE_EENSX_INSC_ILi32EEESE_EEEEESL_PNS6_IJSE_lSM_EEESL_S1S_NS1H_6fusion15FusionCallbacksIS1L_NS1T_17LinearCombinationISL_fSL_fLNS_15FloatRoundStyleE2EEES1M_S1Q_JEEENS5_5SM1004TMEM4LOAD26SM100_TMEM_LOAD_16dp256b4xENS5_13SM90_TMA_LOADENS15_IS17_S19_NSX_INS6_IJSJ_S1A_EEENS6_IJSE_SJ_EEEEEEENS5_17SM75_U16x8_LDSM_TENS5_14SM90_TMA_STOREES27_NS5_17SM90_U16x8_STSM_TENS5_39AutoVectorizingCopyWithAssumedAlignmentILi128EEEEEEvvEEEEvNT_6ParamsE,"a",@progbits
	.sectionflags	@""
	.align	4
.nv.constant2._ZN7cutlass13device_kernelINS_4gemm6kernel13GemmUniversalINS1_17GroupProblemShapeIN4cute5tupleIJiiiEEEEENS1_10collective13CollectiveMmaINS1_40MainloopSm100ArrayTmaUmmaWarpSpecializedILi7ELi8ELi4ENS6_IJNS5_1CILi2EEENSC_ILi1EEESE_EEEEENS6_IJNSC_ILi256EEENSC_ILi128EEENSC_ILi64EEEEEENS_6half_tEPNS6_IJlSE_NSC_ILi0EEEEEESL_SO_NS5_8TiledMMAINS5_8MMA_AtomIJNS5_26SM100_MMA_F16BF16_2x1SM_SSISL_SL_fLi256ELi128ELNS5_4UMMA5MajorE0ELST_0ELNSS_7ScaleInE0ELSU_0EEEEEENS5_6LayoutINS6_IJSE_SE_SE_EEENS6_IJSM_SM_SM_EEEEENS6_IJNS5_10UnderscoreES11_S11_EEEEENS5_18SM100_TMA_2SM_LOADENS5_14ComposedLayoutINS5_7SwizzleILi3ELi4ELi3EEENS5_18smem_ptr_flag_bitsILi16EEENSX_INS6_IJNSC_ILi8EEESJ_EEENS6_IJSJ_SE_EEEEEEEvNS5_8identityES14_S1E_vS1F_EENS_8epilogue10collective18CollectiveEpilogueINS1H_31Sm100PtrArrayTmaWarpSpecializedILi4ELi2ELi32ELb1ELb0EEEJNS6_IJSI_SI_SJ_EEENS6_IJNSX_ISI_SE_EENSX_INSC_ILi32EEESE_EEEEESL_PNS6_IJSE_lSM_EEESL_S1S_NS1H_6fusion15FusionCallbacksIS1L_NS1T_17LinearCombinationISL_fSL_fLNS_15FloatRoundStyleE2EEES1M_S1Q_JEEENS5_5SM1004TMEM4LOAD26SM100_TMEM_LOAD_16dp256b4xENS5_13SM90_TMA_LOADENS15_IS17_S19_NSX_INS6_IJSJ_S1A_EEENS6_IJSE_SJ_EEEEEEENS5_17SM75_U16x8_LDSM_TENS5_14SM90_TMA_STOREES27_NS5_17SM90_U16x8_STSM_TENS5_39AutoVectorizingCopyWithAssumedAlignmentILi128EEEEEEvvEEEEvNT_6ParamsE:
        /*0000*/ 	.byte	0x20, 0x06, 0x01, 0x00, 0x70, 0x4f, 0x00, 0x00, 0x70, 0x4f, 0x00, 0x00, 0x70, 0x4f, 0x00, 0x00
        /*0010*/ 	.byte	0x70, 0x4f, 0x00, 0x00, 0x70, 0x4f, 0x00, 0x00, 0x70, 0x4f, 0x00, 0x00, 0x70, 0x4f, 0x00, 0x00
        /*0020*/ 	.byte	0x80, 0xe9, 0x00, 0x00, 0x70, 0x4f, 0x00, 0x00


//--------------------- .text._ZN7cutlass13device_kernelINS_4gemm6kernel13GemmUniversalINS1_17GroupProblemShapeIN4cute5tupleIJiiiEEEEENS1_10collective13CollectiveMmaINS1_40MainloopSm100ArrayTmaUmmaWarpSpecializedILi7ELi8ELi4ENS6_IJNS5_1CILi2EEENSC_ILi1EEESE_EEEEENS6_IJNSC_ILi256EEENSC_ILi128EEENSC_ILi64EEEEEENS_6half_tEPNS6_IJlSE_NSC_ILi0EEEEEESL_SO_NS5_8TiledMMAINS5_8MMA_AtomIJNS5_26SM100_MMA_F16BF16_2x1SM_SSISL_SL_fLi256ELi128ELNS5_4UMMA5MajorE0ELST_0ELNSS_7ScaleInE0ELSU_0EEEEEENS5_6LayoutINS6_IJSE_SE_SE_EEENS6_IJSM_SM_SM_EEEEENS6_IJNS5_10UnderscoreES11_S11_EEEEENS5_18SM100_TMA_2SM_LOADENS5_14ComposedLayoutINS5_7SwizzleILi3ELi4ELi3EEENS5_18smem_ptr_flag_bitsILi16EEENSX_INS6_IJNSC_ILi8EEESJ_EEENS6_IJSJ_SE_EEEEEEEvNS5_8identityES14_S1E_vS1F_EENS_8epilogue10collective18CollectiveEpilogueINS1H_31Sm100PtrArrayTmaWarpSpecializedILi4ELi2ELi32ELb1ELb0EEEJNS6_IJSI_SI_SJ_EEENS6_IJNSX_ISI_SE_EENSX_INSC_ILi32EEESE_EEEEESL_PNS6_IJSE_lSM_EEESL_S1S_NS1H_6fusion15FusionCallbacksIS1L_NS1T_17LinearCombinationISL_fSL_fLNS_15FloatRoundStyleE2EEES1M_S1Q_JEEENS5_5SM1004TMEM4LOAD26SM100_TMEM_LOAD_16dp256b4xENS5_13SM90_TMA_LOADENS15_IS17_S19_NSX_INS6_IJSJ_S1A_EEENS6_IJSE_SJ_EEEEEEENS5_17SM75_U16x8_LDSM_TENS5_14SM90_TMA_STOREES27_NS5_17SM90_U16x8_STSM_TENS5_39AutoVectorizingCopyWithAssumedAlignmentILi128EEEEEEvvEEEEvNT_6ParamsE --------------------------
	.section	.text._ZN7cutlass13device_kernelINS_4gemm6kernel13GemmUniversalINS1_17GroupProblemShapeIN4cute5tupleIJiiiEEEEENS1_10collective13CollectiveMmaINS1_40MainloopSm100ArrayTmaUmmaWarpSpecializedILi7ELi8ELi4ENS6_IJNS5_1CILi2EEENSC_ILi1EEESE_EEEEENS6_IJNSC_ILi256EEENSC_ILi128EEENSC_ILi64EEEEEENS_6half_tEPNS6_IJlSE_NSC_ILi0EEEEEESL_SO_NS5_8TiledMMAINS5_8MMA_AtomIJNS5_26SM100_MMA_F16BF16_2x1SM_SSISL_SL_fLi256ELi128ELNS5_4UMMA5MajorE0ELST_0ELNSS_7ScaleInE0ELSU_0EEEEEENS5_6LayoutINS6_IJSE_SE_SE_EEENS6_IJSM_SM_SM_EEEEENS6_IJNS5_10UnderscoreES11_S11_EEEEENS5_18SM100_TMA_2SM_LOADENS5_14ComposedLayoutINS5_7SwizzleILi3ELi4ELi3EEENS5_18smem_ptr_flag_bitsILi16EEENSX_INS6_IJNSC_ILi8EEESJ_EEENS6_IJSJ_SE_EEEEEEEvNS5_8identityES14_S1E_vS1F_EENS_8epilogue10collective18CollectiveEpilogueINS1H_31Sm100PtrArrayTmaWarpSpecializedILi4ELi2ELi32ELb1ELb0EEEJNS6_IJSI_SI_SJ_EEENS6_IJNSX_ISI_SE_EENSX_INSC_ILi32EEESE_EEEEESL_PNS6_IJSE_lSM_EEESL_S1S_NS1H_6fusion15FusionCallbacksIS1L_NS1T_17LinearCombinationISL_fSL_fLNS_15FloatRoundStyleE2EEES1M_S1Q_JEEENS5_5SM1004TMEM4LOAD26SM100_TMEM_LOAD_16dp256b4xENS5_13SM90_TMA_LOADENS15_IS17_S19_NSX_INS6_IJSJ_S1A_EEENS6_IJSE_SJ_EEEEEEENS5_17SM75_U16x8_LDSM_TENS5_14SM90_TMA_STOREES27_NS5_17SM90_U16x8_STSM_TENS5_39AutoVectorizingCopyWithAssumedAlignmentILi128EEEEEEvvEEEEvNT_6ParamsE,"ax",@progbits
	.align	128
.text._ZN7cutlass13device_kernelINS_4gemm6kernel13GemmUniversalINS1_17GroupProblemShapeIN4cute5tupleIJiiiEEEEENS1_10collective13CollectiveMmaINS1_40MainloopSm100ArrayTmaUmmaWarpSpecializedILi7ELi8ELi4ENS6_IJNS5_1CILi2EEENSC_ILi1EEESE_EEEEENS6_IJNSC_ILi256EEENSC_ILi128EEENSC_ILi64EEEEEENS_6half_tEPNS6_IJlSE_NSC_ILi0EEEEEESL_SO_NS5_8TiledMMAINS5_8MMA_AtomIJNS5_26SM100_MMA_F16BF16_2x1SM_SSISL_SL_fLi256ELi128ELNS5_4UMMA5MajorE0ELST_0ELNSS_7ScaleInE0ELSU_0EEEEEENS5_6LayoutINS6_IJSE_SE_SE_EEENS6_IJSM_SM_SM_EEEEENS6_IJNS5_10UnderscoreES11_S11_EEEEENS5_18SM100_TMA_2SM_LOADENS5_14ComposedLayoutINS5_7SwizzleILi3ELi4ELi3EEENS5_18smem_ptr_flag_bitsILi16EEENSX_INS6_IJNSC_ILi8EEESJ_EEENS6_IJSJ_SE_EEEEEEEvNS5_8identityES14_S1E_vS1F_EENS_8epilogue10collective18CollectiveEpilogueINS1H_31Sm100PtrArrayTmaWarpSpecializedILi4ELi2ELi32ELb1ELb0EEEJNS6_IJSI_SI_SJ_EEENS6_IJNSX_ISI_SE_EENSX_INSC_ILi32EEESE_EEEEESL_PNS6_IJSE_lSM_EEESL_S1S_NS1H_6fusion15FusionCallbacksIS1L_NS1T_17LinearCombinationISL_fSL_fLNS_15FloatRoundStyleE2EEES1M_S1Q_JEEENS5_5SM1004TMEM4LOAD26SM100_TMEM_LOAD_16dp256b4xENS5_13SM90_TMA_LOADENS15_IS17_S19_NSX_INS6_IJSJ_S1A_EEENS6_IJSE_SJ_EEEEEEENS5_17SM75_U16x8_LDSM_TENS5_14SM90_TMA_STOREES27_NS5_17SM90_U16x8_STSM_TENS5_39AutoVectorizingCopyWithAssumedAlignmentILi128EEEEEEvvEEEEvNT_6ParamsE:
        .type           _ZN7cutlass13device_kernelINS_4gemm6kernel13GemmUniversalINS1_17GroupProblemShapeIN4cute5tupleIJiiiEEEEENS1_10collective13CollectiveMmaINS1_40MainloopSm100ArrayTmaUmmaWarpSpecializedILi7ELi8ELi4ENS6_IJNS5_1CILi2EEENSC_ILi1EEESE_EEEEENS6_IJNSC_ILi256EEENSC_ILi128EEENSC_ILi64EEEEEENS_6half_tEPNS6_IJlSE_NSC_ILi0EEEEEESL_SO_NS5_8TiledMMAINS5_8MMA_AtomIJNS5_26SM100_MMA_F16BF16_2x1SM_SSISL_SL_fLi256ELi128ELNS5_4UMMA5MajorE0ELST_0ELNSS_7ScaleInE0ELSU_0EEEEEENS5_6LayoutINS6_IJSE_SE_SE_EEENS6_IJSM_SM_SM_EEEEENS6_IJNS5_10UnderscoreES11_S11_EEEEENS5_18SM100_TMA_2SM_LOADENS5_14ComposedLayoutINS5_7SwizzleILi3ELi4ELi3EEENS5_18smem_ptr_flag_bitsILi16EEENSX_INS6_IJNSC_ILi8EEESJ_EEENS6_IJSJ_SE_EEEEEEEvNS5_8identityES14_S1E_vS1F_EENS_8epilogue10collective18CollectiveEpilogueINS1H_31Sm100PtrArrayTmaWarpSpecializedILi4ELi2ELi32ELb1ELb0EEEJNS6_IJSI_SI_SJ_EEENS6_IJNSX_ISI_SE_EENSX_INSC_ILi32EEESE_EEEEESL_PNS6_IJSE_lSM_EEESL_S1S_NS1H_6fusion15FusionCallbacksIS1L_NS1T_17LinearCombinationISL_fSL_fLNS_15FloatRoundStyleE2EEES1M_S1Q_JEEENS5_5SM1004TMEM4LOAD26SM100_TMEM_LOAD_16dp256b4xENS5_13SM90_TMA_LOADENS15_IS17_S19_NSX_INS6_IJSJ_S1A_EEENS6_IJSE_SJ_EEEEEEENS5_17SM75_U16x8_LDSM_TENS5_14SM90_TMA_STOREES27_NS5_17SM90_U16x8_STSM_TENS5_39AutoVectorizingCopyWithAssumedAlignmentILi128EEEEEEvvEEEEvNT_6ParamsE,@function
        .size           _ZN7cutlass13device_kernelINS_4gemm6kernel13GemmUniversalINS1_17GroupProblemShapeIN4cute5tupleIJiiiEEEEENS1_10collective13CollectiveMmaINS1_40MainloopSm100ArrayTmaUmmaWarpSpecializedILi7ELi8ELi4ENS6_IJNS5_1CILi2EEENSC_ILi1EEESE_EEEEENS6_IJNSC_ILi256EEENSC_ILi128EEENSC_ILi64EEEEEENS_6half_tEPNS6_IJlSE_NSC_ILi0EEEEEESL_SO_NS5_8TiledMMAINS5_8MMA_AtomIJNS5_26SM100_MMA_F16BF16_2x1SM_SSISL_SL_fLi256ELi128ELNS5_4UMMA5MajorE0ELST_0ELNSS_7ScaleInE0ELSU_0EEEEEENS5_6LayoutINS6_IJSE_SE_SE_EEENS6_IJSM_SM_SM_EEEEENS6_IJNS5_10UnderscoreES11_S11_EEEEENS5_18SM100_TMA_2SM_LOADENS5_14ComposedLayoutINS5_7SwizzleILi3ELi4ELi3EEENS5_18smem_ptr_flag_bitsILi16EEENSX_INS6_IJNSC_ILi8EEESJ_EEENS6_IJSJ_SE_EEEEEEEvNS5_8identityES14_S1E_vS1F_EENS_8epilogue10collective18CollectiveEpilogueINS1H_31Sm100PtrArrayTmaWarpSpecializedILi4ELi2ELi32ELb1ELb0EEEJNS6_IJSI_SI_SJ_EEENS6_IJNSX_ISI_SE_EENSX_INSC_ILi32EEESE_EEEEESL_PNS6_IJSE_lSM_EEESL_S1S_NS1H_6fusion15FusionCallbacksIS1L_NS1T_17LinearCombinationISL_fSL_fLNS_15FloatRoundStyleE2EEES1M_S1Q_JEEENS5_5SM1004TMEM4LOAD26SM100_TMEM_LOAD_16dp256b4xENS5_13SM90_TMA_LOADENS15_IS17_S19_NSX_INS6_IJSJ_S1A_EEENS6_IJSE_SJ_EEEEEEENS5_17SM75_U16x8_LDSM_TENS5_14SM90_TMA_STOREES27_NS5_17SM90_U16x8_STSM_TENS5_39AutoVectorizingCopyWithAssumedAlignmentILi128EEEEEEvvEEEEvNT_6ParamsE,(.L_x_314 - _ZN7cutlass13device_kernelINS_4gemm6kernel13GemmUniversalINS1_17GroupProblemShapeIN4cute5tupleIJiiiEEEEENS1_10collective13CollectiveMmaINS1_40MainloopSm100ArrayTmaUmmaWarpSpecializedILi7ELi8ELi4ENS6_IJNS5_1CILi2EEENSC_ILi1EEESE_EEEEENS6_IJNSC_ILi256EEENSC_ILi128EEENSC_ILi64EEEEEENS_6half_tEPNS6_IJlSE_NSC_ILi0EEEEEESL_SO_NS5_8TiledMMAINS5_8MMA_AtomIJNS5_26SM100_MMA_F16BF16_2x1SM_SSISL_SL_fLi256ELi128ELNS5_4UMMA5MajorE0ELST_0ELNSS_7ScaleInE0ELSU_0EEEEEENS5_6LayoutINS6_IJSE_SE_SE_EEENS6_IJSM_SM_SM_EEEEENS6_IJNS5_10UnderscoreES11_S11_EEEEENS5_18SM100_TMA_2SM_LOADENS5_14ComposedLayoutINS5_7SwizzleILi3ELi4ELi3EEENS5_18smem_ptr_flag_bitsILi16EEENSX_INS6_IJNSC_ILi8EEESJ_EEENS6_IJSJ_SE_EEEEEEEvNS5_8identityES14_S1E_vS1F_EENS_8epilogue10collective18CollectiveEpilogueINS1H_31Sm100PtrArrayTmaWarpSpecializedILi4ELi2ELi32ELb1ELb0EEEJNS6_IJSI_SI_SJ_EEENS6_IJNSX_ISI_SE_EENSX_INSC_ILi32EEESE_EEEEESL_PNS6_IJSE_lSM_EEESL_S1S_NS1H_6fusion15FusionCallbacksIS1L_NS1T_17LinearCombinationISL_fSL_fLNS_15FloatRoundStyleE2EEES1M_S1Q_JEEENS5_5SM1004TMEM4LOAD26SM100_TMEM_LOAD_16dp256b4xENS5_13SM90_TMA_LOADENS15_IS17_S19_NSX_INS6_IJSJ_S1A_EEENS6_IJSE_SJ_EEEEEEENS5_17SM75_U16x8_LDSM_TENS5_14SM90_TMA_STOREES27_NS5_17SM90_U16x8_STSM_TENS5_39AutoVectorizingCopyWithAssumedAlignmentILi128EEEEEEvvEEEEvNT_6ParamsE)
        .other          _ZN7cutlass13device_kernelINS_4gemm6kernel13GemmUniversalINS1_17GroupProblemShapeIN4cute5tupleIJiiiEEEEENS1_10collective13CollectiveMmaINS1_40MainloopSm100ArrayTmaUmmaWarpSpecializedILi7ELi8ELi4ENS6_IJNS5_1CILi2EEENSC_ILi1EEESE_EEEEENS6_IJNSC_ILi256EEENSC_ILi128EEENSC_ILi64EEEEEENS_6half_tEPNS6_IJlSE_NSC_ILi0EEEEEESL_SO_NS5_8TiledMMAINS5_8MMA_AtomIJNS5_26SM100_MMA_F16BF16_2x1SM_SSISL_SL_fLi256ELi128ELNS5_4UMMA5MajorE0ELST_0ELNSS_7ScaleInE0ELSU_0EEEEEENS5_6LayoutINS6_IJSE_SE_SE_EEENS6_IJSM_SM_SM_EEEEENS6_IJNS5_10UnderscoreES11_S11_EEEEENS5_18SM100_TMA_2SM_LOADENS5_14ComposedLayoutINS5_7SwizzleILi3ELi4ELi3EEENS5_18smem_ptr_flag_bitsILi16EEENSX_INS6_IJNSC_ILi8EEESJ_EEENS6_IJSJ_SE_EEEEEEEvNS5_8identityES14_S1E_vS1F_EENS_8epilogue10collective18CollectiveEpilogueINS1H_31Sm100PtrArrayTmaWarpSpecializedILi4ELi2ELi32ELb1ELb0EEEJNS6_IJSI_SI_SJ_EEENS6_IJNSX_ISI_SE_EENSX_INSC_ILi32EEESE_EEEEESL_PNS6_IJSE_lSM_EEESL_S1S_NS1H_6fusion15FusionCallbacksIS1L_NS1T_17LinearCombinationISL_fSL_fLNS_15FloatRoundStyleE2EEES1M_S1Q_JEEENS5_5SM1004TMEM4LOAD26SM100_TMEM_LOAD_16dp256b4xENS5_13SM90_TMA_LOADENS15_IS17_S19_NSX_INS6_IJSJ_S1A_EEENS6_IJSE_SJ_EEEEEEENS5_17SM75_U16x8_LDSM_TENS5_14SM90_TMA_STOREES27_NS5_17SM90_U16x8_STSM_TENS5_39AutoVectorizingCopyWithAssumedAlignmentILi128EEEEEEvvEEEEvNT_6ParamsE,@"STO_CUDA_ENTRY STV_DEFAULT"
_ZN7cutlass13device_kernelINS_4gemm6kernel13GemmUniversalINS1_17GroupProblemShapeIN4cute5tupleIJiiiEEEEENS1_10collective13CollectiveMmaINS1_40MainloopSm100ArrayTmaUmmaWarpSpecializedILi7ELi8ELi4ENS6_IJNS5_1CILi2EEENSC_ILi1EEESE_EEEEENS6_IJNSC_ILi256EEENSC_ILi128EEENSC_ILi64EEEEEENS_6half_tEPNS6_IJlSE_NSC_ILi0EEEEEESL_SO_NS5_8TiledMMAINS5_8MMA_AtomIJNS5_26SM100_MMA_F16BF16_2x1SM_SSISL_SL_fLi256ELi128ELNS5_4UMMA5MajorE0ELST_0ELNSS_7ScaleInE0ELSU_0EEEEEENS5_6LayoutINS6_IJSE_SE_SE_EEENS6_IJSM_SM_SM_EEEEENS6_IJNS5_10UnderscoreES11_S11_EEEEENS5_18SM100_TMA_2SM_LOADENS5_14ComposedLayoutINS5_7SwizzleILi3ELi4ELi3EEENS5_18smem_ptr_flag_bitsILi16EEENSX_INS6_IJNSC_ILi8EEESJ_EEENS6_IJSJ_SE_EEEEEEEvNS5_8identityES14_S1E_vS1F_EENS_8epilogue10collective18CollectiveEpilogueINS1H_31Sm100PtrArrayTmaWarpSpecializedILi4ELi2ELi32ELb1ELb0EEEJNS6_IJSI_SI_SJ_EEENS6_IJNSX_ISI_SE_EENSX_INSC_ILi32EEESE_EEEEESL_PNS6_IJSE_lSM_EEESL_S1S_NS1H_6fusion15FusionCallbacksIS1L_NS1T_17LinearCombinationISL_fSL_fLNS_15FloatRoundStyleE2EEES1M_S1Q_JEEENS5_5SM1004TMEM4LOAD26SM100_TMEM_LOAD_16dp256b4xENS5_13SM90_TMA_LOADENS15_IS17_S19_NSX_INS6_IJSJ_S1A_EEENS6_IJSE_SJ_EEEEEEENS5_17SM75_U16x8_LDSM_TENS5_14SM90_TMA_STOREES27_NS5_17SM90_U16x8_STSM_TENS5_39AutoVectorizingCopyWithAssumedAlignmentILi128EEEEEEvvEEEEvNT_6ParamsE:
[----:B------:R-:W1:Y:S01]  /*0000*/  LDC R1, c[0x0][0x37c] ;  /* 0x0000df00ff017b82 */ /* 0x000e620000000800 */
[----:B------:R-:W2:Y:S07]  /*0010*/  S2R R0, SR_TID.X ;  /* 0x0000000000007919 */ /* 0x000eae0000002100 */
[----:B------:R-:W3:Y:S01]  /*0020*/  S2UR UR31, SR_CgaCtaId ;  /* 0x00000000001f79c3 */ /* 0x000ee20000008800 */
[----:B------:R-:W-:Y:S01]  /*0030*/  UMOV UR37, 0x4 ;  /* 0x0000000400257882 */ /* 0x000fe20000000000 */
[----:B------:R-:W4:Y:S01]  /*0040*/  LDCU UR30, c[0x0][0x370] ;  /* 0x00006e00ff1e77ac */ /* 0x000f220008000800 */
[----:B------:R-:W-:-:S05]  /*0050*/  ELECT P2, URZ, PT ;  /* 0x0000000000ff782f */ /* 0x000fca0003840000 */
[----:B------:R-:W-:Y:S08]  /*0060*/  S2UR UR42, SR_CTAID.X ;  /* 0x00000000002a79c3 */ /* 0x000ff00000002500 */
[----:B------:R-:W4:Y:S01]  /*0070*/  S2UR UR58, SR_CTAID.Y ;  /* 0x00000000003a79c3 */ /* 0x000f220000002600 */
[----:B---3--:R-:W-:Y:S02]  /*0080*/  ULOP3.LUT UR44, UR31, 0x1, URZ, 0xc0, !UPT ;  /* 0x000000011f2c7892 */ /* 0x008fe4000f8ec0ff */
[----:B------:R-:W-:Y:S01]  /*0090*/  ULOP3.LUT UR43, UR31, 0x1, URZ, 0x3c, !UPT ;  /* 0x000000011f2b7892 */ /* 0x000fe2000f8e3cff */
[----:B--2---:R-:W-:-:S05]  /*00a0*/  SHF.R.U32.HI R80, RZ, 0x5, R0 ;  /* 0x00000005ff507819 */ /* 0x004fca0000011600 */
[----:B------:R-:W2:Y:S01]  /*00b0*/  SHFL.IDX PT, R2, R80, RZ, 0x1f ;  /* 0x00001fff50027589 */ /* 0x000ea200000e0000 */
[----:B----4-:R-:W-:Y:S01]  /*00c0*/  UIMAD UR28, UR58, UR30, UR42 ;  /* 0x0000001e3a1c72a4 */ /* 0x010fe2000f8e022a */
[----:B--2---:R-:W-:-:S13]  /*00d0*/  R2UR UR21, R2 ;  /* 0x00000000021572ca */ /* 0x004fda00000e0000 */
[----:B------:R-:W-:Y:S02]  /*00e0*/  UISETP.GE.AND UP0, UPT, UR21, 0x8, UPT ;  /* 0x000000081500788c */ /* 0x000fe4000bf06270 */
[----:B------:R-:W-:Y:S02]  /*00f0*/  UISETP.GT.AND UP1, UPT, UR21, 0x3, UPT ;  /* 0x000000031500788c */ /* 0x000fe4000bf24270 */
[----:B------:R-:W-:-:S04]  /*0100*/  USEL UR37, UR37, 0x8, !UP0 ;  /* 0x0000000825257887 */ /* 0x000fc8000c000000 */
[----:B------:R-:W-:Y:S02]  /*0110*/  USEL UR37, UR37, UR21, UP1 ;  /* 0x0000001525257287 */ /* 0x000fe40008800000 */
[----:B------:R-:W-:Y:S02]  /*0120*/  ULOP3.LUT UR21, UR21, 0xfffffffc, URZ, 0xc0, !UPT ;  /* 0xfffffffc15157892 */ /* 0x000fe4000f8ec0ff */
[----:B------:R-:W-:-:S09]  /*0130*/  UISETP.NE.AND UP0, UPT, UR37, 0x2, UPT ;  /* 0x000000022500788c */ /* 0x000fd2000bf05270 */
[----:B-1----:R-:W-:Y:S05]  /*0140*/  BRA.U UP0, `(.L_x_0) ;  /* 0x0000000100f87547 */ /* 0x002fea000b800000 */
[----:B------:R-:W1:Y:S01]  /*0150*/  LDCU UR34, c[0x0][0xc1c] ;  /* 0x00018380ff2277ac */ /* 0x000e620008000800 */
[----:B------:R-:W-:Y:S01]  /*0160*/  BSSY.RECONVERGENT B0, `(.L_x_1) ;  /* 0x000003b000007945 */ /* 0x000fe20003800200 */
[----:B------:R-:W2:Y:S01]  /*0170*/  LDCU.64 UR4, c[0x0][0x820] ;  /* 0x00010400ff0477ac */ /* 0x000ea20008000a00 */
[----:B------:R-:W-:Y:S01]  /*0180*/  ELECT P0, URZ, PT ;  /* 0x0000000000ff782f */ /* 0x000fe20003800000 */
[----:B------:R-:W-:Y:S02]  /*0190*/  UIMAD UR38, UR28, 0x11, URZ ;  /* 0x000000111c2678a4 */ /* 0x000fe4000f8e02ff */
[----:B-1----:R-:W-:-:S04]  /*01a0*/  UIADD3 UR34, UPT, UPT, UR28, UR34, URZ ;  /* 0x000000221c227290 */ /* 0x002fc8000fffe0ff */
[----:B------:R-:W-:Y:S02]  /*01b0*/  UIMAD UR34, UR34, 0x11, URZ ;  /* 0x00000011222278a4 */ /* 0x000fe4000f8e02ff */
[----:B--2---:R-:W-:Y:S02]  /*01c0*/  UIMAD.WIDE.U32 UR38, UR38, 0x80, UR4 ;  /* 0x00000080262678a5 */ /* 0x004fe4000f8e0004 */
[----:B------:R-:W-:Y:S02]  /*01d0*/  UIMAD.WIDE.U32 UR34, UR34, 0x80, UR4 ;  /* 0x00000080222278a5 */ /* 0x000fe4000f8e0004 */
[----:B------:R-:W-:Y:S10]  /*01e0*/  @!P0 BRA `(.L_x_2) ;  /* 0x0000000000c88947 */ /* 0x000ff40003800000 */
[----:B------:R-:W1:Y:S01]  /*01f0*/  LDC.64 R64, c[0x0][0x400] ;  /* 0x00010000ff407b82 */ /* 0x000e620000000a00 */
[----:B------:R-:W-:Y:S02]  /*0200*/  UMOV UR4, 0x400 ;  /* 0x0000040000047882 */ /* 0x000fe40000000000 */
[----:B------:R-:W-:-:S05]  /*0210*/  ULEA UR4, UR31, UR4, 0x18 ;  /* 0x000000041f047291 */ /* 0x000fca000f8ec0ff */
[----:B------:R-:W1:Y:S08]  /*0220*/  LDC.64 R66, c[0x0][0x408] ;  /* 0x00010200ff427b82 */ /* 0x000e700000000a00 */
[----:B------:R-:W2:Y:S08]  /*0230*/  LDC.64 R60, c[0x0][0x410] ;  /* 0x00010400ff3c7b82 */ /* 0x000eb00000000a00 */
[----:B------:R-:W2:Y:S08]  /*0240*/  LDC.64 R62, c[0x0][0x418] ;  /* 0x00010600ff3e7b82 */ /* 0x000eb00000000a00 */
[----:B------:R-:W3:Y:S01]  /*0250*/  LDC.64 R56, c[0x0][0x420] ;  /* 0x00010800ff387b82 */ /* 0x000ee20000000a00 */
[----:B-1----:R1:W-:Y:S07]  /*0260*/  STS.128 [UR4+0x480], R64 ;  /* 0x00048040ff007988 */ /* 0x0023ee0008000c04 */
[----:B------:R-:W3:Y:S08]  /*0270*/  LDC.64 R58, c[0x0][0x428] ;  /* 0x00010a00ff3a7b82 */ /* 0x000ef00000000a00 */
[----:B------:R-:W4:Y:S01]  /*0280*/  LDC.64 R52, c[0x0][0x430] ;  /* 0x00010c00ff347b82 */ /* 0x000f220000000a00 */
[----:B--2---:R1:W-:Y:S07]  /*0290*/  STS.128 [UR4+0x490], R60 ;  /* 0x0004903cff007988 */ /* 0x0043ee0008000c04 */
[----:B------:R-:W4:Y:S08]  /*02a0*/  LDC.64 R54, c[0x0][0x438] ;  /* 0x00010e00ff367b82 */ /* 0x000f300000000a00 */
[----:B------:R-:W2:Y:S01]  /*02b0*/  LDC.64 R48, c[0x0][0x440] ;  /* 0x00011000ff307b82 */ /* 0x000ea20000000a00 */
[----:B---3--:R1:W-:Y:S07]  /*02c0*/  STS.128 [UR4+0x4a0], R56 ;  /* 0x0004a038ff007988 */ /* 0x0083ee0008000c04 */
[----:B------:R-:W2:Y:S08]  /*02d0*/  LDC.64 R50, c[0x0][0x448] ;  /* 0x00011200ff327b82 */ /* 0x000eb00000000a00 */
[----:B------:R-:W3:Y:S01]  /*02e0*/  LDC.64 R44, c[0x0][0x450] ;  /* 0x00011400ff2c7b82 */ /* 0x000ee20000000a00 */
[----:B----4-:R1:W-:Y:S07]  /*02f0*/  STS.128 [UR4+0x4b0], R52 ;  /* 0x0004b034ff007988 */ /* 0x0103ee0008000c04 */
        /* <DEDUP_REMOVED lines=30> */
[----:B------:R-:W4:Y:S01]  /*04e0*/  LDC.64 R6, c[0x0][0x578] ;  /* 0x00015e00ff067b82 */ /* 0x000f220000000a00 */
[----:B---3--:R1:W-:Y:S04]  /*04f0*/  STS.128 [UR4+0x560], R8 ;  /* 0x00056008ff007988 */ /* 0x0083e80008000c04 */
[----:B----4-:R1:W-:Y:S02]  /*0500*/  STS.128 [UR4+0x570], R4 ;  /* 0x00057004ff007988 */ /* 0x0103e40008000c04 */
.L_x_2:
[----:B------:R-:W-:Y:S05]  /*0510*/  BSYNC.RECONVERGENT B0 ;  /* 0x0000000000007941 */ /* 0x000fea0003800200 */
.L_x_1:
[----:B------:R-:W-:Y:S01]  /*0520*/  NOP ;  /* 0x0000000000007918 */ /* 0x000fe20000000000 */
.L_x_0:
[----:B------:R-:W-:-:S09]  /*0530*/  UISETP.NE.AND UP0, UPT, UR37, 0x3, UPT ;  /* 0x000000032500788c */ /* 0x000fd2000bf05270 */
[----:B------:R-:W-:Y:S05]  /*0540*/  BRA.U UP0, `(.L_x_3) ;  /* 0x00000001007c7547 */ /* 0x000fea000b800000 */
[----:B-1----:R-:W1:Y:S01]  /*0550*/  LDC.64 R32, c[0x0][0x900] ;  /* 0x00024000ff207b82 */ /* 0x002e620000000a00 */
[----:B------:R-:W2:Y:S01]  /*0560*/  LDCU.64 UR6, c[0x0][0xb00] ;  /* 0x00016000ff0677ac */ /* 0x000ea20008000a00 */
[----:B------:R-:W-:Y:S01]  /*0570*/  ELECT P0, URZ, PT ;  /* 0x0000000000ff782f */ /* 0x000fe20003800000 */
[----:B------:R-:W-:-:S05]  /*0580*/  UMOV UR4, 0x400 ;  /* 0x0000040000047882 */ /* 0x000fca0000000000 */
[----:B------:R-:W1:Y:S01]  /*0590*/  LDC.64 R34, c[0x0][0x908] ;  /* 0x00024200ff227b82 */ /* 0x000e620000000a00 */
[----:B------:R-:W-:Y:S02]  /*05a0*/  ULEA UR4, UR31, UR4, 0x18 ;  /* 0x000000041f047291 */ /* 0x000fe4000f8ec0ff */
[----:B------:R-:W-:-:S05]  /*05b0*/  UIMAD UR22, UR28, 0xe, URZ ;  /* 0x0000000e1c1678a4 */ /* 0x000fca000f8e02ff */
[----:B------:R-:W3:Y:S01]  /*05c0*/  LDC.64 R28, c[0x0][0x910] ;  /* 0x00024400ff1c7b82 */ /* 0x000ee20000000a00 */
[----:B--2---:R-:W-:-:S07]  /*05d0*/  UIMAD.WIDE.U32 UR22, UR22, 0x80, UR6 ;  /* 0x00000080161678a5 */ /* 0x004fce000f8e0006 */
[----:B------:R-:W3:Y:S08]  /*05e0*/  LDC.64 R30, c[0x0][0x918] ;  /* 0x00024600ff1e7b82 */ /* 0x000ef00000000a00 */
[----:B------:R-:W2:Y:S01]  /*05f0*/  LDC.64 R24, c[0x0][0x920] ;  /* 0x00024800ff187b82 */ /* 0x000ea20000000a00 */
[----:B-1----:R4:W-:Y:S07]  /*0600*/  @P0 STS.128 [UR4+0x380], R32 ;  /* 0x00038020ff000988 */ /* 0x0029ee0008000c04 */
[----:B------:R-:W2:Y:S08]  /*0610*/  LDC.64 R26, c[0x0][0x928] ;  /* 0x00024a00ff1a7b82 */ /* 0x000eb00000000a00 */
[----:B------:R-:W1:Y:S01]  /*0620*/  LDC.64 R20, c[0x0][0x930] ;  /* 0x00024c00ff147b82 */ /* 0x000e620000000a00 */
[----:B---3--:R4:W-:Y:S07]  /*0630*/  @P0 STS.128 [UR4+0x390], R28 ;  /* 0x0003901cff000988 */ /* 0x0089ee0008000c04 */
[----:B------:R-:W1:Y:S08]  /*0640*/  LDC.64 R22, c[0x0][0x938] ;  /* 0x00024e00ff167b82 */ /* 0x000e700000000a00 */
[----:B------:R-:W3:Y:S01]  /*0650*/  LDC.64 R16, c[0x0][0x940] ;  /* 0x00025000ff107b82 */ /* 0x000ee20000000a00 */
[----:B--2---:R4:W-:Y:S07]  /*0660*/  @P0 STS.128 [UR4+0x3a0], R24 ;  /* 0x0003a018ff000988 */ /* 0x0049ee0008000c04 */
        /* <DEDUP_REMOVED lines=9> */
[----:B------:R-:W3:Y:S01]  /*0700*/  LDC.64 R6, c[0x0][0x978] ;  /* 0x00025e00ff067b82 */ /* 0x000ee20000000a00 */
[----:B-1----:R4:W-:Y:S04]  /*0710*/  @P0 STS.128 [UR4+0x3e0], R8 ;  /* 0x0003e008ff000988 */ /* 0x0029e80008000c04 */
[----:B---3--:R4:W-:Y:S01]  /*0720*/  @P0 STS.128 [UR4+0x3f0], R4 ;  /* 0x0003f004ff000988 */ /* 0x0089e20008000c04 */
[----:B------:R-:W-:Y:S01]  /*0730*/  NOP ;  /* 0x0000000000007918 */ /* 0x000fe20000000000 */
.L_x_3:
[----:B------:R-:W2:Y:S02]  /*0740*/  SHFL.IDX PT, R2, R80, RZ, 0x1f ;  /* 0x00001fff50027589 */ /* 0x000ea400000e0000 */
[----:B--2---:R-:W-:-:S13]  /*0750*/  ISETP.NE.AND P0, PT, R2, RZ, PT ;  /* 0x000000ff0200720c */ /* 0x004fda0003f05270 */
[----:B------:R-:W-:Y:S05]  /*0760*/  @P0 BRA `(.L_x_4) ;  /* 0x00000000005c0947 */ /* 0x000fea0003800000 */
[----:B------:R-:W-:Y:S01]  /*0770*/  UMOV UR5, 0x400 ;  /* 0x0000040000057882 */ /* 0x000fe20000000000 */
[----:B------:R-:W-:Y:S01]  /*0780*/  UMOV UR4, 0x1 ;  /* 0x0000000100047882 */ /* 0x000fe20000000000 */
[----:B------:R-:W-:Y:S02]  /*0790*/  ULEA UR5, UR31, UR5, 0x18 ;  /* 0x000000051f057291 */ /* 0x000fe4000f8ec0ff */
[----:B------:R-:W-:-:S04]  /*07a0*/  UIADD3 UR6, UPT, UPT, -UR4, 0x100000, URZ ;  /* 0x0010000004067890 */ /* 0x000fc8000fffe1ff */
[----:B------:R-:W-:Y:S02]  /*07b0*/  USHF.L.U32 UR7, UR6, 0xb, URZ ;  /* 0x0000000b06077899 */ /* 0x000fe400080006ff */
[----:B------:R-:W-:Y:S01]  /*07c0*/  USHF.L.U32 UR6, UR6, 0x1, URZ ;  /* 0x0000000106067899 */ /* 0x000fe200080006ff */
[----:B------:R-:W-:Y:S01]  /*07d0*/  ELECT P0, URZ, PT ;  /* 0x0000000000ff782f */ /* 0x000fe20003800000 */
[----:B------:R-:W2:Y:S10]  /*07e0*/  FENCE.VIEW.ASYNC.S ;  /* 0x00000000000073c6 */ /* 0x000eb40000000000 */
[----:B--2---:R2:W3:Y:S01]  /*07f0*/  SYNCS.EXCH.64 URZ, [UR5], UR6 ;  /* 0x0000000605ff75b2 */ /* 0x0044e20008000100 */
[----:B------:R2:W1:Y:S01]  /*0800*/  SYNCS.EXCH.64 URZ, [UR5+0x38], UR6 ;  /* 0x0000380605ff75b2 */ /* 0x0004620008000100 */
        /* <DEDUP_REMOVED lines=11> */
[----:B------:R2:W1:Y:S02]  /*08c0*/  SYNCS.EXCH.64 URZ, [UR5+0x68], UR6 ;  /* 0x0000680605ff75b2 */ /* 0x0004640008000100 */
[----:B--2---:R-:W-:Y:S01]  /*08d0*/  NOP ;  /* 0x0000000000007918 */ /* 0x004fe20000000000 */
.L_x_4:
[----:B------:R-:W2:Y:S01]  /*08e0*/  SHFL.IDX PT, R2, R80, RZ, 0x1f ;  /* 0x00001fff50027589 */ /* 0x000ea200000e0000 */
[----:B------:R-:W-:Y:S01]  /*08f0*/  NOP ;  /* 0x0000000000007918 */ /* 0x000fe20000000000 */
[----:B--2---:R-:W-:-:S13]  /*0900*/  ISETP.NE.AND P0, PT, R2, 0x1, PT ;  /* 0x000000010200780c */ /* 0x004fda0003f05270 */
[----:B------:R-:W-:Y:S05]  /*0910*/  @P0 BRA `(.L_x_5) ;  /* 0x0000000000540947 */ /* 0x000fea0003800000 */
[----:B------:R-:W-:Y:S01]  /*0920*/  UMOV UR6, 0x400 ;  /* 0x0000040000067882 */ /* 0x000fe20000000000 */
[----:B------:R-:W-:Y:S01]  /*0930*/  UMOV UR5, 0x20 ;  /* 0x0000002000057882 */ /* 0x000fe20000000000 */
[----:B------:R-:W-:Y:S01]  /*0940*/  UMOV UR4, 0x80 ;  /* 0x0000008000047882 */ /* 0x000fe20000000000 */
[----:B------:R-:W-:Y:S02]  /*0950*/  ULEA UR6, UR31, UR6, 0x18 ;  /* 0x000000061f067291 */ /* 0x000fe4000f8ec0ff */
[----:B------:R-:W-:-:S04]  /*0960*/  UIADD3 UR8, UPT, UPT, -UR5, 0x100000, URZ ;  /* 0x0010000005087890 */ /* 0x000fc8000fffe1ff */
[----:B------:R-:W-:Y:S02]  /*0970*/  USHF.L.U32 UR9, UR8, 0xb, URZ ;  /* 0x0000000b08097899 */ /* 0x000fe400080006ff */
[----:B------:R-:W-:Y:S02]  /*0980*/  USHF.L.U32 UR8, UR8, 0x1, URZ ;  /* 0x0000000108087899 */ /* 0x000fe400080006ff */
[----:B------:R-:W-:-:S04]  /*0990*/  UIADD3 UR4, UPT, UPT, -UR4, 0x100000, URZ ;  /* 0x0010000004047890 */ /* 0x000fc8000fffe1ff */
[----:B------:R-:W-:Y:S02]  /*09a0*/  USHF.L.U32 UR5, UR4, 0xb, URZ ;  /* 0x0000000b04057899 */ /* 0x000fe400080006ff */
[----:B------:R-:W-:Y:S01]  /*09b0*/  USHF.L.U32 UR4, UR4, 0x1, URZ ;  /* 0x0000000104047899 */ /* 0x000fe200080006ff */
[----:B------:R-:W-:Y:S01]  /*09c0*/  ELECT P0, URZ, PT ;  /* 0x0000000000ff782f */ /* 0x000fe20003800000 */
[----:B------:R-:W2:Y:S02]  /*09d0*/  FENCE.VIEW.ASYNC.S ;  /* 0x00000000000073c6 */ /* 0x000ea40000000000 */
[----:B--2---:R2:W1:Y:S08]  /*09e0*/  SYNCS.EXCH.64 URZ, [UR6+0x70], UR8 ;  /* 0x0000700806ff75b2 */ /* 0x0044700008000100 */
[----:B------:R2:W1:Y:S01]  /*09f0*/  SYNCS.EXCH.64 URZ, [UR6+0x90], UR4 ;  /* 0x0000900406ff75b2 */ /* 0x0004620008000100 */
[----:B------:R2:W1:Y:S01]  /*0a00*/  SYNCS.EXCH.64 URZ, [UR6+0x78], UR8 ;  /* 0x0000780806ff75b2 */ /* 0x0004620008000100 */
[----:B------:R2:W1:Y:S01]  /*0a10*/  SYNCS.EXCH.64 URZ, [UR6+0x98], UR4 ;  /* 0x0000980406ff75b2 */ /* 0x0004620008000100 */
[----:B------:R2:W1:Y:S01]  /*0a20*/  SYNCS.EXCH.64 URZ, [UR6+0x80], UR8 ;  /* 0x0000800806ff75b2 */ /* 0x0004620008000100 */
[----:B------:R2:W1:Y:S01]  /*0a30*/  SYNCS.EXCH.64 URZ, [UR6+0xa0], UR4 ;  /* 0x0000a00406ff75b2 */ /* 0x0004620008000100 */
[----:B------:R2:W1:Y:S01]  /*0a40*/  SYNCS.EXCH.64 URZ, [UR6+0x88], UR8 ;  /* 0x0000880806ff75b2 */ /* 0x0004620008000100 */
[----:B------:R2:W1:Y:S01]  /*0a50*/  SYNCS.EXCH.64 URZ, [UR6+0xa8], UR4 ;  /* 0x0000a80406ff75b2 */ /* 0x0004620008000100 */
[----:B------:R-:W-:Y:S01]  /*0a60*/  NOP ;  /* 0x0000000000007918 */ /* 0x000fe20000000000 */
.L_x_5:
[----:B------:R-:W5:Y:S01]  /*0a70*/  SHFL.IDX PT, R2, R80, RZ, 0x1f ;  /* 0x00001fff50027589 */ /* 0x000f6200000e0000 */
[----:B------:R-:W-:Y:S01]  /*0a80*/  NOP ;  /* 0x0000000000007918 */ /* 0x000fe20000000000 */
[----:B-----5:R-:W-:-:S13]  /*0a90*/  ISETP.NE.AND P0, PT, R2, 0x3, PT ;  /* 0x000000030200780c */ /* 0x020fda0003f05270 */
[----:B------:R-:W-:Y:S05]  /*0aa0*/  @P0 BRA `(.L_x_6) ;  /* 0x00000000002c0947 */ /* 0x000fea0003800000 */
[----:B--2---:R-:W-:Y:S01]  /*0ab0*/  UMOV UR5, 0x400 ;  /* 0x0000040000057882 */ /* 0x004fe20000000000 */
[----:B------:R-:W-:Y:S01]  /*0ac0*/  UMOV UR4, 0x20 ;  /* 0x0000002000047882 */ /* 0x000fe20000000000 */
[----:B------:R-:W-:Y:S02]  /*0ad0*/  ULEA UR5, UR31, UR5, 0x18 ;  /* 0x000000051f057291 */ /* 0x000fe4000f8ec0ff */
[----:B------:R-:W-:-:S04]  /*0ae0*/  UIADD3 UR6, UPT, UPT, -UR4, 0x100000, URZ ;  /* 0x0010000004067890 */ /* 0x000fc8000fffe1ff */
[----:B------:R-:W-:Y:S02]  /*0af0*/  USHF.L.U32 UR7, UR6, 0xb, URZ ;  /* 0x0000000b06077899 */ /* 0x000fe400080006ff */
[----:B------:R-:W-:Y:S01]  /*0b00*/  USHF.L.U32 UR6, UR6, 0x1, URZ ;  /* 0x0000000106067899 */ /* 0x000fe200080006ff */
[----:B------:R-:W-:Y:S01]  /*0b10*/  ELECT P0, URZ, PT ;  /* 0x0000000000ff782f */ /* 0x000fe20003800000 */
[----:B------:R-:W2:Y:S10]  /*0b20*/  FENCE.VIEW.ASYNC.S ;  /* 0x00000000000073c6 */ /* 0x000eb40000000000 */
[----:B--2---:R2:W1:Y:S01]  /*0b30*/  SYNCS.EXCH.64 URZ, [UR5+0xb0], UR6 ;  /* 0x0000b00605ff75b2 */ /* 0x0044620008000100 */
[----:B------:R2:W1:Y:S01]  /*0b40*/  SYNCS.EXCH.64 URZ, [UR5+0xb8], UR6 ;  /* 0x0000b80605ff75b2 */ /* 0x0004620008000100 */
[----:B------:R-:W-:Y:S01]  /*0b50*/  NOP ;  /* 0x0000000000007918 */ /* 0x000fe20000000000 */
.L_x_6:
[----:B------:R-:W5:Y:S01]  /*0b60*/  SHFL.IDX PT, R2, R80, RZ, 0x1f ;  /* 0x00001fff50027589 */ /* 0x000f6200000e0000 */
[----:B------:R-:W-:Y:S01]  /*0b70*/  NOP ;  /* 0x0000000000007918 */ /* 0x000fe20000000000 */
[----:B-----5:R-:W-:-:S13]  /*0b80*/  ISETP.NE.AND P0, PT, R2, 0x4, PT ;  /* 0x000000040200780c */ /* 0x020fda0003f05270 */
[----:B------:R-:W-:Y:S05]  /*0b90*/  @P0 BRA `(.L_x_7) ;  /* 0x0000000000740947 */ /* 0x000fea0003800000 */
[----:B--2---:R-:W-:Y:S01]  /*0ba0*/  UMOV UR6, 0x400 ;  /* 0x0000040000067882 */ /* 0x004fe20000000000 */
        /* <DEDUP_REMOVED lines=28> */
.L_x_7:
        /* <DEDUP_REMOVED lines=33> */
.L_x_8:
[----:B------:R-:W5:Y:S01]  /*0f80*/  SHFL.IDX PT, R2, R80, RZ, 0x1f ;  /* 0x00001fff50027589 */ /* 0x000f6200000e0000 */
[----:B------:R-:W-:Y:S01]  /*0f90*/  ISETP.NE.OR P0, PT, RZ, UR37, !P2 ;  /* 0x00000025ff007c0c */ /* 0x000fe2000d705670 */
        /* <DEDUP_REMOVED lines=24> */
.L_x_9:
[----:B------:R-:W-:Y:S01]  /*1120*/  VOTEU.ALL UP0, P0 ;  /* 0x0000000000ff7886 */ /* 0x000fe20000000000 */
[----:B--2---:R-:W-:Y:S01]  /*1130*/  UMOV UR4, 0x20 ;  /* 0x0000002000047882 */ /* 0x004fe20000000000 */
[----:B------:R-:W-:Y:S01]  /*1140*/  UISETP.NE.AND UP1, UPT, UR37, 0x2, UPT ;  /* 0x000000022500788c */ /* 0x000fe2000bf25270 */
[----:B------:R-:W-:Y:S02]  /*1150*/  NOP ;  /* 0x0000000000007918 */ /* 0x000fe40000000000 */
[----:B------:R-:W-:Y:S01]  /*1160*/  @!UP0 UMOV UR5, 0x400 ;  /* 0x0000040000058882 */ /* 0x000fe20000000000 */
[----:B------:R-:W-:-:S04]  /*1170*/  @!UP0 UIADD3 UR6, UPT, UPT, -UR4, 0x100000, URZ ;  /* 0x0010000004068890 */ /* 0x000fc8000fffe1ff */
[----:B------:R-:W-:Y:S02]  /*1180*/  @!UP0 USHF.L.U32 UR7, UR6, 0xb, URZ ;  /* 0x0000000b06078899 */ /* 0x000fe400080006ff */
[----:B------:R-:W-:Y:S02]  /*1190*/  @!UP0 USHF.L.U32 UR6, UR6, 0x1, URZ ;  /* 0x0000000106068899 */ /* 0x000fe400080006ff */
[----:B------:R-:W-:Y:S01]  /*11a0*/  @!UP0 ULEA UR5, UR31, UR5, 0x18 ;  /* 0x000000051f058291 */ /* 0x000fe2000f8ec0ff */
[----:B------:R-:W2:Y:S01]  /*11b0*/  LDCU UR4, c[0x0][0x36c] ;  /* 0x00006d80ff0477ac */ /* 0x000ea20008000800 */
[----:B------:R-:W-:Y:S01]  /*11c0*/  VOTEU.ALL UP0, P0 ;  /* 0x0000000000ff7886 */ /* 0x000fe20000000000 */
[----:B------:R-:W-:Y:S02]  /*11d0*/  USEL UR20, URZ, 0x1, UP1 ;  /* 0x00000001ff147887 */ /* 0x000fe40008800000 */
[----:B------:R-:W-:Y:S01]  /*11e0*/  UISETP.EQ.AND UP2, UPT, UR44, URZ, !UP1 ;  /* 0x000000ff2c00728c */ /* 0x000fe2000cf42270 */
[----:B------:R-:W5:Y:S06]  /*11f0*/  FENCE.VIEW.ASYNC.S ;  /* 0x00000000000073c6 */ /* 0x000f6c0000000000 */
[----:B-----5:R1:W1:Y:S01]  /*1200*/  @!UP0 SYNCS.EXCH.64 URZ, [UR5+0x190], UR6 ;  /* 0x0001900605ff85b2 */ /* 0x0202620008000100 */
[----:B------:R-:W-:Y:S01]  /*1210*/  UISETP.NE.AND UP0, UPT, UR37, URZ, UPT ;  /* 0x000000ff2500728c */ /* 0x000fe2000bf05270 */
[----:B------:R-:W-:-:S03]  /*1220*/  PLOP3.LUT P2, PT, P2, PT, UP2, 0x80, 0x8 ;  /* 0x000000000008781c */ /* 0x000fc6000174f028 */
[----:B------:R-:W-:Y:S02]  /*1230*/  USEL UR29, UR20, 0x2, UP0 ;  /* 0x00000002141d7887 */ /* 0x000fe40008000000 */
[----:B--2---:R-:W-:-:S09]  /*1240*/  UISETP.EQ.U32.AND UP0, UPT, UR4, 0x1, UPT ;  /* 0x000000010400788c */ /* 0x004fd2000bf02070 */
[----:B------:R-:W-:Y:S05]  /*1250*/  BRA.U !UP0, `(.L_x_10) ;  /* 0x0000000108087547 */ /* 0x000fea000b800000 */
[----:B-1-3--:R-:W-:Y:S01]  /*1260*/  UCGABAR_ARV ;  /* 0x00000000000079c7 */ /* 0x00afe20008000000 */
[----:B------:R-:W-:Y:S05]  /*1270*/  BRA `(.L_x_11) ;  /* 0x0000000000047947 */ /* 0x000fea0003800000 */
.L_x_10:
[----:B-1-3--:R-:W-:Y:S01]  /*1280*/  NOP ;  /* 0x0000000000007918 */ /* 0x00afe20000000000 */
.L_x_11:
[----:B----4-:R-:W1:Y:S01]  /*1290*/  LDC.64 R4, c[0x0][0xbf0] ;  /* 0x0002fc00ff047b82 */ /* 0x010e620000000a00 */
[----:B------:R-:W1:Y:S01]  /*12a0*/  LDCU.64 UR50, c[0x0][0x358] ;  /* 0x00006b00ff3277ac */ /* 0x000e620008000a00 */
[----:B------:R-:W2:Y:S01]  /*12b0*/  LDCU UR27, c[0x0][0xc0c] ;  /* 0x00018180ff1b77ac */ /* 0x000ea20008000800 */
[----:B------:R-:W2:Y:S01]  /*12c0*/  LDCU UR4, c[0x0][0xbdc] ;  /* 0x00017b80ff0477ac */ /* 0x000ea20008000800 */
[----:B------:R-:W3:Y:S01]  /*12d0*/  LDCU UR26, c[0x0][0xc10] ;  /* 0x00018200ff1a77ac */ /* 0x000ee20008000800 */
[----:B------:R-:W4:Y:S01]  /*12e0*/  LDCU.128 UR12, c[0x0][0xba0] ;  /* 0x00017400ff0c77ac */ /* 0x000f220008000c00 */
[----:B------:R-:W4:Y:S01]  /*12f0*/  LDCU.128 UR8, c[0x0][0xbb0] ;  /* 0x00017600ff0877ac */ /* 0x000f220008000c00 */
[----:B-1----:R-:W4:Y:S01]  /*1300*/  LDG.E R9, desc[UR50][R4.64] ;  /* 0x0000003204097981 */ /* 0x002f22000c1e1900 */
[----:B------:R-:W1:Y:S03]  /*1310*/  LDCU UR45, c[0x0][0xbe8] ;  /* 0x00017d00ff2d77ac */ /* 0x000e660008000800 */
[----:B------:R1:W4:Y:S01]  /*1320*/  LDG.E R3, desc[UR50][R4.64+0x4] ;  /* 0x0000043204037981 */ /* 0x000322000c1e1900 */
[----:B--2---:R-:W-:Y:S01]  /*1330*/  USHF.L.U32 UR27, UR27, UR4, URZ ;  /* 0x000000041b1b7299 */ /* 0x004fe200080006ff */
[----:B------:R-:W-:Y:S01]  /*1340*/  LOP3.LUT R8, R0, 0x1f, RZ, 0xc0, !PT ;  /* 0x0000001f00087812 */ /* 0x000fe200078ec0ff */
[----:B---3--:R-:W-:Y:S01]  /*1350*/  USHF.L.U32 UR26, UR26, UR4, URZ ;  /* 0x000000041a1a7299 */ /* 0x008fe200080006ff */
[----:B------:R-:W-:Y:S01]  /*1360*/  CS2R R6, SRZ ;  /* 0x0000000000067805 */ /* 0x000fe2000001ff00 */
[----:B------:R-:W2:Y:S01]  /*1370*/  LDCU.128 UR4, c[0x0][0xbc0] ;  /* 0x00017800ff0477ac */ /* 0x000ea20008000c00 */
[----:B----4-:R-:W-:Y:S01]  /*1380*/  UISETP.NE.U32.AND UP3, UPT, UR14, URZ, UPT ;  /* 0x000000ff0e00728c */ /* 0x010fe2000bf65070 */
[----:B------:R-:W-:Y:S01]  /*1390*/  UMOV UR36, 0x400 ;  /* 0x0000040000247882 */ /* 0x000fe20000000000 */
[----:B------:R-:W-:Y:S01]  /*13a0*/  UISETP.NE.AND UP5, UPT, UR37, 0x8, UPT ;  /* 0x000000082500788c */ /* 0x000fe2000bfa5270 */
[----:B------:R-:W3:Y:S01]  /*13b0*/  LDCU UR40, c[0x0][0xbe0] ;  /* 0x00017c00ff2877ac */ /* 0x000ee20008000800 */
[----:B-1----:R-:W-:Y:S01]  /*13c0*/  ISETP.GE.AND P0, PT, R8, UR45, PT ;  /* 0x0000002d08007c0c */ /* 0x002fe2000bf06270 */
[----:B------:R-:W-:Y:S01]  /*13d0*/  UISETP.NE.AND UP1, UPT, UR37, 0x1, UPT ;  /* 0x000000012500788c */ /* 0x000fe2000bf25270 */
[----:B------:R-:W-:-:S05]  /*13e0*/  CS2R.32 R21, SR_CgaSize ;  /* 0x0000000000157805 */ /* 0x000fca0000008a00 */
[----:B------:R-:W-:-:S05]  /*13f0*/  IMAD R21, R21, -0xa0, RZ ;  /* 0xffffff6015157824 */ /* 0x000fca00078e02ff */
[----:B------:R-:W-:-:S14]  /*1400*/  R2UR UR33, R21 ;  /* 0x00000000152172ca */ /* 0x000fdc00000e0000 */
[----:B------:R-:W1:Y:S01]  /*1410*/  LDCU UR33, c[0x0][UR33+0x2b0] ;  /* 0x00005600212177ac */ /* 0x000e620008000800 */
[----:B------:R-:W-:-:S05]  /*1420*/  CS2R.32 R21, SR_CgaSize ;  /* 0x0000000000157805 */ /* 0x000fca0000008a00 */
[----:B------:R-:W-:-:S05]  /*1430*/  IMAD R21, R21, -0xa0, RZ ;  /* 0xffffff6015157824 */ /* 0x000fca00078e02ff */
[----:B------:R-:W-:-:S14]  /*1440*/  R2UR UR24, R21 ;  /* 0x00000000151872ca */ /* 0x000fdc00000e0000 */
[----:B------:R-:W4:Y:S01]  /*1450*/  LDCU UR24, c[0x0][UR24+0x2b4] ;  /* 0x00005680181877ac */ /* 0x000f220008000800 */
[----:B------:R-:W-:Y:S02]  /*1460*/  IMAD.U32 R5, RZ, RZ, UR27 ;  /* 0x0000001bff057e24 */ /* 0x000fe4000f8e00ff */
[----:B------:R-:W-:Y:S01]  /*1470*/  IMAD.U32 R4, RZ, RZ, UR26 ;  /* 0x0000001aff047e24 */ /* 0x000fe2000f8e00ff */
[----:B------:R-:W-:Y:S01]  /*1480*/  UISETP.NE.AND.EX UP3, UPT, UR15, URZ, UPT, UP3 ;  /* 0x000000ff0f00728c */ /* 0x000fe2000bf65330 */
[----:B------:R-:W2:Y:S01]  /*1490*/  @!P0 LDC.64 R12, c[0x0][0xbf0] ;  /* 0x0002fc00ff0c8b82 */ /* 0x000ea20000000a00 */
[----:B------:R-:W-:Y:S01]  /*14a0*/  IABS R2, R5 ;  /* 0x0000000500027213 */ /* 0x000fe20000000000 */
[----:B------:R-:W3:Y:S03]  /*14b0*/  LDCU UR17, c[0x0][0x374] ;  /* 0x00006e80ff1177ac */ /* 0x000ee60008000800 */
[----:B------:R-:W-:Y:S01]  /*14c0*/  R2UR UR48, R2 ;  /* 0x00000000023072ca */ /* 0x000fe200000e0000 */
[----:B------:R-:W3:Y:S01]  /*14d0*/  LDCU.U8 UR16, c[0x0][0xbd8] ;  /* 0x00017b00ff1077ac */ /* 0x000ee20008000000 */
[----:B------:R-:W-:-:S04]  /*14e0*/  IABS R2, R4 ;  /* 0x0000000400027213 */ /* 0x000fc80000000000 */
[----:B------:R-:W-:-:S07]  /*14f0*/  R2UR UR47, R2 ;  /* 0x00000000022f72ca */ /* 0x000fce00000e0000 */
[----:B------:R-:W1:Y:S01]  /*1500*/  I2F.RP R2, UR48 ;  /* 0x0000003000027d06 */ /* 0x000e620008209400 */
[----:B------:R-:W-:Y:S01]  /*1510*/  ULEA UR36, UR31, UR36, 0x18 ;  /* 0x000000241f247291 */ /* 0x000fe2000f8ec0ff */
[----:B------:R-:W-:Y:S01]  /*1520*/  I2FP.F32.U32 R10, UR42 ;  /* 0x0000002a000a7c45 */ /* 0x000fe20008201000 */
[----:B--2---:R-:W-:-:S05]  /*1530*/  @!P0 IMAD.WIDE.U32 R12, R8, 0xc, R12 ;  /* 0x0000000c080c8825 */ /* 0x004fca00078e000c */
[----:B-1----:R-:W1:Y:S01]  /*1540*/  MUFU.RCP R2, R2 ;  /* 0x0000000200027308 */ /* 0x002e620000001000 */
[----:B------:R-:W-:Y:S01]  /*1550*/  FMUL R10, R10, UR33 ;  /* 0x000000210a0a7c20 */ /* 0x000fe20008400000 */
[----:B------:R2:W5:Y:S04]  /*1560*/  @!P0 LDG.E R6, desc[UR50][R12.64] ;  /* 0x000000320c068981 */ /* 0x000568000c1e1900 */
[----:B------:R2:W5:Y:S01]  /*1570*/  @!P0 LDG.E R7, desc[UR50][R12.64+0x4] ;  /* 0x000004320c078981 */ /* 0x000562000c1e1900 */
[----:B------:R-:W-:Y:S01]  /*1580*/  UMOV UR33, URZ ;  /* 0x000000ff00217c82 */ /* 0x000fe20008000000 */
[----:B------:R-:W-:Y:S01]  /*1590*/  F2I.U32.TRUNC.NTZ R10, R10 ;  /* 0x0000000a000a7305 */ /* 0x000fe2000020f000 */
[----:B------:R-:W-:-:S05]  /*15a0*/  CS2R.32 R21, SR_CgaSize ;  /* 0x0000000000157805 */ /* 0x000fca0000008a00 */
[----:B------:R-:W-:-:S05]  /*15b0*/  IMAD R21, R21, -0xa0, RZ ;  /* 0xffffff6015157824 */ /* 0x000fca00078e02ff */
[----:B------:R-:W-:-:S14]  /*15c0*/  R2UR UR56, R21 ;  /* 0x00000000153872ca */ /* 0x000fdc00000e0000 */
[----:B------:R-:W2:Y:S01]  /*15d0*/  LDCU UR56, c[0x0][UR56+0x2a0] ;  /* 0x00005400383877ac */ /* 0x000ea20008000800 */
[----:B------:R-:W-:Y:S01]  /*15e0*/  LOP3.LUT R11, R11, 0xfffffffd, RZ, 0xc0, !PT ;  /* 0xfffffffd0b0b7812 */ /* 0x000fe200078ec0ff */
[----:B------:R-:W-:Y:S01]  /*15f0*/  IMAD.MOV.U32 R21, RZ, RZ, RZ ;  /* 0x000000ffff157224 */ /* 0x000fe200078e00ff */
[----:B---3--:R-:W-:Y:S02]  /*1600*/  ISETP.NE.AND P3, PT, RZ, UR16, PT ;  /* 0x00000010ff007c0c */ /* 0x008fe4000bf65270 */
[----:B------:R-:W-:-:S05]  /*1610*/  CS2R.32 R17, SR_CgaSize ;  /* 0x0000000000117805 */ /* 0x000fca0000008a00 */
[----:B------:R-:W-:-:S05]  /*1620*/  IMAD R17, R17, -0xa0, RZ ;  /* 0xffffff6011117824 */ /* 0x000fca00078e02ff */
[----:B------:R-:W-:-:S14]  /*1630*/  R2UR UR54, R17 ;  /* 0x00000000113672ca */ /* 0x000fdc00000e0000 */
[----:B------:R-:W3:Y:S01]  /*1640*/  LDCU UR54, c[0x0][UR54+0x2a4] ;  /* 0x00005480363677ac */ /* 0x000ee20008000800 */
[----:B------:R-:W-:Y:S02]  /*1650*/  IMAD.MOV.U32 R17, RZ, RZ, -0x1 ;  /* 0xffffffffff117424 */ /* 0x000fe400078e00ff */
[----:B-1----:R-:W-:Y:S01]  /*1660*/  VIADD R2, R2, 0xffffffe ;  /* 0x0ffffffe02027836 */ /* 0x002fe20000000000 */
[----:B------:R-:W-:-:S05]  /*1670*/  UISETP.NE.AND UP0, UPT, UR37, URZ, UPT ;  /* 0x000000ff2500728c */ /* 0x000fca000bf05270 */
[----:B------:R-:W-:Y:S01]  /*1680*/  F2I.FTZ.U32.TRUNC.NTZ R2, R2 ;  /* 0x0000000200027305 */ /* 0x000fe2000021f000 */
[----:B------:R-:W-:Y:S02]  /*1690*/  R2UR UR59, R9 ;  /* 0x00000000093b72ca */ /* 0x000fe400000e0000 */
[----:B------:R-:W-:Y:S02]  /*16a0*/  I2FP.F32.U32 R9, UR58 ;  /* 0x0000003a00097c45 */ /* 0x000fe40008201000 */
[----:B------:R-:W-:-:S03]  /*16b0*/  R2UR UR19, R3 ;  /* 0x00000000031372ca */ /* 0x000fc600000e0000 */
[----:B------:R-:W1:Y:S01]  /*16c0*/  I2F.RP R3, UR47 ;  /* 0x0000002f00037d06 */ /* 0x000e620008209400 */
[----:B----4-:R-:W-:-:S05]  /*16d0*/  FMUL R9, R9, UR24 ;  /* 0x0000001809097c20 */ /* 0x010fca0008400000 */
[----:B------:R-:W-:Y:S02]  /*16e0*/  UIADD3 UR32, UP2, UPT, UR59, UR12, URZ ;  /* 0x0000000c3b207290 */ /* 0x000fe4000ff5e0ff */
[----:B------:R-:W-:Y:S02]  /*16f0*/  F2I.U32.TRUNC.NTZ R9, R9 ;  /* 0x0000000900097305 */ /* 0x000fe4000020f000 */
[----:B------:R-:W-:Y:S02]  /*1700*/  ULEA.HI.X.SX32 UR59, UR59, UR13, 0x1, UP2 ;  /* 0x0000000d3b3b7291 */ /* 0x000fe400090f0eff */
[----:B------:R-:W-:Y:S02]  /*1710*/  UIADD3 UR32, UP2, UPT, UR32, -0x1, URZ ;  /* 0xffffffff20207890 */ /* 0x000fe4000ff5e0ff */
[----:B------:R-:W-:Y:S02]  /*1720*/  UIADD3 UR25, UP4, UPT, UR19, UR10, URZ ;  /* 0x0000000a13197290 */ /* 0x000fe4000ff9e0ff */
[----:B-1----:R-:W1:Y:S01]  /*1730*/  MUFU.RCP R3, R3 ;  /* 0x0000000300037308 */ /* 0x002e620000001000 */
[----:B------:R-:W-:-:S02]  /*1740*/  UIADD3.X UR59, UPT, UPT, UR59, -0x1, URZ, UP2, !UPT ;  /* 0xffffffff3b3b7890 */ /* 0x000fc400097fe4ff */
[----:B------:R-:W-:Y:S02]  /*1750*/  UIADD3 UR18, UP6, UPT, UR32, UR9, URZ ;  /* 0x0000000920127290 */ /* 0x000fe4000ffde0ff */
[----:B------:R-:W-:Y:S02]  /*1760*/  ULEA.HI.X.SX32 UR19, UR19, UR11, 0x1, UP4 ;  /* 0x0000000b13137291 */ /* 0x000fe4000a0f0eff */
[----:B------:R-:W-:Y:S02]  /*1770*/  UIADD3.X UR41, UPT, UPT, URZ, UR59, URZ, UP6, !UPT ;  /* 0x0000003bff297290 */ /* 0x000fe4000b7fe4ff */
[----:B------:R-:W-:Y:S02]  /*1780*/  UIADD3 UR25, UP4, UPT, UR25, -0x1, URZ ;  /* 0xffffffff19197890 */ /* 0x000fe4000ff9e0ff */
[----:B------:R-:W-:Y:S02]  /*1790*/  UIMAD.WIDE.U32 UR62, UR41, UR14, URZ ;  /* 0x0000000e293e72a5 */ /* 0x000fe4000f8e00ff */
[----:B------:R-:W-:-:S02]  /*17a0*/  UIADD3.X UR19, UPT, UPT, UR19, -0x1, URZ, UP4, !UPT ;  /* 0xffffffff13137890 */ /* 0x000fc4000a7fe4ff */
[----:B------:R-:W-:Y:S02]  /*17b0*/  UIADD3 UR46, UP4, UPT, UR25, UR7, URZ ;  /* 0x00000007192e7290 */ /* 0x000fe4000ff9e0ff */
[----:B------:R-:W-:Y:S01]  /*17c0*/  UIMAD.WIDE.U32 UR52, UR18, UR14, URZ ;  /* 0x0000000e123472a5 */ /* 0x000fe2000f8e00ff */
[----:B-1----:R-:W-:Y:S01]  /*17d0*/  VIADD R3, R3, 0xffffffe ;  /* 0x0ffffffe03037836 */ /* 0x002fe20000000000 */
[----:B------:R-:W-:Y:S02]  /*17e0*/  UIMAD.WIDE.U32 UR62, UP6, UR18, UR15, UR62 ;  /* 0x0000000f123e72a5 */ /* 0x000fe4000f8c003e */
[----:B------:R-:W-:Y:S02]  /*17f0*/  UIADD3.X UR18, UPT, UPT, URZ, UR19, URZ, UP4, !UPT ;  /* 0x00000013ff127290 */ /* 0x000fe4000a7fe4ff */
[----:B------:R-:W-:Y:S01]  /*1800*/  UIADD3.X UR61, UPT, UPT, URZ, URZ, URZ, UP6, !UPT ;  /* 0x000000ffff3d7290 */ /* 0x000fe2000b7fe4ff */
[----:B------:R-:W1:Y:S01]  /*1810*/  F2I.FTZ.U32.TRUNC.NTZ R3, R3 ;  /* 0x0000000300037305 */ /* 0x000e62000021f000 */
[----:B------:R-:W-:-:S02]  /*1820*/  UIMAD.WIDE.U32 UR64, UR18, UR4, URZ ;  /* 0x00000004124072a5 */ /* 0x000fc4000f8e00ff */
[----:B------:R-:W-:Y:S01]  /*1830*/  UIADD3 URZ, UP6, UPT, UR53, UR62, URZ ;  /* 0x0000003e35ff7290 */ /* 0x000fe2000ffde0ff */
[----:B------:R-:W-:Y:S01]  /*1840*/  UMOV UR60, UR63 ;  /* 0x0000003f003c7c82 */ /* 0x000fe20008000000 */
[----:B------:R-:W-:Y:S02]  /*1850*/  UIMAD.WIDE.U32 UR52, UP4, UR46, UR5, UR64 ;  /* 0x000000052e3472a5 */ /* 0x000fe4000f880040 */
[----:B------:R-:W-:Y:S02]  /*1860*/  UIMAD.WIDE.U32.X UR64, UR41, UR15, UR60, UP6 ;  /* 0x0000000f294072a5 */ /* 0x000fe4000b0e043c */
[----:B------:R-:W-:Y:S02]  /*1870*/  UIMAD.WIDE.U32 UR62, UR46, UR4, URZ ;  /* 0x000000042e3e72a5 */ /* 0x000fe4000f8e00ff */
[----:B------:R-:W-:Y:S02]  /*1880*/  USEL UR32, UR32, UR64, !UP3 ;  /* 0x0000004020207287 */ /* 0x000fe4000d800000 */
[----:B------:R-:W-:Y:S01]  /*1890*/  USEL UR59, UR59, UR65, !UP3 ;  /* 0x000000413b3b7287 */ /* 0x000fe2000d800000 */
[----:B------:R-:W-:Y:S01]  /*18a0*/  R2UR UR65, R2 ;  /* 0x00000000024172ca */ /* 0x000fe200000e0000 */
[----:B------:R-:W-:Y:S01]  /*18b0*/  UIADD3.X UR61, UPT, UPT, URZ, URZ, URZ, UP4, !UPT ;  /* 0x000000ffff3d7290 */ /* 0x000fe2000a7fe4ff */
[----:B------:R-:W-:Y:S01]  /*18c0*/  IABS R2, R5 ;  /* 0x0000000500027213 */ /* 0x000fe20000000000 */
[----:B------:R-:W-:-:S02]  /*18d0*/  UISETP.NE.U32.AND UP2, UPT, UR4, URZ, UPT ;  /* 0x000000ff0400728c */ /* 0x000fc4000bf45070 */
[----:B------:R-:W-:Y:S02]  /*18e0*/  UIADD3 URZ, UP4, UPT, UR63, UR52, URZ ;  /* 0x000000343fff7290 */ /* 0x000fe4000ff9e0ff */
[----:B------:R-:W-:Y:S01]  /*18f0*/  USHF.R.U64 UR59, UR32, UR8, UR59 ;  /* 0x00000008203b7299 */ /* 0x000fe2000800123b */
[----:B------:R-:W-:Y:S01]  /*1900*/  IMAD.MOV R2, RZ, RZ, -R2 ;  /* 0x000000ffff027224 */ /* 0x000fe200078e0a02 */
[----:B------:R-:W-:Y:S01]  /*1910*/  UMOV UR60, UR53 ;  /* 0x00000035003c7c82 */ /* 0x000fe20008000000 */
[----:B------:R-:W-:Y:S01]  /*1920*/  UISETP.NE.AND.EX UP2, UPT, UR5, URZ, UPT, UP2 ;  /* 0x000000ff0500728c */ /* 0x000fe2000bf45320 */
[----:B-1----:R-:W-:Y:S01]  /*1930*/  R2UR UR53, R3 ;  /* 0x00000000033572ca */ /* 0x002fe200000e0000 */
[----:B------:R-:W-:Y:S02]  /*1940*/  UIMAD.WIDE.U32.X UR60, UR18, UR5, UR60, UP4 ;  /* 0x00000005123c72a5 */ /* 0x000fe4000a0e043c */
[----:B------:R-:W-:Y:S02]  /*1950*/  UIADD3 UR59, UPT, UPT, UR27, -0x1, UR59 ;  /* 0xffffffff1b3b7890 */ /* 0x000fe4000fffe03b */
[----:B------:R-:W-:-:S02]  /*1960*/  USEL UR25, UR25, UR60, !UP2 ;  /* 0x0000003c19197287 */ /* 0x000fc4000d000000 */
[----:B------:R-:W-:Y:S01]  /*1970*/  USEL UR19, UR19, UR61, !UP2 ;  /* 0x0000003d13137287 */ /* 0x000fe2000d000000 */
[----:B------:R-:W-:Y:S01]  /*1980*/  R2UR UR60, R2 ;  /* 0x00000000023c72ca */ /* 0x000fe200000e0000 */
[----:B------:R-:W-:Y:S01]  /*1990*/  IMAD.U32 R3, RZ, RZ, UR59 ;  /* 0x0000003bff037e24 */ /* 0x000fe2000f8e00ff */
[----:B------:R-:W-:Y:S01]  /*19a0*/  UIADD3 UR32, UPT, UPT, URZ, -UR65, URZ ;  /* 0x80000041ff207290 */ /* 0x000fe2000fffe0ff */
[----:B------:R-:W-:Y:S01]  /*19b0*/  IABS R2, R4 ;  /* 0x0000000400027213 */ /* 0x000fe20000000000 */
[----:B------:R-:W-:Y:S02]  /*19c0*/  USHF.R.U64 UR19, UR25, UR6, UR19 ;  /* 0x0000000619137299 */ /* 0x000fe40008001213 */
[----:B------:R-:W-:Y:S01]  /*19d0*/  IABS R3, R3 ;  /* 0x0000000300037213 */ /* 0x000fe20000000000 */
[----:B------:R-:W-:Y:S01]  /*19e0*/  UIMAD UR32, UR32, UR48, URZ ;  /* 0x00000030202072a4 */ /* 0x000fe2000f8e02ff */
[----:B------:R-:W-:Y:S01]  /*19f0*/  IMAD.MOV R2, RZ, RZ, -R2 ;  /* 0x000000ffff027224 */ /* 0x000fe200078e0a02 */
[----:B------:R-:W-:Y:S01]  /*1a00*/  UIADD3 UR57, UPT, UPT, UR26, -0x1, UR19 ;  /* 0xffffffff1a397890 */ /* 0x000fe2000fffe013 */
[----:B------:R-:W-:Y:S01]  /*1a10*/  R2UR UR25, R3 ;  /* 0x00000000031972ca */ /* 0x000fe200000e0000 */
[----:B------:R-:W-:Y:S01]  /*1a20*/  UMOV UR64, URZ ;  /* 0x000000ff00407c82 */ /* 0x000fe20008000000 */
[----:B------:R-:W-:Y:S01]  /*1a30*/  UIADD3 UR19, UPT, UPT, URZ, -UR53, URZ ;  /* 0x80000035ff137290 */ /* 0x000fe2000fffe0ff */
[----:B------:R-:W-:Y:S01]  /*1a40*/  R2UR UR46, R2 ;  /* 0x00000000022e72ca */ /* 0x000fe200000e0000 */
[----:B------:R-:W-:Y:S01]  /*1a50*/  UIMAD.WIDE.U32 UR62, UR65, UR32, UR64 ;  /* 0x00000020413e72a5 */ /* 0x000fe2000f8e0040 */
[----:B------:R-:W-:Y:S01]  /*1a60*/  IMAD.U32 R3, RZ, RZ, UR57 ;  /* 0x00000039ff037e24 */ /* 0x000fe2000f8e00ff */
[----:B------:R-:W-:Y:S01]  /*1a70*/  UIMAD UR19, UR19, UR47, URZ ;  /* 0x0000002f131372a4 */ /* 0x000fe2000f8e02ff */
[----:B------:R-:W-:Y:S01]  /*1a80*/  UMOV UR52, URZ ;  /* 0x000000ff00347c82 */ /* 0x000fe20008000000 */
[----:B------:R-:W-:-:S02]  /*1a90*/  UISETP.NE.AND UP4, UPT, UR40, 0x1, UPT ;  /* 0x000000012800788c */ /* 0x000fc4000bf85270 */
[----:B------:R-:W-:Y:S01]  /*1aa0*/  IABS R3, R3 ;  /* 0x0000000300037213 */ /* 0x000fe20000000000 */
[----:B------:R-:W-:Y:S01]  /*1ab0*/  UMOV UR49, UR63 ;  /* 0x0000003f00317c82 */ /* 0x000fe20008000000 */
[----:B------:R-:W-:Y:S01]  /*1ac0*/  UIMAD.WIDE.U32 UR52, UR53, UR19, UR52 ;  /* 0x00000013353472a5 */ /* 0x000fe2000f8e0034 */
[----:B------:R-:W-:Y:S01]  /*1ad0*/  R2UR UR40, R10 ;  /* 0x000000000a2872ca */ /* 0x000fe200000e0000 */
[----:B------:R-:W-:Y:S01]  /*1ae0*/  UIMAD.WIDE.U32 UR62, UR49, UR25, URZ ;  /* 0x00000019313e72a5 */ /* 0x000fe2000f8e00ff */
[----:B------:R-:W-:Y:S01]  /*1af0*/  R2UR UR55, R3 ;  /* 0x00000000033772ca */ /* 0x000fe200000e0000 */
[----:B------:R-:W-:Y:S01]  /*1b00*/  USEL UR32, UR42, UR58, !UP4 ;  /* 0x0000003a2a207287 */ /* 0x000fe2000e000000 */
[----:B------:R-:W1:Y:S01]  /*1b10*/  LDC.64 R2, c[0x0][0xbd0] ;  /* 0x0002f400ff027b82 */ /* 0x000e620000000a00 */
[----:B------:R-:W-:Y:S01]  /*1b20*/  ULOP3.LUT UR52, URZ, UR27, URZ, 0x33, !UPT ;  /* 0x0000001bff347292 */ /* 0x000fe2000f8e33ff */
[----:B------:R-:W-:Y:S01]  /*1b30*/  PRMT R10, RZ, 0x7610, R10 ;  /* 0x00007610ff0a7816 */ /* 0x000fe2000000000a */
[----:B------:R-:W-:Y:S01]  /*1b40*/  ULOP3.LUT UR49, URZ, UR26, URZ, 0x33, !UPT ;  /* 0x0000001aff317292 */ /* 0x000fe2000f8e33ff */
[----:B------:R-:W-:Y:S01]  /*1b50*/  UMOV UR19, UR63 ;  /* 0x0000003f00137c82 */ /* 0x000fe20008000000 */
[----:B------:R-:W-:-:S02]  /*1b60*/  UIMAD.WIDE.U32 UR62, UR30, UR17, URZ ;  /* 0x000000111e3e72a5 */ /* 0x000fc4000f8e00ff */
[----:B------:R-:W-:Y:S02]  /*1b70*/  UIMAD UR60, UR19, UR60, UR25 ;  /* 0x0000003c133c72a4 */ /* 0x000fe4000f8e0219 */
[----:B------:R-:W-:Y:S02]  /*1b80*/  UIADD3 UR19, UPT, UPT, UR36, 0x2c0, URZ ;  /* 0x000002c024137890 */ /* 0x000fe4000fffe0ff */
[----:B------:R-:W-:Y:S02]  /*1b90*/  UIMAD.WIDE.U32 UR66, UR53, UR55, URZ ;  /* 0x00000037354272a5 */ /* 0x000fe4000f8e00ff */
[----:B------:R-:W-:Y:S02]  /*1ba0*/  UISETP.GT.U32.AND UP6, UPT, UR48, UR60, UPT ;  /* 0x0000003c3000728c */ /* 0x000fe4000bfc4070 */
[----:B------:R-:W-:Y:S01]  /*1bb0*/  UIADD3 UR36, UPT, UPT, UR36, 0x220, URZ ;  /* 0x0000022024247890 */ /* 0x000fe2000fffe0ff */
[----:B------:R-:W4:Y:S03]  /*1bc0*/  LDCU UR25, c[0x0][0x378] ;  /* 0x00006f00ff1977ac */ /* 0x000f260008000800 */
[----:B------:R-:W-:-:S02]  /*1bd0*/  @UP5 USEL UR36, UR36, UR19, !UP1 ;  /* 0x0000001324245287 */ /* 0x000fc4000c800000 */
[----:B------:R-:W-:Y:S01]  /*1be0*/  UISETP.GE.AND UP1, UPT, UR59, URZ, UPT ;  /* 0x000000ff3b00728c */ /* 0x000fe2000bf26270 */
[----:B------:R-:W-:Y:S02]  /*1bf0*/  UMOV UR19, UR67 ;  /* 0x0000004300137c82 */ /* 0x000fe40008000000 */
[----:B------:R-:W-:Y:S02]  /*1c00*/  @!UP6 UIADD3 UR60, UPT, UPT, UR60, -UR48, URZ ;  /* 0x800000303c3ce290 */ /* 0x000fe4000fffe0ff */
[----:B------:R-:W-:Y:S02]  /*1c10*/  UIMAD UR55, UR19, UR46, UR55 ;  /* 0x0000002e133772a4 */ /* 0x000fe4000f8e0237 */
[----:B------:R-:W-:Y:S02]  /*1c20*/  UISETP.GT.U32.AND UP6, UPT, UR48, UR60, UPT ;  /* 0x0000003c3000728c */ /* 0x000fe4000bfc4070 */
[----:B------:R-:W-:Y:S02]  /*1c30*/  UISETP.GT.U32.AND UP5, UPT, UR47, UR55, UPT ;  /* 0x000000372f00728c */ /* 0x000fe4000bfa4070 */
[----:B------:R-:W-:-:S02]  /*1c40*/  USEL UR19, UR58, UR42, !UP4 ;  /* 0x0000002a3a137287 */ /* 0x000fc4000e000000 */
[----:B------:R-:W-:Y:S02]  /*1c50*/  USEL UR17, UR30, UR17, !UP4 ;  /* 0x000000111e117287 */ /* 0x000fe4000e000000 */
[----:B----4-:R-:W-:Y:S02]  /*1c60*/  UIMAD.WIDE.U32 UR30, UR62, UR25, URZ ;  /* 0x000000193e1e72a5 */ /* 0x010fe4000f8e00ff */
[----:B------:R-:W-:Y:S02]  /*1c70*/  UIMAD UR25, UR63, UR25, URZ ;  /* 0x000000193f1972a4 */ /* 0x000fe4000f8e02ff */
[----:B------:R-:W-:Y:S02]  /*1c80*/  @!UP6 UIADD3 UR60, UPT, UPT, UR60, -UR48, URZ ;  /* 0x800000303c3ce290 */ /* 0x000fe4000fffe0ff */
[----:B------:R-:W-:Y:S02]  /*1c90*/  @!UP5 UIADD3 UR55, UPT, UPT, UR55, -UR47, URZ ;  /* 0x8000002f3737d290 */ /* 0x000fe4000fffe0ff */
[----:B------:R-:W-:Y:S01]  /*1ca0*/  UIMAD.WIDE.U32 UR62, UR19, UR17, UR32 ;  /* 0x00000011133e72a5 */ /* 0x000fe2000f8e0020 */
[----:B------:R-:W-:Y:S01]  /*1cb0*/  R2UR UR19, R9 ;  /* 0x00000000091372ca */ /* 0x000fe200000e0000 */
[----:B------:R-:W-:Y:S01]  /*1cc0*/  UISETP.GT.U32.AND UP5, UPT, UR47, UR55, UPT ;  /* 0x000000372f00728c */ /* 0x000fe2000bfa4070 */
[----:B------:R-:W-:Y:S01]  /*1cd0*/  PRMT R9, RZ, 0x7610, R9 ;  /* 0x00007610ff097816 */ /* 0x000fe20000000009 */
[----:B------:R-:W-:-:S02]  /*1ce0*/  @!UP1 UIADD3 UR60, UPT, UPT, -UR60, URZ, URZ ;  /* 0x000000ff3c3c9290 */ /* 0x000fc4000fffe1ff */
[----:B------:R-:W-:Y:S01]  /*1cf0*/  UISETP.GE.AND UP1, UPT, UR57, URZ, UPT ;  /* 0x000000ff3900728c */ /* 0x000fe2000bf26270 */
[----:B------:R-:W-:Y:S01]  /*1d00*/  UMOV UR24, UR62 ;  /* 0x0000003e00187c82 */ /* 0x000fe20008000000 */
[----:B------:R-:W-:Y:S01]  /*1d10*/  UMOV UR17, UR63 ;  /* 0x0000003f00117c82 */ /* 0x000fe20008000000 */
[----:B-1----:R-:W-:Y:S01]  /*1d20*/  ISETP.LE.U32.AND P0, PT, R2, UR24, PT ;  /* 0x0000001802007c0c */ /* 0x002fe2000bf03070 */
[----:B------:R-:W-:Y:S01]  /*1d30*/  IMAD.U32 R2, RZ, RZ, UR17 ;  /* 0x00000011ff027e24 */ /* 0x000fe2000f8e00ff */
[----:B------:R-:W-:Y:S02]  /*1d40*/  UISETP.NE.AND UP6, UPT, UR27, URZ, UPT ;  /* 0x000000ff1b00728c */ /* 0x000fe4000bfc5270 */
[----:B------:R-:W-:Y:S02]  /*1d50*/  @!UP5 UIADD3 UR55, UPT, UPT, UR55, -UR47, URZ ;  /* 0x8000002f3737d290 */ /* 0x000fe4000fffe0ff */
[----:B------:R-:W-:Y:S01]  /*1d60*/  UISETP.NE.AND UP5, UPT, UR26, URZ, UPT ;  /* 0x000000ff1a00728c */ /* 0x000fe2000bfa5270 */
[----:B------:R-:W-:Y:S01]  /*1d70*/  ISETP.GE.U32.AND.EX P1, PT, R2, R3, PT, P0 ;  /* 0x000000030200720c */ /* 0x000fe20003f26100 */
[----:B------:R-:W-:Y:S01]  /*1d80*/  @!UP1 UIADD3 UR55, UPT, UPT, -UR55, URZ, URZ ;  /* 0x000000ff37379290 */ /* 0x000fe2000fffe1ff */
[----:B------:R-:W-:Y:S01]  /*1d90*/  PLOP3.LUT P0, PT, PT, PT, PT, 0x80, 0x8 ;  /* 0x000000000008781c */ /* 0x000fe20003f0f070 */
[----:B------:R-:W-:-:S02]  /*1da0*/  USEL UR60, UR52, UR60, !UP6 ;  /* 0x0000003c343c7287 */ /* 0x000fc4000f000000 */
[----:B------:R-:W-:Y:S02]  /*1db0*/  USEL UR55, UR49, UR55, !UP5 ;  /* 0x0000003731377287 */ /* 0x000fe4000e800000 */
[----:B------:R-:W-:Y:S02]  /*1dc0*/  UIADD3 UR60, UPT, UPT, UR59, -UR60, URZ ;  /* 0x8000003c3b3c7290 */ /* 0x000fe4000fffe0ff */
[----:B------:R-:W-:Y:S02]  /*1dd0*/  UIADD3 UR55, UPT, UPT, UR57, -UR55, URZ ;  /* 0x8000003739377290 */ /* 0x000fe4000fffe0ff */
[----:B------:R-:W-:Y:S02]  /*1de0*/  UIADD3 UR40, UPT, UPT, -UR40, URZ, URZ ;  /* 0x000000ff28287290 */ /* 0x000fe4000fffe1ff */
[----:B------:R-:W-:Y:S02]  /*1df0*/  UIMAD UR62, UR60, UR55, URZ ;  /* 0x000000373c3e72a4 */ /* 0x000fe4000f8e02ff */
[----:B------:R-:W-:Y:S01]  /*1e00*/  USEL UR60, UR55, UR60, !UP4 ;  /* 0x0000003c373c7287 */ /* 0x000fe2000e000000 */
[----:B------:R-:W-:Y:S01]  /*1e10*/  @P0 LOP3.LUT R11, R11, 0x2, RZ, 0xfc, !PT ;  /* 0x000000020b0b0812 */ /* 0x000fe200078efcff */
[----:B------:R-:W-:Y:S01]  /*1e20*/  UIADD3 UR19, UPT, UPT, -UR19, URZ, URZ ;  /* 0x000000ff13137290 */ /* 0x000fe2000fffe1ff */
[----:B------:R-:W-:Y:S01]  /*1e30*/  UMOV UR18, 0xffffffff ;  /* 0xffffffff00127882 */ /* 0x000fe20000000000 */
[----:B------:R-:W-:Y:S01]  /*1e40*/  UMOV UR41, URZ ;  /* 0x000000ff00297c82 */ /* 0x000fe20008000000 */
[----:B------:R-:W-:-:S02]  /*1e50*/  UIADD3 UR25, UPT, UPT, UR31, UR25, URZ ;  /* 0x000000191f197290 */ /* 0x000fc4000fffe0ff */
[----:B------:R-:W-:Y:S02]  /*1e60*/  USHF.R.S32.HI UR57, URZ, 0x1f, UR62 ;  /* 0x0000001fff397899 */ /* 0x000fe4000801143e */
[----:B------:R-:W-:Y:S02]  /*1e70*/  USHF.R.S32.HI UR55, URZ, 0x1f, UR60 ;  /* 0x0000001fff377899 */ /* 0x000fe4000801143c */
[----:B--2---:R-:W-:Y:S02]  /*1e80*/  UIMAD UR40, UR56, UR40, UR42 ;  /* 0x00000028382872a4 */ /* 0x004fe4000f8e022a */
[----:B---3--:R-:W-:Y:S01]  /*1e90*/  UIMAD UR19, UR54, UR19, UR58 ;  /* 0x00000013361372a4 */ /* 0x008fe2000f8e023a */
[----:B------:R-:W-:Y:S11]  /*1ea0*/  BRA.U UP0, `(.L_x_12) ;  /* 0x0000000100347547 */ /* 0x000ff6000b800000 */
[----:B------:R-:W-:Y:S02]  /*1eb0*/  UISETP.NE.AND UP0, UPT, UR21, 0x4, UPT ;  /* 0x000000041500788c */ /* 0x000fe4000bf05270 */
[----:B------:R-:W-:-:S04]  /*1ec0*/  UISETP.NE.AND UP1, UPT, UR19, URZ, UPT ;  /* 0x000000ff1300728c */ /* 0x000fc8000bf25270 */
[----:B------:R-:W-:Y:S01]  /*1ed0*/  PLOP3.LUT P0, PT, PT, PT, UP0, 0x80, 0x8 ;  /* 0x000000000008781c */ /* 0x000fe20003f0f008 */
[----:B------:R-:W-:-:S04]  /*1ee0*/  UISETP.LT.U32.OR UP1, UPT, UR40, 0x2, !UP1 ;  /* 0x000000022800788c */ /* 0x000fc8000cf21470 */
[----:B------:R-:W-:Y:S01]  /*1ef0*/  @UP0 ULOP3.LUT UR40, UR40, 0xfffffffe, URZ, 0xc0, !UPT ;  /* 0xfffffffe28280892 */ /* 0x000fe2000f8ec0ff */
[----:B------:R-:W-:Y:S01]  /*1f00*/  @UP0 UMOV UR19, 0x3 ;  /* 0x0000000300130882 */ /* 0x000fe20000000000 */
[----:B------:R-:W-:Y:S02]  /*1f10*/  USEL UR56, URZ, 0x1, !UP1 ;  /* 0x00000001ff387887 */ /* 0x000fe4000c800000 */
[----:B------:R-:W-:Y:S02]  /*1f20*/  @UP0 USHF.L.U32 UR19, UR19, UR40, URZ ;  /* 0x0000002813130299 */ /* 0x000fe400080006ff */
[----:B------:R-:W-:-:S04]  /*1f30*/  USEL UR54, URZ, 0x2, !UP1 ;  /* 0x00000002ff367887 */ /* 0x000fc8000c800000 */
[----:B------:R-:W-:Y:S01]  /*1f40*/  UIADD3 UR54, UPT, UPT, UR56, UR54, URZ ;  /* 0x0000003638367290 */ /* 0x000fe2000fffe0ff */
[----:B------:R-:W-:-:S05]  /*1f50*/  @P0 IMAD.U32 R2, RZ, RZ, UR19 ;  /* 0x00000013ff020e24 */ /* 0x000fca000f8e00ff */
[----:B------:R-:W-:Y:S01]  /*1f60*/  IMAD.U32 R10, RZ, RZ, UR54 ;  /* 0x00000036ff0a7e24 */ /* 0x000fe2000f8e00ff */
[----:B------:R-:W-:-:S07]  /*1f70*/  @P0 PRMT R9, R2, 0x7610, R9 ;  /* 0x0000761002090816 */ /* 0x000fce0000000009 */
.L_x_12:
[----:B------:R-:W-:Y:S01]  /*1f80*/  UMOV UR63, UR57 ;  /* 0x00000039003f7c82 */ /* 0x000fe20008000000 */
[----:B------:R-:W-:Y:S01]  /*1f90*/  UMOV UR61, UR55 ;  /* 0x00000037003d7c82 */ /* 0x000fe20008000000 */
[----:B------:R-:W-:Y:S01]  /*1fa0*/  IMAD.U32 R14, RZ, RZ, UR62 ;  /* 0x0000003eff0e7e24 */ /* 0x000fe2000f8e00ff */
[----:B------:R-:W-:Y:S01]  /*1fb0*/  MOV R12, UR60 ;  /* 0x0000003c000c7c02 */ /* 0x000fe20008000f00 */
[----:B------:R-:W-:Y:S01]  /*1fc0*/  IMAD.U32 R15, RZ, RZ, UR63 ;  /* 0x0000003fff0f7e24 */ /* 0x000fe2000f8e00ff */
[----:B------:R-:W-:Y:S01]  /*1fd0*/  MOV R13, UR61 ;  /* 0x0000003d000d7c02 */ /* 0x000fe20008000f00 */
[----:B------:R-:W-:Y:S01]  /*1fe0*/  UMOV UR40, URZ ;  /* 0x000000ff00287c82 */ /* 0x000fe20008000000 */
[----:B------:R-:W-:Y:S01]  /*1ff0*/  UMOV UR19, 0xffffffff ;  /* 0xffffffff00137882 */ /* 0x000fe20000000000 */
[----:B------:R-:W-:Y:S05]  /*2000*/  @P1 BRA P3, `(.L_x_13) ;  /* 0x0000001400f01947 */ /* 0x000fea0001800000 */
[----:B------:R-:W-:Y:S01]  /*2010*/  IMAD.U32 R3, RZ, RZ, UR17 ;  /* 0x00000011ff037e24 */ /* 0x000fe2000f8e00ff */
[----:B------:R-:W-:Y:S01]  /*2020*/  ISETP.LE.U32.AND P0, PT, R14, UR24, PT ;  /* 0x000000180e007c0c */ /* 0x000fe2000bf03070 */
[----:B------:R-:W-:Y:S01]  /*2030*/  UMOV UR41, URZ ;  /* 0x000000ff00297c82 */ /* 0x000fe20008000000 */
[----:B------:R-:W-:Y:S01]  /*2040*/  UMOV UR40, URZ ;  /* 0x000000ff00287c82 */ /* 0x000fe20008000000 */
[----:B------:R-:W-:Y:S01]  /*2050*/  IMAD.MOV.U32 R21, RZ, RZ, RZ ;  /* 0x000000ffff157224 */ /* 0x000fe200078e00ff */
[----:B------:R-:W-:-:S13]  /*2060*/  ISETP.GE.U32.AND.EX P0, PT, R3, R15, PT, P0 ;  /* 0x0000000f0300720c */ /* 0x000fda0003f06100 */
[----:B------:R-:W-:Y:S05]  /*2070*/  @!P0 BRA `(.L_x_14) ;  /* 0x0000001000b48947 */ /* 0x000fea0003800000 */
[----:B------:R-:W-:Y:S02]  /*2080*/  VIADD R2, R8, 0x20 ;  /* 0x0000002008027836 */ /* 0x000fe40000000000 */
[----:B------:R-:W-:Y:S02]  /*2090*/  IMAD.MOV.U32 R15, RZ, RZ, R8 ;  /* 0x000000ffff0f7224 */ /* 0x000fe400078e0008 */
[----:B-----5:R-:W-:Y:S01]  /*20a0*/  IMAD.MOV.U32 R16, RZ, RZ, R7 ;  /* 0x000000ffff107224 */ /* 0x020fe200078e0007 */
[----:B------:R-:W-:Y:S02]  /*20b0*/  ISETP.GE.AND P0, PT, R2, UR45, PT ;  /* 0x0000002d02007c0c */ /* 0x000fe4000bf06270 */
[----:B------:R-:W-:-:S11]  /*20c0*/  MOV R2, R6 ;  /* 0x0000000600027202 */ /* 0x000fd60000000f00 */
[----:B------:R-:W1:Y:S01]  /*20d0*/  @!P0 LDC.64 R20, c[0x0][0xbf0] ;  /* 0x0002fc00ff148b82 */ /* 0x000e620000000a00 */
[----:B------:R-:W-:Y:S02]  /*20e0*/  UIADD3 UR19, UP1, UPT, UR10, -0x1, URZ ;  /* 0xffffffff0a137890 */ /* 0x000fe4000ff3e0ff */
[----:B------:R-:W-:Y:S01]  /*20f0*/  UIADD3 UR12, UP0, UPT, UR12, -0x1, URZ ;  /* 0xffffffff0c0c7890 */ /* 0x000fe2000ff1e0ff */
[----:B------:R-:W-:Y:S01]  /*2100*/  BSSY.RECONVERGENT B0, `(.L_x_15) ;  /* 0x0000051000007945 */ /* 0x000fe20003800200 */
[----:B------:R-:W-:Y:S01]  /*2110*/  UIADD3.X UR40, UPT, UPT, UR11, -0x1, URZ, UP1, !UPT ;  /* 0xffffffff0b287890 */ /* 0x000fe20008ffe4ff */
[----:B-1----:R-:W-:-:S05]  /*2120*/  @!P0 IMAD.WIDE.U32 R20, R15, 0xc, R20 ;  /* 0x0000000c0f148825 */ /* 0x002fca00078e0014 */
[----:B------:R1:W5:Y:S04]  /*2130*/  @!P0 LDG.E R6, desc[UR50][R20.64+0x180] ;  /* 0x0001803214068981 */ /* 0x000368000c1e1900 */
[----:B------:R1:W5:Y:S01]  /*2140*/  @!P0 LDG.E R7, desc[UR50][R20.64+0x184] ;  /* 0x0001843214078981 */ /* 0x000362000c1e1900 */
[----:B------:R-:W-:Y:S01]  /*2150*/  ISETP.GE.AND P0, PT, R15, UR45, PT ;  /* 0x0000002d0f007c0c */ /* 0x000fe2000bf06270 */
[----:B------:R-:W-:Y:S01]  /*2160*/  UIADD3.X UR13, UPT, UPT, UR13, -0x1, URZ, UP0, !UPT ;  /* 0xffffffff0d0d7890 */ /* 0x000fe200087fe4ff */
[----:B------:R-:W-:Y:S01]  /*2170*/  HFMA2 R17, -RZ, RZ, 0, 0 ;  /* 0x00000000ff117431 */ /* 0x000fe200000001ff */
[----:B------:R-:W-:-:S10]  /*2180*/  MOV R18, 0x7fffffff ;  /* 0x7fffffff00127802 */ /* 0x000fd40000000f00 */
[----:B------:R-:W-:Y:S05]  /*2190*/  @P0 BRA `(.L_x_16) ;  /* 0x00000004001c0947 */ /* 0x000fea0003800000 */
[----:B------:R-:W-:Y:S01]  /*21a0*/  IADD3 R3, P1, PT, R2, UR12, RZ ;  /* 0x0000000c02037c10 */ /* 0x000fe2000ff3e0ff */
[----:B------:R-:W-:Y:S01]  /*21b0*/  UIADD3 UR10, UPT, UPT, URZ, -UR65, URZ ;  /* 0x80000041ff0a7290 */ /* 0x000fe2000fffe0ff */
[----:B------:R-:W-:Y:S01]  /*21c0*/  IADD3 R14, P0, PT, R16, UR19, RZ ;  /* 0x00000013100e7c10 */ /* 0x000fe2000ff1e0ff */
[----:B------:R-:W-:Y:S01]  /*21d0*/  UMOV UR54, URZ ;  /* 0x000000ff00367c82 */ /* 0x000fe20008000000 */
[----:B------:R-:W-:Y:S01]  /*21e0*/  LEA.HI.X.SX32 R2, R2, UR13, 0x1, P1 ;  /* 0x0000000d02027c11 */ /* 0x000fe200088f0eff */
[----:B------:R-:W-:Y:S01]  /*21f0*/  UIMAD UR10, UR10, UR48, URZ ;  /* 0x000000300a0a72a4 */ /* 0x000fe2000f8e02ff */
[----:B------:R-:W-:Y:S01]  /*2200*/  IADD3 R22, P1, PT, R3, UR9, RZ ;  /* 0x0000000903167c10 */ /* 0x000fe2000ff3e0ff */
[----:B------:R-:W-:Y:S01]  /*2210*/  UMOV UR55, UR65 ;  /* 0x0000004100377c82 */ /* 0x000fe20008000000 */
[----:B------:R-:W-:Y:S01]  /*2220*/  LEA.HI.X.SX32 R13, R16, UR40, 0x1, P0 ;  /* 0x00000028100d7c11 */ /* 0x000fe200080f0eff */
[----:B------:R-:W-:Y:S01]  /*2230*/  UIMAD.WIDE.U32 UR10, UR65, UR10, UR54 ;  /* 0x0000000a410a72a5 */ /* 0x000fe2000f8e0036 */
[----:B------:R-:W-:Y:S01]  /*2240*/  IADD3 R17, P0, PT, R14, UR7, RZ ;  /* 0x000000070e117c10 */ /* 0x000fe2000ff1e0ff */
[----:B------:R-:W-:-:S04]  /*2250*/  IMAD.X R12, RZ, RZ, R2, P1 ;  /* 0x000000ffff0c7224 */ /* 0x000fc800008e0602 */
[----:B-1----:R-:W-:-:S04]  /*2260*/  IMAD.WIDE.U32 R20, R12, UR14, RZ ;  /* 0x0000000e0c147c25 */ /* 0x002fc8000f8e00ff */
[----:B------:R-:W-:Y:S02]  /*2270*/  IMAD.X R16, RZ, RZ, R13, P0 ;  /* 0x000000ffff107224 */ /* 0x000fe400000e060d */
[----:B------:R-:W-:-:S04]  /*2280*/  IMAD.WIDE.U32 R20, P1, R22, UR15, R20 ;  /* 0x0000000f16147c25 */ /* 0x000fc8000f820014 */
[----:B------:R-:W-:-:S04]  /*2290*/  IMAD.WIDE.U32 R18, R16, UR4, RZ ;  /* 0x0000000410127c25 */ /* 0x000fc8000f8e00ff */
[----:B------:R-:W-:-:S04]  /*22a0*/  IMAD.WIDE.U32 R22, R22, UR14, RZ ;  /* 0x0000000e16167c25 */ /* 0x000fc8000f8e00ff */
[----:B------:R-:W-:-:S04]  /*22b0*/  IMAD.WIDE.U32 R18, P0, R17, UR5, R18 ;  /* 0x0000000511127c25 */ /* 0x000fc8000f800012 */
[----:B------:R-:W-:-:S04]  /*22c0*/  IMAD.WIDE.U32 R24, R17, UR4, RZ ;  /* 0x0000000411187c25 */ /* 0x000fc8000f8e00ff */
[----:B------:R-:W-:Y:S01]  /*22d0*/  IMAD.X R27, RZ, RZ, RZ, P1 ;  /* 0x000000ffff1b7224 */ /* 0x000fe200008e06ff */
[----:B------:R-:W-:Y:S01]  /*22e0*/  IADD3 RZ, P1, PT, R23, R20, RZ ;  /* 0x0000001417ff7210 */ /* 0x000fe20007f3e0ff */
[----:B------:R-:W-:Y:S02]  /*22f0*/  IMAD.MOV.U32 R26, RZ, RZ, R21 ;  /* 0x000000ffff1a7224 */ /* 0x000fe400078e0015 */
[----:B------:R-:W-:Y:S01]  /*2300*/  IMAD.X R23, RZ, RZ, RZ, P0 ;  /* 0x000000ffff177224 */ /* 0x000fe200000e06ff */
[----:B------:R-:W-:Y:S01]  /*2310*/  IADD3 RZ, P0, PT, R25, R18, RZ ;  /* 0x0000001219ff7210 */ /* 0x000fe20007f1e0ff */
[----:B------:R-:W-:Y:S01]  /*2320*/  IMAD.WIDE.U32.X R26, R12, UR15, R26, P1 ;  /* 0x0000000f0c1a7c25 */ /* 0x000fe200088e041a */
[----:B------:R-:W-:-:S03]  /*2330*/  PLOP3.LUT P1, PT, PT, PT, UP3, 0x80, 0x8 ;  /* 0x000000000008781c */ /* 0x000fc60003f2f038 */
[----:B------:R-:W-:Y:S01]  /*2340*/  IMAD.MOV.U32 R22, RZ, RZ, R19 ;  /* 0x000000ffff167224 */ /* 0x000fe200078e0013 */
[----:B------:R-:W-:Y:S02]  /*2350*/  SEL R3, R3, R26, !P1 ;  /* 0x0000001a03037207 */ /* 0x000fe40004800000 */
[----:B------:R-:W-:Y:S01]  /*2360*/  SEL R2, R2, R27, !P1 ;  /* 0x0000001b02027207 */ /* 0x000fe20004800000 */
[----:B------:R-:W-:Y:S01]  /*2370*/  IMAD.WIDE.U32.X R16, R16, UR5, R22, P0 ;  /* 0x0000000510107c25 */ /* 0x000fe200080e0416 */
[----:B------:R-:W-:Y:S02]  /*2380*/  PLOP3.LUT P0, PT, PT, PT, UP2, 0x80, 0x8 ;  /* 0x000000000008781c */ /* 0x000fe40003f0f028 */
[----:B------:R-:W-:Y:S02]  /*2390*/  SHF.R.U64 R2, R3, UR8, R2 ;  /* 0x0000000803027c19 */ /* 0x000fe40008001202 */
[----:B------:R-:W-:Y:S02]  /*23a0*/  SEL R14, R14, R16, !P0 ;  /* 0x000000100e0e7207 */ /* 0x000fe40004000000 */
[----:B------:R-:W-:-:S02]  /*23b0*/  SEL R13, R13, R17, !P0 ;  /* 0x000000110d0d7207 */ /* 0x000fc40004000000 */
[----:B------:R-:W-:Y:S02]  /*23c0*/  IADD3 R12, PT, PT, R5, -0x1, R2 ;  /* 0xffffffff050c7810 */ /* 0x000fe40007ffe002 */
[----:B------:R-:W-:Y:S02]  /*23d0*/  SHF.R.U64 R3, R14, UR6, R13 ;  /* 0x000000060e037c19 */ /* 0x000fe4000800120d */
[----:B------:R-:W-:Y:S02]  /*23e0*/  IABS R2, R5 ;  /* 0x0000000500027213 */ /* 0x000fe40000000000 */
[----:B------:R-:W-:Y:S02]  /*23f0*/  IADD3 R3, PT, PT, R4, -0x1, R3 ;  /* 0xffffffff04037810 */ /* 0x000fe40007ffe003 */
[----:B------:R-:W-:Y:S01]  /*2400*/  IABS R17, R12 ;  /* 0x0000000c00117213 */ /* 0x000fe20000000000 */
[----:B------:R-:W-:Y:S01]  /*2410*/  IMAD.MOV R2, RZ, RZ, -R2 ;  /* 0x000000ffff027224 */ /* 0x000fe200078e0a02 */
[----:B------:R-:W-:-:S02]  /*2420*/  IABS R13, R3 ;  /* 0x00000003000d7213 */ /* 0x000fc40000000000 */
[----:B------:R-:W-:Y:S01]  /*2430*/  ISETP.GE.AND P4, PT, R12, RZ, PT ;  /* 0x000000ff0c00720c */ /* 0x000fe20003f86270 */
[----:B------:R-:W-:Y:S01]  /*2440*/  IMAD.HI.U32 R16, R17, UR11, RZ ;  /* 0x0000000b11107c27 */ /* 0x000fe2000f8e00ff */
[----:B------:R-:W-:-:S03]  /*2450*/  ISETP.GE.AND P3, PT, R3, RZ, PT ;  /* 0x000000ff0300720c */ /* 0x000fc60003f66270 */
[----:B------:R-:W-:-:S04]  /*2460*/  IMAD.HI.U32 R14, R13, UR53, RZ ;  /* 0x000000350d0e7c27 */ /* 0x000fc8000f8e00ff */
[----:B------:R-:W-:Y:S02]  /*2470*/  IMAD R2, R16, R2, R17 ;  /* 0x0000000210027224 */ /* 0x000fe400078e0211 */
[----:B------:R-:W-:Y:S02]  /*2480*/  IMAD R17, R14, UR46, R13 ;  /* 0x0000002e0e117c24 */ /* 0x000fe4000f8e020d */
[----:B------:R-:W-:Y:S01]  /*2490*/  IMAD.U32 R13, RZ, RZ, UR52 ;  /* 0x00000034ff0d7e24 */ /* 0x000fe2000f8e00ff */
[----:B------:R-:W-:Y:S02]  /*24a0*/  ISETP.LT.U32.AND P1, PT, R2, UR48, PT ;  /* 0x0000003002007c0c */ /* 0x000fe4000bf21070 */
[----:B------:R-:W-:-:S11]  /*24b0*/  ISETP.LT.U32.AND P0, PT, R17, UR47, PT ;  /* 0x0000002f11007c0c */ /* 0x000fd6000bf01070 */
[----:B------:R-:W-:Y:S02]  /*24c0*/  @!P1 VIADD R2, R2, -UR48 ;  /* 0x8000003002029c36 */ /* 0x000fe40008000000 */
[----:B------:R-:W-:-:S03]  /*24d0*/  @!P0 VIADD R17, R17, -UR47 ;  /* 0x8000002f11118c36 */ /* 0x000fc60008000000 */
[----:B------:R-:W-:Y:S02]  /*24e0*/  ISETP.LT.U32.AND P1, PT, R2, UR48, PT ;  /* 0x0000003002007c0c */ /* 0x000fe4000bf21070 */
[----:B------:R-:W-:-:S11]  /*24f0*/  ISETP.LT.U32.AND P0, PT, R17, UR47, PT ;  /* 0x0000002f11007c0c */ /* 0x000fd6000bf01070 */
[----:B------:R-:W-:Y:S01]  /*2500*/  @!P1 VIADD R2, R2, -UR48 ;  /* 0x8000003002029c36 */ /* 0x000fe20008000000 */
[----:B------:R-:W-:Y:S01]  /*2510*/  PLOP3.LUT P1, PT, PT, PT, UP6, 0x80, 0x8 ;  /* 0x000000000008781c */ /* 0x000fe20003f2f068 */
[----:B------:R-:W-:Y:S01]  /*2520*/  @!P0 VIADD R17, R17, -UR47 ;  /* 0x8000002f11118c36 */ /* 0x000fe20008000000 */
[----:B------:R-:W-:Y:S01]  /*2530*/  PLOP3.LUT P0, PT, PT, PT, UP5, 0x80, 0x8 ;  /* 0x000000000008781c */ /* 0x000fe20003f0f058 */
[----:B------:R-:W-:Y:S02]  /*2540*/  IMAD.MOV.U32 R14, RZ, RZ, R2 ;  /* 0x000000ffff0e7224 */ /* 0x000fe400078e0002 */
[----:B------:R-:W-:Y:S02]  /*2550*/  IMAD.U32 R2, RZ, RZ, UR49 ;  /* 0x00000031ff027e24 */ /* 0x000fe4000f8e00ff */
[----:B------:R-:W-:Y:S02]  /*2560*/  @!P4 IMAD.MOV R14, RZ, RZ, -R14 ;  /* 0x000000ffff0ec224 */ /* 0x000fe400078e0a0e */
[----:B------:R-:W-:-:S03]  /*2570*/  @!P3 IMAD.MOV R17, RZ, RZ, -R17 ;  /* 0x000000ffff11b224 */ /* 0x000fc600078e0a11 */
[----:B------:R-:W-:Y:S02]  /*2580*/  SEL R13, R13, R14, !P1 ;  /* 0x0000000e0d0d7207 */ /* 0x000fe40004800000 */
[----:B------:R-:W-:Y:S02]  /*2590*/  SEL R2, R2, R17, !P0 ;  /* 0x0000001102027207 */ /* 0x000fe40004000000 */
[----:B------:R-:W-:Y:S01]  /*25a0*/  PLOP3.LUT P0, PT, PT, PT, UP4, 0x80, 0x8 ;  /* 0x000000000008781c */ /* 0x000fe20003f0f048 */
[----:B------:R-:W-:Y:S02]  /*25b0*/  IMAD.IADD R13, R12, 0x1, -R13 ;  /* 0x000000010c0d7824 */ /* 0x000fe400078e0a0d */
[----:B------:R-:W-:-:S04]  /*25c0*/  IMAD.IADD R2, R3, 0x1, -R2 ;  /* 0x0000000103027824 */ /* 0x000fc800078e0a02 */
[----:B------:R-:W-:Y:S01]  /*25d0*/  IMAD R18, R13, R2, RZ ;  /* 0x000000020d127224 */ /* 0x000fe200078e02ff */
[----:B------:R-:W-:-:S04]  /*25e0*/  SEL R12, R2, R13, !P0 ;  /* 0x0000000d020c7207 */ /* 0x000fc80004000000 */
[----:B------:R-:W-:Y:S02]  /*25f0*/  SHF.R.S32.HI R13, RZ, 0x1f, R12 ;  /* 0x0000001fff0d7819 */ /* 0x000fe4000001140c */
[----:B------:R-:W-:Y:S02]  /*2600*/  SHF.R.S32.HI R17, RZ, 0x1f, R18 ;  /* 0x0000001fff117819 */ /* 0x000fe40000011412 */
.L_x_16:
[----:B------:R-:W-:Y:S05]  /*2610*/  BSYNC.RECONVERGENT B0 ;  /* 0x0000000000007941 */ /* 0x000fea0003800200 */
.L_x_15:
[----:B------:R-:W2:Y:S01]  /*2620*/  SHFL.UP PT, R3, R18, 0x1, RZ ;  /* 0x0420000012037989 */ /* 0x000ea200000e00ff */
[C---:B------:R-:W-:Y:S02]  /*2630*/  ISETP.NE.AND P6, PT, R8.reuse, RZ, PT ;  /* 0x000000ff0800720c */ /* 0x040fe40003fc5270 */
[C---:B------:R-:W-:Y:S01]  /*2640*/  ISETP.GE.U32.AND P1, PT, R8.reuse, 0x2, PT ;  /* 0x000000020800780c */ /* 0x040fe20003f26070 */
[----:B------:R-:W3:Y:S01]  /*2650*/  SHFL.UP PT, R2, R17, 0x1, RZ ;  /* 0x0420000011027989 */ /* 0x000ee200000e00ff */
[C---:B------:R-:W-:Y:S02]  /*2660*/  ISETP.GE.U32.AND P3, PT, R8.reuse, 0x4, PT ;  /* 0x000000040800780c */ /* 0x040fe40003f66070 */
[C---:B------:R-:W-:Y:S02]  /*2670*/  ISETP.GE.U32.AND P4, PT, R8.reuse, 0x8, PT ;  /* 0x000000080800780c */ /* 0x040fe40003f86070 */
[----:B------:R-:W-:Y:S02]  /*2680*/  ISETP.GE.U32.AND P5, PT, R8, 0x10, PT ;  /* 0x000000100800780c */ /* 0x000fe40003fa6070 */
[----:B--2---:R-:W-:-:S02]  /*2690*/  SEL R3, R3, RZ, P6 ;  /* 0x000000ff03037207 */ /* 0x004fc40003000000 */
[----:B---3--:R-:W-:Y:S02]  /*26a0*/  SEL R2, R2, RZ, P6 ;  /* 0x000000ff02027207 */ /* 0x008fe40003000000 */
[----:B------:R-:W-:-:S05]  /*26b0*/  IADD3 R3, P0, PT, R3, R18, RZ ;  /* 0x0000001203037210 */ /* 0x000fca0007f1e0ff */
[----:B------:R-:W-:Y:S01]  /*26c0*/  IMAD.X R2, R2, 0x1, R17, P0 ;  /* 0x0000000102027824 */ /* 0x000fe200000e0611 */
[----:B------:R-:W2:Y:S04]  /*26d0*/  SHFL.UP PT, R14, R3, 0x2, RZ ;  /* 0x04400000030e7989 */ /* 0x000ea800000e00ff */
[----:B------:R-:W3:Y:S01]  /*26e0*/  SHFL.UP PT, R16, R2, 0x2, RZ ;  /* 0x0440000002107989 */ /* 0x000ee200000e00ff */
[----:B--2---:R-:W-:-:S04]  /*26f0*/  SEL R14, R14, RZ, P1 ;  /* 0x000000ff0e0e7207 */ /* 0x004fc80000800000 */
[----:B------:R-:W-:Y:S02]  /*2700*/  IADD3 R14, P0, PT, R14, R3, RZ ;  /* 0x000000030e0e7210 */ /* 0x000fe40007f1e0ff */
[----:B---3--:R-:W-:-:S05]  /*2710*/  SEL R19, R16, RZ, P1 ;  /* 0x000000ff10137207 */ /* 0x008fca0000800000 */
[----:B------:R-:W-:Y:S02]  /*2720*/  IMAD.X R16, R19, 0x1, R2, P0 ;  /* 0x0000000113107824 */ /* 0x000fe400000e0602 */
[----:B------:R-:W2:Y:S04]  /*2730*/  SHFL.UP PT, R19, R14, 0x4, RZ ;  /* 0x048000000e137989 */ /* 0x000ea800000e00ff */
[----:B-1----:R-:W1:Y:S01]  /*2740*/  SHFL.UP PT, R20, R16, 0x4, RZ ;  /* 0x0480000010147989 */ /* 0x002e6200000e00ff */
[----:B--2---:R-:W-:-:S04]  /*2750*/  SEL R19, R19, RZ, P3 ;  /* 0x000000ff13137207 */ /* 0x004fc80001800000 */
[----:B------:R-:W-:Y:S02]  /*2760*/  IADD3 R19, P0, PT, R19, R14, RZ ;  /* 0x0000000e13137210 */ /* 0x000fe40007f1e0ff */
[----:B-1----:R-:W-:-:S03]  /*2770*/  SEL R3, R20, RZ, P3 ;  /* 0x000000ff14037207 */ /* 0x002fc60001800000 */
[----:B------:R-:W1:Y:S02]  /*2780*/  SHFL.UP PT, R20, R19, 0x8, RZ ;  /* 0x0500000013147989 */ /* 0x000e6400000e00ff */
[----:B------:R-:W-:-:S05]  /*2790*/  IMAD.X R2, R3, 0x1, R16, P0 ;  /* 0x0000000103027824 */ /* 0x000fca00000e0610 */
[----:B------:R-:W2:Y:S01]  /*27a0*/  SHFL.UP PT, R3, R2, 0x8, RZ ;  /* 0x0500000002037989 */ /* 0x000ea200000e00ff */
[----:B-1----:R-:W-:-:S04]  /*27b0*/  SEL R20, R20, RZ, P4 ;  /* 0x000000ff14147207 */ /* 0x002fc80002000000 */
[----:B------:R-:W-:Y:S02]  /*27c0*/  IADD3 R14, P0, PT, R20, R19, RZ ;  /* 0x00000013140e7210 */ /* 0x000fe40007f1e0ff */
[----:B--2---:R-:W-:-:S03]  /*27d0*/  SEL R3, R3, RZ, P4 ;  /* 0x000000ff03037207 */ /* 0x004fc60002000000 */
[----:B------:R-:W1:Y:S02]  /*27e0*/  SHFL.UP PT, R21, R14, 0x10, RZ ;  /* 0x060000000e157989 */ /* 0x000e6400000e00ff */
[----:B------:R-:W-:-:S05]  /*27f0*/  IMAD.X R16, R3, 0x1, R2, P0 ;  /* 0x0000000103107824 */ /* 0x000fca00000e0602 */
[----:B------:R-:W2:Y:S01]  /*2800*/  SHFL.UP PT, R3, R16, 0x10, RZ ;  /* 0x0600000010037989 */ /* 0x000ea200000e00ff */
[----:B-1----:R-:W-:-:S04]  /*2810*/  SEL R21, R21, RZ, P5 ;  /* 0x000000ff15157207 */ /* 0x002fc80002800000 */
[----:B------:R-:W-:Y:S02]  /*2820*/  IADD3 R21, P0, PT, R21, R14, RZ ;  /* 0x0000000e15157210 */ /* 0x000fe40007f1e0ff */
[----:B--2---:R-:W-:-:S05]  /*2830*/  SEL R3, R3, RZ, P5 ;  /* 0x000000ff03037207 */ /* 0x004fca0002800000 */
[----:B------:R-:W-:Y:S01]  /*2840*/  IMAD.X R20, R3, 0x1, R16, P0 ;  /* 0x0000000103147824 */ /* 0x000fe200000e0610 */
[----:B------:R-:W-:Y:S01]  /*2850*/  ISETP.LE.U32.AND P0, PT, R21, UR24, PT ;  /* 0x0000001815007c0c */ /* 0x000fe2000bf03070 */
[----:B------:R-:W-:Y:S02]  /*2860*/  IMAD.U32 R3, RZ, RZ, UR17 ;  /* 0x00000011ff037e24 */ /* 0x000fe4000f8e00ff */
[----:B------:R-:W-:Y:S02]  /*2870*/  IMAD.MOV.U32 R16, RZ, RZ, R21 ;  /* 0x000000ffff107224 */ /* 0x000fe400078e0015 */
[----:B------:R-:W-:Y:S01]  /*2880*/  IMAD.MOV.U32 R19, RZ, RZ, R20 ;  /* 0x000000ffff137224 */ /* 0x000fe200078e0014 */
[----:B------:R-:W-:Y:S02]  /*2890*/  ISETP.GE.U32.AND.EX P0, PT, R3, R20, PT, P0 ;  /* 0x000000140300720c */ /* 0x000fe40003f06100 */
[----:B------:R-:W-:-:S11]  /*28a0*/  CS2R R2, SRZ ;  /* 0x0000000000027805 */ /* 0x000fd6000001ff00 */
[----:B------:R-:W-:-:S04]  /*28b0*/  VOTE.ANY R22, PT, !P0 ;  /* 0x0000000000167806 */ /* 0x000fc800040e0100 */
[----:B------:R-:W-:-:S13]  /*28c0*/  ISETP.NE.AND P0, PT, R22, RZ, PT ;  /* 0x000000ff1600720c */ /* 0x000fda0003f05270 */
[----:B------:R-:W-:Y:S05]  /*28d0*/  @P0 BRA `(.L_x_17) ;  /* 0x0000000800500947 */ /* 0x000fea0003800000 */
[----:B------:R-:W1:Y:S01]  /*28e0*/  LDC R14, c[0x0][0xbe0] ;  /* 0x0002f800ff0e7b82 */ /* 0x000e620000000800 */
[----:B------:R-:W-:Y:S01]  /*28f0*/  LOP3.LUT R11, R11, 0xfffffffe, RZ, 0xc0, !PT ;  /* 0xfffffffe0b0b7812 */ /* 0x000fe200078ec0ff */
[----:B------:R-:W2:Y:S01]  /*2900*/  LDCU UR45, c[0x0][0xbe8] ;  /* 0x00017d00ff2d77ac */ /* 0x000ea20008000800 */
[----:B------:R-:W3:Y:S01]  /*2910*/  LDCU.64 UR10, c[0x0][0xba8] ;  /* 0x00017500ff0a77ac */ /* 0x000ee20008000a00 */
[----:B------:R-:W4:Y:S01]  /*2920*/  LDCU.64 UR8, c[0x0][0xbb0] ;  /* 0x00017600ff0877ac */ /* 0x000f220008000a00 */
[----:B------:R-:W1:Y:S02]  /*2930*/  LDCU.128 UR4, c[0x0][0xbc0] ;  /* 0x00017800ff0477ac */ /* 0x000e640008000c00 */
[----:B-1----:R-:W-:-:S13]  /*2940*/  ISETP.NE.AND P0, PT, R14, 0x1, PT ;  /* 0x000000010e00780c */ /* 0x002fda0003f05270 */
[----:B--234-:R-:W-:-:S07]  /*2950*/  @P0 LOP3.LUT R11, R11, 0x1, RZ, 0xfc, !PT ;  /* 0x000000010b0b0812 */ /* 0x01cfce00078efcff */
.L_x_20:
[C---:B------:R-:W-:Y:S01]  /*2960*/  VIADD R2, R15.reuse, 0x40 ;  /* 0x000000400f027836 */ /* 0x040fe20000000000 */
[----:B-----5:R-:W-:Y:S01]  /*2970*/  MOV R19, R6 ;  /* 0x0000000600137202 */ /* 0x020fe20000000f00 */
[----:B------:R-:W-:Y:S02]  /*2980*/  VIADD R15, R15, 0x20 ;  /* 0x000000200f0f7836 */ /* 0x000fe40000000000 */
[----:B------:R-:W-:Y:S01]  /*2990*/  IMAD.MOV.U32 R16, RZ, RZ, R7 ;  /* 0x000000ffff107224 */ /* 0x000fe200078e0007 */
[----:B------:R-:W-:-:S13]  /*29a0*/  ISETP.GE.AND P0, PT, R2, UR45, PT ;  /* 0x0000002d02007c0c */ /* 0x000fda000bf06270 */
[----:B------:R-:W1:Y:S01]  /*29b0*/  @!P0 LDC.64 R22, c[0x0][0xbf0] ;  /* 0x0002fc00ff168b82 */ /* 0x000e620000000a00 */
[----:B------:R2:W3:Y:S01]  /*29c0*/  SHFL.IDX PT, R2, R20, 0x1f, 0x1f ;  /* 0x03e01f0014027f89 */ /* 0x0004e200000e0000 */
[----:B------:R-:W-:Y:S01]  /*29d0*/  BSSY.RECONVERGENT B0, `(.L_x_18) ;  /* 0x000005e000007945 */ /* 0x000fe20003800200 */
[----:B------:R-:W-:Y:S02]  /*29e0*/  HFMA2 R17, -RZ, RZ, 0, 0 ;  /* 0x00000000ff117431 */ /* 0x000fe400000001ff */
[----:B------:R2:W4:Y:S01]  /*29f0*/  SHFL.IDX PT, R3, R21, 0x1f, 0x1f ;  /* 0x03e01f0015037f89 */ /* 0x00052200000e0000 */
[----:B-1----:R-:W-:-:S05]  /*2a00*/  @!P0 IMAD.WIDE.U32 R22, R15, 0xc, R22 ;  /* 0x0000000c0f168825 */ /* 0x002fca00078e0016 */
[----:B------:R2:W5:Y:S04]  /*2a10*/  @!P0 LDG.E R6, desc[UR50][R22.64+0x180] ;  /* 0x0001803216068981 */ /* 0x000568000c1e1900 */
[----:B------:R2:W5:Y:S01]  /*2a20*/  @!P0 LDG.E R7, desc[UR50][R22.64+0x184] ;  /* 0x0001843216078981 */ /* 0x000562000c1e1900 */
[----:B------:R-:W-:Y:S02]  /*2a30*/  ISETP.GE.AND P0, PT, R15, UR45, PT ;  /* 0x0000002d0f007c0c */ /* 0x000fe4000bf06270 */
[----:B------:R-:W-:-:S11]  /*2a40*/  MOV R18, 0x7fffffff ;  /* 0x7fffffff00127802 */ /* 0x000fd60000000f00 */
[----:B---34-:R-:W-:Y:S05]  /*2a50*/  @P0 BRA `(.L_x_19) ;  /* 0x0000000400540947 */ /* 0x018fea0003800000 */
[----:B------:R-:W-:-:S04]  /*2a60*/  IADD3 R13, P0, PT, R19, UR12, RZ ;  /* 0x0000000c130d7c10 */ /* 0x000fc8000ff1e0ff */
[----:B------:R-:W-:Y:S02]  /*2a70*/  LEA.HI.X.SX32 R12, R19, UR13, 0x1, P0 ;  /* 0x0000000d130c7c11 */ /* 0x000fe400080f0eff */
[----:B------:R-:W-:-:S04]  /*2a80*/  IADD3 R19, P0, PT, R16, UR19, RZ ;  /* 0x0000001310137c10 */ /* 0x000fc8000ff1e0ff */
[----:B------:R-:W-:Y:S02]  /*2a90*/  LEA.HI.X.SX32 R18, R16, UR40, 0x1, P0 ;  /* 0x0000002810127c11 */ /* 0x000fe400080f0eff */
[----:B------:R-:W-:-:S05]  /*2aa0*/  IADD3 R17, P0, PT, R13, UR9, RZ ;  /* 0x000000090d117c10 */ /* 0x000fca000ff1e0ff */
[----:B------:R-:W-:Y:S01]  /*2ab0*/  IMAD.X R16, RZ, RZ, R12, P0 ;  /* 0x000000ffff107224 */ /* 0x000fe200000e060c */
[----:B--2---:R-:W-:Y:S01]  /*2ac0*/  IADD3 R21, P0, PT, R19, UR7, RZ ;  /* 0x0000000713157c10 */ /* 0x004fe2000ff1e0ff */
[----:B------:R-:W-:-:S04]  /*2ad0*/  IMAD.WIDE.U32 R30, R17, UR10, RZ ;  /* 0x0000000a111e7c25 */ /* 0x000fc8000f8e00ff */
[----:B------:R-:W-:-:S04]  /*2ae0*/  IMAD.WIDE.U32 R28, R16, UR10, RZ ;  /* 0x0000000a101c7c25 */ /* 0x000fc8000f8e00ff */
[----:B------:R-:W-:Y:S02]  /*2af0*/  IMAD.X R20, RZ, RZ, R18, P0 ;  /* 0x000000ffff147224 */ /* 0x000fe400000e0612 */
[----:B------:R-:W-:-:S04]  /*2b00*/  IMAD.WIDE.U32 R28, P0, R17, UR11, R28 ;  /* 0x0000000b111c7c25 */ /* 0x000fc8000f80001c */
[----:B------:R-:W-:-:S04]  /*2b10*/  IMAD.WIDE.U32 R24, R20, UR4, RZ ;  /* 0x0000000414187c25 */ /* 0x000fc8000f8e00ff */
[----:B------:R-:W-:Y:S02]  /*2b20*/  IMAD.X R27, RZ, RZ, RZ, P0 ;  /* 0x000000ffff1b7224 */ /* 0x000fe400000e06ff */
[----:B------:R-:W-:-:S04]  /*2b30*/  IMAD.WIDE.U32 R24, P0, R21, UR5, R24 ;  /* 0x0000000515187c25 */ /* 0x000fc8000f800018 */
[----:B------:R-:W-:Y:S01]  /*2b40*/  IMAD.X R23, RZ, RZ, RZ, P0 ;  /* 0x000000ffff177224 */ /* 0x000fe200000e06ff */
[----:B------:R-:W-:Y:S01]  /*2b50*/  IADD3 RZ, P0, PT, R31, R28, RZ ;  /* 0x0000001c1fff7210 */ /* 0x000fe20007f1e0ff */
[----:B------:R-:W-:Y:S02]  /*2b60*/  IMAD.MOV.U32 R26, RZ, RZ, R29 ;  /* 0x000000ffff1a7224 */ /* 0x000fe400078e001d */
[----:B------:R-:W-:Y:S02]  /*2b70*/  IMAD.MOV.U32 R22, RZ, RZ, R25 ;  /* 0x000000ffff167224 */ /* 0x000fe400078e0019 */
[----:B------:R-:W-:-:S04]  /*2b80*/  IMAD.WIDE.U32.X R16, R16, UR11, R26, P0 ;  /* 0x0000000b10107c25 */ /* 0x000fc800080e041a */
[----:B------:R-:W-:-:S05]  /*2b90*/  IMAD.WIDE.U32 R26, R21, UR4, RZ ;  /* 0x00000004151a7c25 */ /* 0x000fca000f8e00ff */
[----:B------:R-:W-:-:S05]  /*2ba0*/  IADD3 RZ, P0, PT, R27, R24, RZ ;  /* 0x000000181bff7210 */ /* 0x000fca0007f1e0ff */
[----:B------:R-:W-:Y:S01]  /*2bb0*/  IMAD.WIDE.U32.X R20, R20, UR5, R22, P0 ;  /* 0x0000000514147c25 */ /* 0x000fe200080e0416 */
[----:B------:R-:W-:-:S04]  /*2bc0*/  ISETP.NE.U32.AND P0, PT, RZ, UR10, PT ;  /* 0x0000000aff007c0c */ /* 0x000fc8000bf05070 */
[----:B------:R-:W-:-:S04]  /*2bd0*/  ISETP.NE.AND.EX P0, PT, RZ, UR11, PT, P0 ;  /* 0x0000000bff007c0c */ /* 0x000fc8000bf05300 */
[----:B------:R-:W-:Y:S02]  /*2be0*/  SEL R13, R13, R16, !P0 ;  /* 0x000000100d0d7207 */ /* 0x000fe40004000000 */
[----:B------:R-:W-:Y:S02]  /*2bf0*/  SEL R12, R12, R17, !P0 ;  /* 0x000000110c0c7207 */ /* 0x000fe40004000000 */
[----:B------:R-:W-:Y:S02]  /*2c00*/  ISETP.NE.U32.AND P0, PT, RZ, UR4, PT ;  /* 0x00000004ff007c0c */ /* 0x000fe4000bf05070 */
[----:B------:R-:W-:Y:S02]  /*2c10*/  SHF.R.U64 R12, R13, UR8, R12 ;  /* 0x000000080d0c7c19 */ /* 0x000fe4000800120c */
[----:B------:R-:W-:-:S04]  /*2c20*/  ISETP.NE.AND.EX P0, PT, RZ, UR5, PT, P0 ;  /* 0x00000005ff007c0c */ /* 0x000fc8000bf05300 */
[----:B------:R-:W-:Y:S02]  /*2c30*/  SEL R16, R18, R21, !P0 ;  /* 0x0000001512107207 */ /* 0x000fe40004000000 */
[-C--:B------:R-:W-:Y:S02]  /*2c40*/  IABS R18, R5.reuse ;  /* 0x0000000500127213 */ /* 0x080fe40000000000 */
[----:B------:R-:W-:Y:S02]  /*2c50*/  SEL R19, R19, R20, !P0 ;  /* 0x0000001413137207 */ /* 0x000fe40004000000 */
[----:B------:R-:W1:Y:S01]  /*2c60*/  I2F.RP R21, R18 ;  /* 0x0000001200157306 */ /* 0x000e620000209400 */
[----:B------:R-:W-:Y:S02]  /*2c70*/  IADD3 R20, PT, PT, R5, -0x1, R12 ;  /* 0xffffffff05147810 */ /* 0x000fe40007ffe00c */
[----:B------:R-:W-:Y:S02]  /*2c80*/  IABS R12, R5 ;  /* 0x00000005000c7213 */ /* 0x000fe40000000000 */
[----:B------:R-:W-:-:S02]  /*2c90*/  IABS R13, R20 ;  /* 0x00000014000d7213 */ /* 0x000fc40000000000 */
[----:B------:R-:W-:Y:S01]  /*2ca0*/  SHF.R.U64 R19, R19, UR6, R16 ;  /* 0x0000000613137c19 */ /* 0x000fe20008001210 */
[----:B------:R-:W-:-:S03]  /*2cb0*/  IMAD.MOV R12, RZ, RZ, -R12 ;  /* 0x000000ffff0c7224 */ /* 0x000fc600078e0a0c */
[----:B------:R-:W-:Y:S01]  /*2cc0*/  IADD3 R19, PT, PT, R4, -0x1, R19 ;  /* 0xffffffff04137810 */ /* 0x000fe20007ffe013 */
[----:B-1----:R-:W1:Y:S02]  /*2cd0*/  MUFU.RCP R22, R21 ;  /* 0x0000001500167308 */ /* 0x002e640000001000 */
[----:B-1----:R-:W-:-:S06]  /*2ce0*/  VIADD R22, R22, 0xffffffe ;  /* 0x0ffffffe16167836 */ /* 0x002fcc0000000000 */
[----:B------:R-:W1:Y:S02]  /*2cf0*/  F2I.FTZ.U32.TRUNC.NTZ R23, R22 ;  /* 0x0000001600177305 */ /* 0x000e64000021f000 */
[----:B-1----:R-:W-:Y:S02]  /*2d00*/  IMAD.MOV R17, RZ, RZ, -R23 ;  /* 0x000000ffff117224 */ /* 0x002fe400078e0a17 */
[----:B------:R-:W-:Y:S02]  /*2d10*/  IMAD.MOV.U32 R22, RZ, RZ, RZ ;  /* 0x000000ffff167224 */ /* 0x000fe400078e00ff */
[----:B------:R-:W-:-:S04]  /*2d20*/  IMAD R17, R17, R18, RZ ;  /* 0x0000001211117224 */ /* 0x000fc800078e02ff */
[----:B------:R-:W-:-:S06]  /*2d30*/  IMAD.HI.U32 R17, R23, R17, R22 ;  /* 0x0000001117117227 */ /* 0x000fcc00078e0016 */
[----:B------:R-:W-:-:S04]  /*2d40*/  IMAD.HI.U32 R17, R17, R13, RZ ;  /* 0x0000000d11117227 */ /* 0x000fc800078e00ff */
[----:B------:R-:W-:Y:S01]  /*2d50*/  IMAD R21, R17, R12, R13 ;  /* 0x0000000c11157224 */ /* 0x000fe200078e020d */
[----:B------:R-:W-:Y:S02]  /*2d60*/  IABS R17, R4 ;  /* 0x0000000400117213 */ /* 0x000fe40000000000 */
[----:B------:R-:W-:Y:S02]  /*2d70*/  IABS R13, R19 ;  /* 0x00000013000d7213 */ /* 0x000fe40000000000 */
[----:B------:R-:W1:Y:S01]  /*2d80*/  I2F.RP R24, R17 ;  /* 0x0000001100187306 */ /* 0x000e620000209400 */
[----:B------:R-:W-:-:S13]  /*2d90*/  ISETP.GT.U32.AND P0, PT, R18, R21, PT ;  /* 0x000000151200720c */ /* 0x000fda0003f04070 */
[----:B------:R-:W-:Y:S01]  /*2da0*/  @!P0 IMAD.IADD R21, R21, 0x1, -R18 ;  /* 0x0000000115158824 */ /* 0x000fe200078e0a12 */
[----:B-1----:R-:W1:Y:S02]  /*2db0*/  MUFU.RCP R22, R24 ;  /* 0x0000001800167308 */ /* 0x002e640000001000 */
[----:B-1----:R-:W-:-:S06]  /*2dc0*/  VIADD R22, R22, 0xffffffe ;  /* 0x0ffffffe16167836 */ /* 0x002fcc0000000000 */
[----:B------:R-:W1:Y:S02]  /*2dd0*/  F2I.FTZ.U32.TRUNC.NTZ R23, R22 ;  /* 0x0000001600177305 */ /* 0x000e64000021f000 */
[----:B-1----:R-:W-:Y:S02]  /*2de0*/  IMAD.MOV R12, RZ, RZ, -R23 ;  /* 0x000000ffff0c7224 */ /* 0x002fe400078e0a17 */
[----:B------:R-:W-:Y:S02]  /*2df0*/  IMAD.MOV.U32 R22, RZ, RZ, RZ ;  /* 0x000000ffff167224 */ /* 0x000fe400078e00ff */
[----:B------:R-:W-:Y:S01]  /*2e00*/  IMAD R16, R12, R17, RZ ;  /* 0x000000110c107224 */ /* 0x000fe200078e02ff */
[----:B------:R-:W-:-:S03]  /*2e10*/  IABS R12, R4 ;  /* 0x00000004000c7213 */ /* 0x000fc60000000000 */
[----:B------:R-:W-:-:S04]  /*2e20*/  IMAD.HI.U32 R16, R23, R16, R22 ;  /* 0x0000001017107227 */ /* 0x000fc800078e0016 */
[----:B------:R-:W-:Y:S02]  /*2e30*/  IMAD.MOV R12, RZ, RZ, -R12 ;  /* 0x000000ffff0c7224 */ /* 0x000fe400078e0a0c */
[----:B------:R-:W-:-:S04]  /*2e40*/  IMAD.HI.U32 R16, R16, R13, RZ ;  /* 0x0000000d10107227 */ /* 0x000fc800078e00ff */
[----:B------:R-:W-:-:S05]  /*2e50*/  IMAD R12, R16, R12, R13 ;  /* 0x0000000c100c7224 */ /* 0x000fca00078e020d */
[----:B------:R-:W-:-:S13]  /*2e60*/  ISETP.GT.U32.AND P0, PT, R17, R12, PT ;  /* 0x0000000c1100720c */ /* 0x000fda0003f04070 */
[----:B------:R-:W-:Y:S01]  /*2e70*/  @!P0 IMAD.IADD R12, R12, 0x1, -R17 ;  /* 0x000000010c0c8824 */ /* 0x000fe200078e0a11 */
[----:B------:R-:W-:-:S13]  /*2e80*/  ISETP.GT.U32.AND P0, PT, R18, R21, PT ;  /* 0x000000151200720c */ /* 0x000fda0003f04070 */
[----:B------:R-:W-:Y:S01]  /*2e90*/  @!P0 IMAD.IADD R21, R21, 0x1, -R18 ;  /* 0x0000000115158824 */ /* 0x000fe200078e0a12 */
[----:B------:R-:W-:-:S13]  /*2ea0*/  ISETP.GT.U32.AND P0, PT, R17, R12, PT ;  /* 0x0000000c1100720c */ /* 0x000fda0003f04070 */
[----:B------:R-:W-:Y:S01]  /*2eb0*/  @!P0 IMAD.IADD R12, R12, 0x1, -R17 ;  /* 0x000000010c0c8824 */ /* 0x000fe200078e0a11 */
[----:B------:R-:W-:-:S13]  /*2ec0*/  ISETP.GE.AND P0, PT, R20, RZ, PT ;  /* 0x000000ff1400720c */ /* 0x000fda0003f06270 */
[----:B------:R-:W-:Y:S01]  /*2ed0*/  @!P0 IMAD.MOV R21, RZ, RZ, -R21 ;  /* 0x000000ffff158224 */ /* 0x000fe200078e0a15 */
[----:B------:R-:W-:-:S13]  /*2ee0*/  ISETP.GE.AND P0, PT, R19, RZ, PT ;  /* 0x000000ff1300720c */ /* 0x000fda0003f06270 */
[----:B------:R-:W-:Y:S01]  /*2ef0*/  @!P0 IMAD.MOV R12, RZ, RZ, -R12 ;  /* 0x000000ffff0c8224 */ /* 0x000fe200078e0a0c */
[----:B------:R-:W-:-:S13]  /*2f00*/  ISETP.NE.AND P0, PT, RZ, UR27, PT ;  /* 0x0000001bff007c0c */ /* 0x000fda000bf05270 */
[----:B------:R-:W-:Y:S02]  /*2f10*/  @!P0 LOP3.LUT R21, RZ, UR27, RZ, 0x33, !PT ;  /* 0x0000001bff158c12 */ /* 0x000fe4000f8e33ff */
[----:B------:R-:W-:-:S03]  /*2f20*/  ISETP.NE.AND P0, PT, RZ, UR26, PT ;  /* 0x0000001aff007c0c */ /* 0x000fc6000bf05270 */
[----:B------:R-:W-:-:S10]  /*2f30*/  IMAD.IADD R18, R20, 0x1, -R21 ;  /* 0x0000000114127824 */ /* 0x000fd400078e0a15 */
[----:B------:R-:W-:Y:S02]  /*2f40*/  @!P0 LOP3.LUT R12, RZ, UR26, RZ, 0x33, !PT ;  /* 0x0000001aff0c8c12 */ /* 0x000fe4000f8e33ff */
[----:B------:R-:W-:-:S03]  /*2f50*/  ISETP.NE.AND P0, PT, R14, 0x1, PT ;  /* 0x000000010e00780c */ /* 0x000fc60003f05270 */
[----:B------:R-:W-:-:S05]  /*2f60*/  IMAD.IADD R19, R19, 0x1, -R12 ;  /* 0x0000000113137824 */ /* 0x000fca00078e0a0c */
[CC--:B------:R-:W-:Y:S01]  /*2f70*/  SEL R12, R19.reuse, R18.reuse, !P0 ;  /* 0x00000012130c7207 */ /* 0x0c0fe20004000000 */
[----:B------:R-:W-:-:S03]  /*2f80*/  IMAD R18, R19, R18, RZ ;  /* 0x0000001213127224 */ /* 0x000fc600078e02ff */
[----:B------:R-:W-:Y:S02]  /*2f90*/  SHF.R.S32.HI R13, RZ, 0x1f, R12 ;  /* 0x0000001fff0d7819 */ /* 0x000fe4000001140c */
[----:B------:R-:W-:Y:S02]  /*2fa0*/  SHF.R.S32.HI R17, RZ, 0x1f, R18 ;  /* 0x0000001fff117819 */ /* 0x000fe40000011412 */
.L_x_19:
[----:B------:R-:W-:Y:S05]  /*2fb0*/  BSYNC.RECONVERGENT B0 ;  /* 0x0000000000007941 */ /* 0x000fea0003800200 */
.L_x_18:
[----:B------:R-:W1:Y:S04]  /*2fc0*/  SHFL.UP PT, R19, R18, 0x1, RZ ;  /* 0x0420000012137989 */ /* 0x000e6800000e00ff */
[----:B------:R-:W3:Y:S01]  /*2fd0*/  SHFL.UP PT, R16, R17, 0x1, RZ ;  /* 0x0420000011107989 */ /* 0x000ee200000e00ff */
[----:B-1----:R-:W-:Y:S02]  /*2fe0*/  SEL R19, R19, RZ, P6 ;  /* 0x000000ff13137207 */ /* 0x002fe40003000000 */
[----:B---3--:R-:W-:Y:S02]  /*2ff0*/  SEL R16, R16, RZ, P6 ;  /* 0x000000ff10107207 */ /* 0x008fe40003000000 */
[----:B------:R-:W-:-:S05]  /*3000*/  IADD3 R19, P0, PT, R19, R18, RZ ;  /* 0x0000001213137210 */ /* 0x000fca0007f1e0ff */
[----:B------:R-:W-:Y:S01]  /*3010*/  IMAD.X R16, R16, 0x1, R17, P0 ;  /* 0x0000000110107824 */ /* 0x000fe200000e0611 */
[----:B--2---:R-:W1:Y:S04]  /*3020*/  SHFL.UP PT, R20, R19, 0x2, RZ ;  /* 0x0440000013147989 */ /* 0x004e6800000e00ff */
[----:B------:R-:W2:Y:S01]  /*3030*/  SHFL.UP PT, R21, R16, 0x2, RZ ;  /* 0x0440000010157989 */ /* 0x000ea200000e00ff */
[----:B-1----:R-:W-:Y:S02]  /*3040*/  SEL R20, R20, RZ, P1 ;  /* 0x000000ff14147207 */ /* 0x002fe40000800000 */
[----:B--2---:R-:W-:Y:S02]  /*3050*/  SEL R21, R21, RZ, P1 ;  /* 0x000000ff15157207 */ /* 0x004fe40000800000 */
[----:B------:R-:W-:-:S05]  /*3060*/  IADD3 R20, P0, PT, R20, R19, RZ ;  /* 0x0000001314147210 */ /* 0x000fca0007f1e0ff */
[----:B------:R-:W-:Y:S01]  /*3070*/  IMAD.X R21, R21, 0x1, R16, P0 ;  /* 0x0000000115157824 */ /* 0x000fe200000e0610 */
[----:B------:R-:W1:Y:S04]  /*3080*/  SHFL.UP PT, R23, R20, 0x4, RZ ;  /* 0x0480000014177989 */ /* 0x000e6800000e00ff */
        /* <DEDUP_REMOVED lines=9> */
[----:B------:R-:W-:Y:S01]  /*3120*/  IADD3 R24, P0, PT, R16, R23, RZ ;  /* 0x0000001710187210 */ /* 0x000fe20007f1e0ff */
[----:B------:R-:W-:-:S04]  /*3130*/  IMAD.U32 R23, RZ, RZ, UR17 ;  /* 0x00000011ff177e24 */ /* 0x000fc8000f8e00ff */
[----:B------:R-:W-:Y:S02]  /*3140*/  IMAD.X R25, R19, 0x1, R22, P0 ;  /* 0x0000000113197824 */ /* 0x000fe400000e0616 */
[----:B------:R-:W1:Y:S04]  /*3150*/  SHFL.UP PT, R19, R24, 0x10, RZ ;  /* 0x0600000018137989 */ /* 0x000e6800000e00ff */
[----:B------:R-:W2:Y:S01]  /*3160*/  SHFL.UP PT, R20, R25, 0x10, RZ ;  /* 0x0600000019147989 */ /* 0x000ea200000e00ff */
[----:B-1----:R-:W-:Y:S02]  /*3170*/  SEL R19, R19, RZ, P5 ;  /* 0x000000ff13137207 */ /* 0x002fe40002800000 */
[----:B--2---:R-:W-:Y:S02]  /*3180*/  SEL R20, R20, RZ, P5 ;  /* 0x000000ff14147207 */ /* 0x004fe40002800000 */
[----:B------:R-:W-:-:S05]  /*3190*/  IADD3 R16, P0, PT, R19, R24, RZ ;  /* 0x0000001813107210 */ /* 0x000fca0007f1e0ff */
[----:B------:R-:W-:Y:S01]  /*31a0*/  IMAD.X R19, R20, 0x1, R25, P0 ;  /* 0x0000000114137824 */ /* 0x000fe200000e0619 */
[----:B------:R-:W-:-:S05]  /*31b0*/  IADD3 R21, P0, PT, R16, R3, RZ ;  /* 0x0000000310157210 */ /* 0x000fca0007f1e0ff */
[----:B------:R-:W-:Y:S01]  /*31c0*/  IMAD.X R20, R19, 0x1, R2, P0 ;  /* 0x0000000113147824 */ /* 0x000fe200000e0602 */
[----:B------:R-:W-:-:S04]  /*31d0*/  ISETP.LE.U32.AND P0, PT, R21, UR24, PT ;  /* 0x0000001815007c0c */ /* 0x000fc8000bf03070 */
[----:B------:R-:W-:-:S13]  /*31e0*/  ISETP.GE.U32.AND.EX P0, PT, R23, R20, PT, P0 ;  /* 0x000000141700720c */ /* 0x000fda0003f06100 */
[----:B------:R-:W-:-:S04]  /*31f0*/  VOTE.ANY R22, PT, !P0 ;  /* 0x0000000000167806 */ /* 0x000fc800040e0100 */
[----:B------:R-:W-:-:S13]  /*3200*/  ISETP.NE.AND P0, PT, R22, RZ, PT ;  /* 0x000000ff1600720c */ /* 0x000fda0003f05270 */
[----:B------:R-:W-:Y:S05]  /*3210*/  @!P0 BRA `(.L_x_20) ;  /* 0xfffffff400d08947 */ /* 0x000fea000383ffff */
.L_x_17:
[----:B------:R-:W1:Y:S08]  /*3220*/  BREV R23, R22 ;  /* 0x0000001600177301 */ /* 0x000e700000000000 */
[----:B-1----:R-:W1:Y:S02]  /*3230*/  FLO.U32.SH R23, R23 ;  /* 0x0000001700177300 */ /* 0x002e6400000e0400 */
[----:B-1----:R-:W1:Y:S02]  /*3240*/  SHFL.IDX PT, R21, R15, R23, 0x1f ;  /* 0x00001f170f157589 */ /* 0x002e6400000e0000 */
[----:B-1----:R-:W-:-:S05]  /*3250*/  IMAD.IADD R14, R8, 0x1, R21 ;  /* 0x00000001080e7824 */ /* 0x002fca00078e0215 */
[----:B------:R-:W-:-:S13]  /*3260*/  ISETP.GE.AND P0, PT, R14, UR45, PT ;  /* 0x0000002d0e007c0c */ /* 0x000fda000bf06270 */
[----:B------:R-:W1:Y:S02]  /*3270*/  @!P0 LDC.64 R24, c[0x0][0xbf0] ;  /* 0x0002fc00ff188b82 */ /* 0x000e640000000a00 */
[----:B-1----:R-:W-:-:S05]  /*3280*/  @!P0 IMAD.WIDE R24, R14, 0xc, R24 ;  /* 0x0000000c0e188825 */ /* 0x002fca00078e0218 */
[----:B-----5:R1:W5:Y:S04]  /*3290*/  @!P0 LDG.E R6, desc[UR50][R24.64] ;  /* 0x0000003218068981 */ /* 0x020368000c1e1900 */
[----:B------:R1:W5:Y:S01]  /*32a0*/  @!P0 LDG.E R7, desc[UR50][R24.64+0x4] ;  /* 0x0000043218078981 */ /* 0x000362000c1e1900 */
[----:B------:R-:W-:-:S03]  /*32b0*/  IADD3 R16, P1, P0, R3, R16, -R18 ;  /* 0x0000001003107210 */ /* 0x000fc6000783e812 */
[----:B------:R-:W-:Y:S01]  /*32c0*/  SHFL.IDX PT, R15, R17, R23, 0x1f ;  /* 0x00001f17110f7589 */ /* 0x000fe200000e0000 */
[----:B------:R-:W-:-:S03]  /*32d0*/  IADD3.X R2, PT, PT, R2, R19, ~R17, P1, P0 ;  /* 0x0000001302027210 */ /* 0x000fc60000fe0c11 */
[----:B------:R-:W2:Y:S04]  /*32e0*/  SHFL.IDX PT, R16, R16, R23, 0x1f ;  /* 0x00001f1710107589 */ /* 0x000ea800000e0000 */
[----:B------:R-:W3:Y:S04]  /*32f0*/  SHFL.IDX PT, R2, R2, R23, 0x1f ;  /* 0x00001f1702027589 */ /* 0x000ee800000e0000 */
[----:B------:R1:W4:Y:S04]  /*3300*/  SHFL.IDX PT, R14, R18, R23, 0x1f ;  /* 0x00001f17120e7589 */ /* 0x00032800000e0000 */
[----:B------:R1:W1:Y:S04]  /*3310*/  SHFL.IDX PT, R13, R13, R23, 0x1f ;  /* 0x00001f170d0d7589 */ /* 0x00026800000e0000 */
[----:B------:R1:W1:Y:S01]  /*3320*/  SHFL.IDX PT, R12, R12, R23, 0x1f ;  /* 0x00001f170c0c7589 */ /* 0x00026200000e0000 */
[----:B--2---:R-:W-:-:S02]  /*3330*/  R2UR UR41, R16 ;  /* 0x00000000102972ca */ /* 0x004fc400000e0000 */
[----:B---3--:R-:W-:-:S15]  /*3340*/  R2UR UR40, R2 ;  /* 0x00000000022872ca */ /* 0x008fde00000e0000 */
.L_x_14:
[----:B------:R-:W-:Y:S01]  /*3350*/  ISETP.GE.AND P0, PT, R21, UR45, PT ;  /* 0x0000002d15007c0c */ /* 0x000fe2000bf06270 */
[----:B------:R-:W-:Y:S01]  /*3360*/  UMOV UR19, 0xffffffff ;  /* 0xffffffff00137882 */ /* 0x000fe20000000000 */
[----:B------:R-:W-:-:S11]  /*3370*/  MOV R17, 0xffffffff ;  /* 0xffffffff00117802 */ /* 0x000fd60000000f00 */
[----:B------:R-:W-:Y:S05]  /*3380*/  @P0 BRA `(.L_x_13) ;  /* 0x0000000400100947 */ /* 0x000fea0003800000 */
[----:B------:R-:W2:Y:S01]  /*3390*/  LDCU UR8, c[0x0][0xb98] ;  /* 0x00017300ff0877ac */ /* 0x000ea20008000800 */
[----:B-1----:R-:W-:Y:S02]  /*33a0*/  R2UR UR4, R12 ;  /* 0x000000000c0472ca */ /* 0x002fe400000e0000 */
[----:B------:R-:W-:Y:S01]  /*33b0*/  R2UR UR5, R13 ;  /* 0x000000000d0572ca */ /* 0x000fe200000e0000 */
[----:B------:R-:W1:Y:S01]  /*33c0*/  LDCU UR7, c[0x0][0xb88] ;  /* 0x00017100ff0777ac */ /* 0x000e620008000800 */
[----:B------:R-:W3:Y:S01]  /*33d0*/  LDCU UR6, c[0x0][0xbdc] ;  /* 0x00017b80ff0677ac */ /* 0x000ee20008000800 */
[----:B------:R-:W-:-:S04]  /*33e0*/  UIADD3 UR10, UP0, UPT, -UR41, UR24, URZ ;  /* 0x00000018290a7290 */ /* 0x000fc8000ff1e1ff */
[----:B------:R-:W-:-:S04]  /*33f0*/  UIADD3.X UR9, UPT, UPT, ~UR40, UR17, URZ, UP0, !UPT ;  /* 0x0000001128097290 */ /* 0x000fc800087fe5ff */
[----:B--2---:R-:W-:Y:S02]  /*3400*/  USHF.R.U32.HI UR4, URZ, UR8, UR9 ;  /* 0x00000008ff047299 */ /* 0x004fe40008011609 */
[----:B------:R-:W-:Y:S01]  /*3410*/  USHF.R.U64 UR8, UR10, UR8, UR9 ;  /* 0x000000080a087299 */ /* 0x000fe20008001209 */
[----:B-1----:R-:W-:Y:S01]  /*3420*/  SHF.R.U64 R2, R12, UR7, R13 ;  /* 0x000000070c027c19 */ /* 0x002fe2000800120d */
[----:B------:R-:W-:Y:S02]  /*3430*/  USHF.R.U32.HI UR11, URZ, UR7, UR4 ;  /* 0x00000007ff0b7299 */ /* 0x000fe40008011604 */
[----:B------:R-:W-:Y:S02]  /*3440*/  USHF.R.U32.HI UR5, URZ, UR7, UR5 ;  /* 0x00000007ff057299 */ /* 0x000fe40008011605 */
[----:B---3--:R-:W-:Y:S02]  /*3450*/  USHF.R.U32.HI UR9, URZ, UR6, UR11 ;  /* 0x00000006ff097299 */ /* 0x008fe4000801160b */
[----:B------:R-:W-:Y:S01]  /*3460*/  USHF.R.U64 UR7, UR8, UR7, UR4 ;  /* 0x0000000708077299 */ /* 0x000fe20008001204 */
[----:B------:R-:W-:Y:S01]  /*3470*/  R2UR UR4, R2 ;  /* 0x00000000020472ca */ /* 0x000fe200000e0000 */
[----:B------:R-:W-:-:S02]  /*3480*/  ULOP3.LUT UR10, UR9, UR5, URZ, 0xfc, !UPT ;  /* 0x00000005090a7292 */ /* 0x000fc4000f8efcff */
[----:B------:R-:W-:Y:S02]  /*3490*/  USHF.R.U64 UR6, UR7, UR6, UR11 ;  /* 0x0000000607067299 */ /* 0x000fe4000800120b */
[----:B------:R-:W-:-:S09]  /*34a0*/  UISETP.NE.U32.AND UP0, UPT, UR10, URZ, UPT ;  /* 0x000000ff0a00728c */ /* 0x000fd2000bf05070 */
[----:B------:R-:W-:Y:S05]  /*34b0*/  BRA.U UP0, `(.L_x_21) ;  /* 0x0000000100607547 */ /* 0x000fea000b800000 */
[----:B------:R-:W1:Y:S01]  /*34c0*/  I2F.U32.RP R3, UR4 ;  /* 0x0000000400037d06 */ /* 0x000e620008209000 */
[----:B------:R-:W-:Y:S01]  /*34d0*/  UMOV UR10, URZ ;  /* 0x000000ff000a7c82 */ /* 0x000fe20008000000 */
[----:B------:R-:W-:-:S06]  /*34e0*/  UISETP.NE.U32.AND UP0, UPT, UR4, URZ, UPT ;  /* 0x000000ff0400728c */ /* 0x000fcc000bf05070 */
[----:B-1----:R-:W1:Y:S02]  /*34f0*/  MUFU.RCP R2, R3 ;  /* 0x0000000300027308 */ /* 0x002e640000001000 */
[----:B-1----:R-:W-:-:S06]  /*3500*/  IADD3 R2, PT, PT, R2, 0xffffffe, RZ ;  /* 0x0ffffffe02027810 */ /* 0x002fcc0007ffe0ff */
[----:B------:R-:W1:Y:S02]  /*3510*/  F2I.FTZ.U32.TRUNC.NTZ R2, R2 ;  /* 0x0000000200027305 */ /* 0x000e64000021f000 */
[----:B-1----:R-:W-:-:S13]  /*3520*/  R2UR UR11, R2 ;  /* 0x00000000020b72ca */ /* 0x002fda00000e0000 */
[----:B------:R-:W-:-:S04]  /*3530*/  UIADD3 UR5, UPT, UPT, URZ, -UR11, URZ ;  /* 0x8000000bff057290 */ /* 0x000fc8000fffe0ff */
[----:B------:R-:W-:-:S04]  /*3540*/  UIMAD UR5, UR5, UR4, URZ ;  /* 0x00000004050572a4 */ /* 0x000fc8000f8e02ff */
[----:B------:R-:W-:-:S07]  /*3550*/  UIMAD.WIDE.U32 UR10, UR11, UR5, UR10 ;  /* 0x000000050b0a72a5 */ /* 0x000fce000f8e000a */
[----:B------:R-:W-:Y:S02]  /*3560*/  UMOV UR5, UR11 ;  /* 0x0000000b00057c82 */ /* 0x000fe40008000000 */
[----:B------:R-:W-:-:S07]  /*3570*/  UIMAD.WIDE.U32 UR12, UR5, UR6, URZ ;  /* 0x00000006050c72a5 */ /* 0x000fce000f8e00ff */
[----:B------:R-:W-:Y:S02]  /*3580*/  UMOV UR12, UR13 ;  /* 0x0000000d000c7c82 */ /* 0x000fe40008000000 */
[----:B------:R-:W-:-:S04]  /*3590*/  UIADD3 UR5, UPT, UPT, -UR12, URZ, URZ ;  /* 0x000000ff0c057290 */ /* 0x000fc8000fffe1ff */
[----:B------:R-:W-:-:S04]  /*35a0*/  UIMAD UR5, UR4, UR5, UR6 ;  /* 0x00000005040572a4 */ /* 0x000fc8000f8e0206 */
[----:B------:R-:W-:-:S11]  /*35b0*/  UISETP.GE.U32.AND UP2, UPT, UR5, UR4, UPT ;  /* 0x000000040500728c */ /* 0x000fd6000bf46070 */
[----:B------:R-:W-:Y:S02]  /*35c0*/  @UP2 UIADD3 UR5, UPT, UPT, UR5, -UR4, URZ ;  /* 0x8000000405052290 */ /* 0x000fe4000fffe0ff */
[----:B------:R-:W-:Y:S02]  /*35d0*/  @UP2 UIADD3 UR12, UPT, UPT, UR12, 0x1, URZ ;  /* 0x000000010c0c2890 */ /* 0x000fe4000fffe0ff */
[----:B------:R-:W-:-:S11]  /*35e0*/  UISETP.GE.U32.AND UP1, UPT, UR5, UR4, UPT ;  /* 0x000000040500728c */ /* 0x000fd6000bf26070 */
[----:B------:R-:W-:Y:S02]  /*35f0*/  @UP1 UIADD3 UR12, UPT, UPT, UR12, 0x1, URZ ;  /* 0x000000010c0c1890 */ /* 0x000fe4000fffe0ff */
[----:B------:R-:W-:-:S04]  /*3600*/  @!UP0 ULOP3.LUT UR12, URZ, UR4, URZ, 0x33, !UPT ;  /* 0x00000004ff0c8292 */ /* 0x000fc8000f8e33ff */
[----:B------:R-:W-:-:S04]  /*3610*/  UIADD3 UR11, UPT, UPT, -UR12, URZ, URZ ;  /* 0x000000ff0c0b7290 */ /* 0x000fc8000fffe1ff */
[----:B------:R-:W-:Y:S01]  /*3620*/  UIMAD UR11, UR4, UR11, UR6 ;  /* 0x0000000b040b72a4 */ /* 0x000fe2000f8e0206 */
[----:B------:R-:W-:Y:S11]  /*3630*/  BRA `(.L_x_22) ;  /* 0x0000000000107947 */ /* 0x000ff60003800000 */
.L_x_21:
[----:B------:R-:W-:Y:S02]  /*3640*/  MOV R2, 0x3660 ;  /* 0x0000366000027802 */ /* 0x000fe40000000f00 */
[----:B----45:R-:W-:Y:S05]  /*3650*/  CALL.REL.NOINC `($__internal_3_$__cuda_sm20_div_u64) ;  /* 0x000000f400107944 */ /* 0x030fea0003c00000 */
[----:B------:R-:W-:-:S04]  /*3660*/  UIADD3 UR11, UPT, UPT, -UR12, URZ, URZ ;  /* 0x000000ff0c0b7290 */ /* 0x000fc8000fffe1ff */
[----:B------:R-:W-:-:S12]  /*3670*/  UIMAD UR11, UR4, UR11, UR6 ;  /* 0x0000000b040b72a4 */ /* 0x000fd8000f8e0206 */
.L_x_22:
[----:B------:R-:W1:Y:S01]  /*3680*/  LDCU UR4, c[0x0][0xbdc] ;  /* 0x00017b80ff0477ac */ /* 0x000e620008000800 */
[----:B------:R-:W-:Y:S01]  /*3690*/  PLOP3.LUT P0, PT, PT, PT, PT, 0x8, 0x80 ;  /* 0x000000000080781c */ /* 0x000fe20003f0e170 */
[----:B------:R-:W-:Y:S01]  /*36a0*/  IMAD.MOV.U32 R17, RZ, RZ, R21 ;  /* 0x000000ffff117224 */ /* 0x000fe200078e0015 */
[----:B------:R-:W-:Y:S01]  /*36b0*/  LOP3.LUT R11, R11, 0xfffffffd, RZ, 0xc0, !PT ;  /* 0xfffffffd0b0b7812 */ /* 0x000fe200078ec0ff */
[----:B------:R-:W2:Y:S01]  /*36c0*/  LDCU UR6, c[0x0][0xb80] ;  /* 0x00017000ff0677ac */ /* 0x000ea20008000800 */
[----:B------:R-:W3:Y:S01]  /*36d0*/  LDCU UR5, c[0x0][0xbe0] ;  /* 0x00017c00ff0577ac */ /* 0x000ee20008000800 */
[----:B------:R-:W-:Y:S01]  /*36e0*/  UMOV UR10, 0xffffffff ;  /* 0xffffffff000a7882 */ /* 0x000fe20000000000 */
[----:B------:R-:W4:Y:S07]  /*36f0*/  LDCU UR9, c[0x0][0xb90] ;  /* 0x00017200ff0977ac */ /* 0x000f2e0008000800 */
[----:B------:R-:W-:Y:S01]  /*3700*/  @P0 LOP3.LUT R11, R11, 0x2, RZ, 0xfc, !PT ;  /* 0x000000020b0b0812 */ /* 0x000fe200078efcff */
[----:B-1----:R-:W-:-:S02]  /*3710*/  USHF.L.U32 UR10, UR10, UR4, URZ ;  /* 0x000000040a0a7299 */ /* 0x002fc400080006ff */
[----:B------:R-:W-:Y:S02]  /*3720*/  USHF.L.U32 UR12, UR12, UR4, URZ ;  /* 0x000000040c0c7299 */ /* 0x000fe400080006ff */
[----:B------:R-:W-:Y:S02]  /*3730*/  ULOP3.LUT UR10, URZ, UR10, URZ, 0x33, !UPT ;  /* 0x0000000aff0a7292 */ /* 0x000fe4000f8e33ff */
[----:B--2---:R-:W-:Y:S02]  /*3740*/  UIADD3 UR4, UPT, UPT, UR6, -0x1, URZ ;  /* 0xffffffff06047890 */ /* 0x004fe4000fffe0ff */
[----:B------:R-:W-:Y:S02]  /*3750*/  ULOP3.LUT UR10, UR7, UR10, URZ, 0xc0, !UPT ;  /* 0x0000000a070a7292 */ /* 0x000fe4000f8ec0ff */
[----:B------:R-:W-:Y:S02]  /*3760*/  ULOP3.LUT UR4, UR4, UR8, URZ, 0xc0, !UPT ;  /* 0x0000000804047292 */ /* 0x000fe4000f8ec0ff */
[----:B------:R-:W-:-:S02]  /*3770*/  UIADD3 UR10, UPT, UPT, UR10, UR12, URZ ;  /* 0x0000000c0a0a7290 */ /* 0x000fc4000fffe0ff */
[----:B---3--:R-:W-:Y:S02]  /*3780*/  UISETP.NE.AND UP0, UPT, UR5, 0x1, UPT ;  /* 0x000000010500788c */ /* 0x008fe4000bf05270 */
[----:B------:R-:W-:Y:S02]  /*3790*/  UIMAD UR4, UR11, UR6, UR4 ;  /* 0x000000060b0472a4 */ /* 0x000fe4000f8e0204 */
[----:B----4-:R-:W-:-:S04]  /*37a0*/  UIMAD UR9, UR10, UR9, UR32 ;  /* 0x000000090a0972a4 */ /* 0x010fc8000f8e0220 */
[----:B------:R-:W-:Y:S02]  /*37b0*/  USEL UR18, UR9, UR4, !UP0 ;  /* 0x0000000409127287 */ /* 0x000fe4000c000000 */
[----:B------:R-:W-:-:S12]  /*37c0*/  USEL UR19, UR4, UR9, !UP0 ;  /* 0x0000000904137287 */ /* 0x000fd8000c000000 */
.L_x_13:
[----:B------:R-:W2:Y:S02]  /*37d0*/  LDCU UR4, c[0x0][0x36c] ;  /* 0x00006d80ff0477ac */ /* 0x000ea40008000800 */
[----:B--2---:R-:W-:-:S09]  /*37e0*/  UISETP.EQ.U32.AND UP0, UPT, UR4, 0x1, UPT ;  /* 0x000000010400788c */ /* 0x004fd2000bf02070 */
[----:B------:R-:W-:Y:S05]  /*37f0*/  BRA.U !UP0, `(.L_x_23) ;  /* 0x00000001080c7547 */ /* 0x000fea000b800000 */
[----:B------:R-:W-:Y:S01]  /*3800*/  UCGABAR_WAIT ;  /* 0x0000000000007dc7 */ /* 0x000fe20008000000 */
[----:B------:R-:W-:Y:S01]  /*3810*/  CCTL.IVALL ;  /* 0x00000000ff00798f */ /* 0x000fe20002000000 */
[----:B------:R-:W-:Y:S05]  /*3820*/  BRA `(.L_x_24) ;  /* 0x0000000000047947 */ /* 0x000fea0003800000 */
.L_x_23:
[----:B------:R-:W-:Y:S06]  /*3830*/  BAR.SYNC.DEFER_BLOCKING 0x0 ;  /* 0x0000000000007b1d */ /* 0x000fec0000010000 */
.L_x_24:
[----:B------:R-:W-:-:S13]  /*3840*/  LOP3.LUT P0, RZ, R11, 0x2, RZ, 0xc0, !PT ;  /* 0x000000020bff7812 */ /* 0x000fda000780c0ff */
[----:B------:R-:W-:Y:S05]  /*3850*/  @P0 EXIT ;  /* 0x000000000000094d */ /* 0x000fea0003800000 */
[----:B------:R-:W2:Y:S01]  /*3860*/  S2UR UR5, SR_CgaCtaId ;  /* 0x00000000000579c3 */ /* 0x000ea20000008800 */
[----:B------:R-:W-:-:S09]  /*3870*/  UISETP.NE.AND UP0, UPT, UR37, 0x2, UPT ;  /* 0x000000022500788c */ /* 0x000fd2000bf05270 */
[----:B------:R-:W-:Y:S05]  /*3880*/  BRA.U UP0, `(.L_x_25) ;  /* 0x0000001500a07547 */ /* 0x000fea000b800000 */
[----:B------:R-:W-:Y:S02]  /*3890*/  USHF.L.U32 UR16, UR42, 0x6, URZ ;  /* 0x000000062a107899 */ /* 0x000fe400080006ff */
[----:B------:R-:W-:Y:S02]  /*38a0*/  USHF.L.U32 UR42, UR42, 0x7, URZ ;  /* 0x000000072a2a7899 */ /* 0x000fe400080006ff */
[----:B------:R-:W-:-:S04]  /*38b0*/  ULOP3.LUT UR16, UR16, 0x40, URZ, 0xc0, !UPT ;  /* 0x0000004010107892 */ /* 0x000fc8000f8ec0ff */
[----:B-1--45:R-:W1:-:S00]  /*38c0*/  USETMAXREG.DEALLOC.CTAPOOL 0x88 ;  /* 0x00000088000079c8 */ /* 0x032e4000080e0500 */
[----:B-1----:R-:W-:Y:S01]  /*38d0*/  ISETP.NE.AND P1, PT, R8, RZ, P2 ;  /* 0x000000ff0800720c */ /* 0x002fe20001725270 */
[----:B------:R-:W-:Y:S01]  /*38e0*/  IMAD.MOV.U32 R16, RZ, RZ, 0x1 ;  /* 0x00000001ff107424 */ /* 0x000fe200078e00ff */
[----:B------:R-:W-:Y:S01]  /*38f0*/  PLOP3.LUT P4, PT, PT, PT, PT, 0x8, 0x80 ;  /* 0x000000000080781c */ /* 0x000fe20003f8e170 */
[----:B------:R-:W-:Y:S01]  /*3900*/  IMAD.MOV.U32 R14, RZ, RZ, RZ ;  /* 0x000000ffff0e7224 */ /* 0x000fe200078e00ff */
[----:B------:R-:W-:Y:S01]  /*3910*/  PRMT R15, RZ, 0x7610, R15 ;  /* 0x00007610ff0f7816 */ /* 0x000fe2000000000f */
[----:B------:R-:W-:Y:S01]  /*3920*/  UMOV UR15, URZ ;  /* 0x000000ff000f7c82 */ /* 0x000fe20008000000 */
[----:B------:R-:W-:-:S09]  /*3930*/  UMOV UR14, URZ ;  /* 0x000000ff000e7c82 */ /* 0x000fd20008000000 */
.L_x_49:
[----:B------:R-:W1:Y:S02]  /*3940*/  LDC.64 R22, c[0x0][0x390] ;  /* 0x0000e400ff167b82 */ /* 0x000e640000000a00 */
[----:B-1--4-:R-:W-:-:S05]  /*3950*/  IMAD.WIDE R22, R17, 0xc, R22 ;  /* 0x0000000c11167825 */ /* 0x012fca00078e0216 */
[----:B------:R-:W3:Y:S02]  /*3960*/  LDG.E R0, desc[UR50][R22.64+0x8] ;  /* 0x0000083216007981 */ /* 0x000ee4000c1e1900 */
[----:B---3--:R-:W-:Y:S01]  /*3970*/  R2UR UR4, R0 ;  /* 0x00000000000472ca */ /* 0x008fe200000e0000 */
[----:B------:R-:W-:-:S14]  /*3980*/  @P4 BRA `(.L_x_26) ;  /* 0x0000000400cc4947 */ /* 0x000fdc0003800000 */
[----:B------:R-:W1:Y:S01]  /*3990*/  S2R R12, SR_LANEID ;  /* 0x00000000000c7919 */ /* 0x000e620000000000 */
[----:B------:R-:W-:Y:S02]  /*39a0*/  ELECT P0, URZ, PT ;  /* 0x0000000000ff782f */ /* 0x000fe40003800000 */
[----:B------:R-:W-:Y:S01]  /*39b0*/  MOV R0, 0x400 ;  /* 0x0000040000007802 */ /* 0x000fe20000000f00 */
[----:B------:R-:W-:Y:S01]  /*39c0*/  BSSY.RECONVERGENT B0, `(.L_x_27) ;  /* 0x0000055000007945 */ /* 0x000fe20003800200 */
[----:B------:R-:W3:Y:S01]  /*39d0*/  S2R R3, SR_CgaCtaId ;  /* 0x0000000000037919 */ /* 0x000ee20000008800 */
[----:B------:R-:W-:Y:S01]  /*39e0*/  LOP3.LUT R13, R15, 0xffff, RZ, 0xc0, !PT ;  /* 0x0000ffff0f0d7812 */ /* 0x000fe200078ec0ff */
[----:B-1----:R-:W-:Y:S01]  /*39f0*/  IMAD.SHL.U32 R12, R12, 0x4, RZ ;  /* 0x000000040c0c7824 */ /* 0x002fe200078e00ff */
[----:B---3--:R-:W-:-:S04]  /*3a00*/  LEA R3, R3, R0, 0x18 ;  /* 0x0000000003037211 */ /* 0x008fc800078ec0ff */
[----:B------:R-:W-:Y:S02]  /*3a10*/  IADD3 R0, PT, PT, R12, 0x480, R3 ;  /* 0x000004800c007810 */ /* 0x000fe40007ffe003 */
[----:B------:R-:W-:Y:S05]  /*3a20*/  @!P0 BRA `(.L_x_28) ;  /* 0x0000000400388947 */ /* 0x000fea0003800000 */
[----:B------:R-:W1:Y:S01]  /*3a30*/  LDC.64 R10, c[0x0][0x830] ;  /* 0x00020c00ff0a7b82 */ /* 0x000e620000000a00 */
[----:B------:R-:W3:Y:S04]  /*3a40*/  LDG.E R18, desc[UR50][R22.64+0x4] ;  /* 0x0000043216127981 */ /* 0x000ee8000c1e1900 */
[----:B------:R4:W5:Y:S03]  /*3a50*/  LDG.E R9, desc[UR50][R22.64] ;  /* 0x0000003216097981 */ /* 0x000966000c1e1900 */
[----:B------:R-:W2:Y:S08]  /*3a60*/  LDC.64 R6, c[0x0][0x840] ;  /* 0x00021000ff067b82 */ /* 0x000eb00000000a00 */
[----:B------:R-:W4:Y:S01]  /*3a70*/  LDC.64 R4, c[0x0][0x828] ;  /* 0x00020a00ff047b82 */ /* 0x000f220000000a00 */
[----:B-1----:R-:W-:-:S07]  /*3a80*/  IMAD.WIDE R10, R17, 0x8, R10 ;  /* 0x00000008110a7825 */ /* 0x002fce00078e020a */
[----:B------:R-:W1:Y:S01]  /*3a90*/  LDC.64 R2, c[0x0][0x838] ;  /* 0x00020e00ff027b82 */ /* 0x000e620000000a00 */
[----:B------:R-:W3:Y:S01]  /*3aa0*/  LDG.E.64 R10, desc[UR50][R10.64] ;  /* 0x000000320a0a7981 */ /* 0x000ee2000c1e1b00 */
[----:B--2---:R-:W-:-:S06]  /*3ab0*/  IMAD.WIDE R6, R17, 0x8, R6 ;  /* 0x0000000811067825 */ /* 0x004fcc00078e0206 */
[----:B------:R-:W2:Y:S01]  /*3ac0*/  LDG.E.64 R6, desc[UR50][R6.64] ;  /* 0x0000003206067981 */ /* 0x000ea2000c1e1b00 */
[----:B----4-:R-:W-:-:S06]  /*3ad0*/  IMAD.WIDE R24, R17, 0x8, R4 ;  /* 0x0000000811187825 */ /* 0x010fcc00078e0204 */
[----:B------:R-:W4:Y:S01]  /*3ae0*/  LDG.E.64 R24, desc[UR50][R24.64] ;  /* 0x0000003218187981 */ /* 0x000f22000c1e1b00 */
[----:B-1----:R-:W-:-:S06]  /*3af0*/  IMAD.WIDE R20, R17, 0x8, R2 ;  /* 0x0000000811147825 */ /* 0x002fcc00078e0202 */
[----:B------:R-:W4:Y:S01]  /*3b00*/  LDG.E.64 R20, desc[UR50][R20.64] ;  /* 0x0000003214147981 */ /* 0x000f22000c1e1b00 */
[----:B------:R-:W1:Y:S01]  /*3b10*/  S2UR UR5, SR_CgaCtaId ;  /* 0x00000000000579c3 */ /* 0x000e620000008800 */
[----:B------:R-:W-:Y:S02]  /*3b20*/  UMOV UR6, 0x400 ;  /* 0x0000040000067882 */ /* 0x000fe40000000000 */
[----:B-1----:R-:W-:-:S09]  /*3b30*/  ULEA UR5, UR5, UR6, 0x18 ;  /* 0x0000000605057291 */ /* 0x002fd2000f8ec0ff */
[----:B------:R-:W1:Y:S04]  /*3b40*/  LDS R5, [UR5+0x49c] ;  /* 0x00049c05ff057984 */ /* 0x000e680008000800 */
[----:B------:R-:W1:Y:S01]  /*3b50*/  LDS R4, [UR5+0x51c] ;  /* 0x00051c05ff047984 */ /* 0x000e620008000800 */
[----:B------:R-:W-:Y:S02]  /*3b60*/  UIADD3 UR7, UPT, UPT, UR5, 0x480, URZ ;  /* 0x0000048005077890 */ /* 0x000fe4000fffe0ff */
[----:B------:R-:W-:Y:S01]  /*3b70*/  UIADD3 UR6, UPT, UPT, UR5, 0x500, URZ ;  /* 0x0000050005067890 */ /* 0x000fe2000fffe0ff */
[----:B------:R-:W-:Y:S04]  /*3b80*/  STS [UR5+0x4b0], RZ ;  /* 0x0004b0ffff007988 */ /* 0x000fe80008000805 */
[----:B------:R-:W-:Y:S01]  /*3b90*/  STS [UR5+0x530], RZ ;  /* 0x000530ffff007988 */ /* 0x000fe20008000805 */
[----:B---3--:R-:W-:-:S04]  /*3ba0*/  SHF.L.U64.HI R26, R10, 0x1, R11 ;  /* 0x000000010a1a7819 */ /* 0x008fc8000001020b */
[----:B------:R-:W-:Y:S02]  /*3bb0*/  LOP3.LUT R26, R26, 0x1fffffff, RZ, 0xc0, !PT ;  /* 0x1fffffff1a1a7812 */ /* 0x000fe400078ec0ff */
[----:B--2---:R-:W-:-:S04]  /*3bc0*/  SHF.L.U64.HI R17, R6, 0x1, R7 ;  /* 0x0000000106117819 */ /* 0x004fc80000010207 */
[----:B------:R-:W-:Y:S02]  /*3bd0*/  LOP3.LUT R17, R17, 0x1fffffff, RZ, 0xc0, !PT ;  /* 0x1fffffff11117812 */ /* 0x000fe400078ec0ff */
[----:B------:R-:W-:Y:S02]  /*3be0*/  SHF.R.U32.HI R2, RZ, 0x4, R26 ;  /* 0x00000004ff027819 */ /* 0x000fe4000001161a */
[----:B------:R-:W-:Y:S02]  /*3bf0*/  SHF.R.U32.HI R3, RZ, 0x4, R17 ;  /* 0x00000004ff037819 */ /* 0x000fe40000011611 */
[----:B-1----:R-:W-:Y:S02]  /*3c00*/  LOP3.LUT R2, R5, 0xf, R2, 0xb8, !PT ;  /* 0x0000000f05027812 */ /* 0x002fe400078eb802 */
[----:B------:R-:W-:-:S03]  /*3c10*/  LOP3.LUT R11, R4, 0xf, R3, 0xb8, !PT ;  /* 0x0000000f040b7812 */ /* 0x000fc600078eb803 */
[----:B------:R-:W-:Y:S04]  /*3c20*/  STS [UR5+0x49c], R2 ;  /* 0x00049c02ff007988 */ /* 0x000fe80008000805 */
[----:B------:R-:W-:Y:S04]  /*3c30*/  STS [UR5+0x51c], R11 ;  /* 0x00051c0bff007988 */ /* 0x000fe80008000805 */
[----:B------:R-:W1:Y:S04]  /*3c40*/  LDS R4, [UR5+0x49c] ;  /* 0x00049c05ff047984 */ /* 0x000e680008000800 */
[----:B------:R-:W2:Y:S01]  /*3c50*/  LDS R3, [UR5+0x51c] ;  /* 0x00051c05ff037984 */ /* 0x000ea20008000800 */
[----:B-1----:R-:W-:-:S02]  /*3c60*/  LOP3.LUT R7, R4, 0xf0, RZ, 0xb8, !PT ;  /* 0x000000f004077812 */ /* 0x002fc400078eb8ff */
[----:B--2---:R-:W-:-:S03]  /*3c70*/  LOP3.LUT R8, R3, 0xf0, RZ, 0xb8, !PT ;  /* 0x000000f003087812 */ /* 0x004fc600078eb8ff */
[----:B------:R-:W-:Y:S04]  /*3c80*/  STS [UR5+0x49c], R7 ;  /* 0x00049c07ff007988 */ /* 0x000fe80008000805 */
[----:B------:R-:W-:Y:S04]  /*3c90*/  STS [UR5+0x51c], R8 ;  /* 0x00051c08ff007988 */ /* 0x000fe80008000805 */
[----:B------:R-:W1:Y:S04]  /*3ca0*/  LDS R5, [UR5+0x49c] ;  /* 0x00049c05ff057984 */ /* 0x000e680008000800 */
[----:B------:R-:W2:Y:S01]  /*3cb0*/  LDS R3, [UR5+0x51c] ;  /* 0x00051c05ff037984 */ /* 0x000ea20008000800 */
[----:B------:R-:W-:-:S02]  /*3cc0*/  IMAD.U32 R4, RZ, RZ, UR7 ;  /* 0x00000007ff047e24 */ /* 0x000fc4000f8e00ff */
[----:B------:R-:W-:-:S03]  /*3cd0*/  IMAD.U32 R2, RZ, RZ, UR6 ;  /* 0x00000006ff027e24 */ /* 0x000fc6000f8e00ff */
[----:B------:R-:W-:Y:S02]  /*3ce0*/  SHF.R.U64 R4, R4, 0x4, RZ ;  /* 0x0000000404047819 */ /* 0x000fe400000012ff */
[----:B------:R-:W-:Y:S02]  /*3cf0*/  SHF.R.U64 R2, R2, 0x4, RZ ;  /* 0x0000000402027819 */ /* 0x000fe400000012ff */
[----:B-1----:R-:W-:Y:S02]  /*3d00*/  LOP3.LUT R5, R5, 0xf00, RZ, 0xb8, !PT ;  /* 0x00000f0005057812 */ /* 0x002fe400078eb8ff */
[----:B--2---:R-:W-:-:S03]  /*3d10*/  LOP3.LUT R3, R3, 0xf00, RZ, 0xb8, !PT ;  /* 0x00000f0003037812 */ /* 0x004fc600078eb8ff */
[----:B------:R1:W-:Y:S04]  /*3d20*/  STS.64 [UR5+0x498], R4 ;  /* 0x00049804ff007988 */ /* 0x0003e80008000a05 */
[----:B------:R-:W-:Y:S04]  /*3d30*/  STS.64 [UR5+0x518], R2 ;  /* 0x00051802ff007988 */ /* 0x000fe80008000a05 */
[----:B------:R-:W2:Y:S04]  /*3d40*/  LDS R22, [UR5+0x49c] ;  /* 0x00049c05ff167984 */ /* 0x000ea80008000800 */
[----:B------:R-:W3:Y:S01]  /*3d50*/  LDS R19, [UR5+0x51c] ;  /* 0x00051c05ff137984 */ /* 0x000ee20008000800 */
[----:B------:R-:W-:Y:S01]  /*3d60*/  IMAD.SHL.U32 R10, R10, 0x2, RZ ;  /* 0x000000020a0a7824 */ /* 0x000fe200078e00ff */
[----:B------:R-:W-:Y:S01]  /*3d70*/  UIADD3 UR6, UPT, UPT, UR4, -0x1, URZ ;  /* 0xffffffff04067890 */ /* 0x000fe2000fffe0ff */
[----:B------:R-:W-:-:S03]  /*3d80*/  IMAD.SHL.U32 R23, R6, 0x2, RZ ;  /* 0x0000000206177824 */ /* 0x000fc600078e00ff */
[----:B------:R-:W-:Y:S02]  /*3d90*/  LOP3.LUT R7, R10, 0xfffffffe, RZ, 0xc0, !PT ;  /* 0xfffffffe0a077812 */ /* 0x000fe400078ec0ff */
[----:B------:R-:W-:Y:S01]  /*3da0*/  IMAD.U32 R8, RZ, RZ, UR6 ;  /* 0x00000006ff087e24 */ /* 0x000fe2000f8e00ff */
[----:B------:R-:W-:Y:S01]  /*3db0*/  STS [UR5+0x490], R4 ;  /* 0x00049004ff007988 */ /* 0x000fe20008000805 */
[----:B-1----:R-:W-:Y:S01]  /*3dc0*/  VIADD R5, R18, 0xffffffff ;  /* 0xffffffff12057836 */ /* 0x002fe20000000000 */
[----:B------:R-:W-:Y:S02]  /*3dd0*/  LOP3.LUT R18, R23, 0xfffffffe, RZ, 0xc0, !PT ;  /* 0xfffffffe17127812 */ /* 0x000fe400078ec0ff */
[----:B------:R1:W-:Y:S01]  /*3de0*/  STS [UR5+0x494], R4 ;  /* 0x00049404ff007988 */ /* 0x0003e20008000805 */
[----:B------:R-:W-:Y:S02]  /*3df0*/  SHF.R.U64 R26, R7, 0x4, R26 ;  /* 0x00000004071a7819 */ /* 0x000fe4000000121a */
[----:B------:R-:W-:-:S02]  /*3e00*/  CS2R R10, SRZ ;  /* 0x00000000000a7805 */ /* 0x000fc4000001ff00 */
[----:B------:R-:W-:Y:S01]  /*3e10*/  CS2R R6, SRZ ;  /* 0x0000000000067805 */ /* 0x000fe2000001ff00 */
[----:B-----5:R-:W-:Y:S01]  /*3e20*/  VIADD R9, R9, 0xffffffff ;  /* 0xffffffff09097836 */ /* 0x020fe20000000000 */
[----:B------:R-:W-:Y:S01]  /*3e30*/  SHF.R.U64 R18, R18, 0x4, R17 ;  /* 0x0000000412127819 */ /* 0x000fe20000001211 */
[----:B------:R4:W-:Y:S04]  /*3e40*/  STS [UR5+0x510], R2 ;  /* 0x00051002ff007988 */ /* 0x0009e80008000805 */
[----:B------:R4:W-:Y:S04]  /*3e50*/  STS [UR5+0x514], R2 ;  /* 0x00051402ff007988 */ /* 0x0009e80008000805 */
[----:B------:R4:W-:Y:S01]  /*3e60*/  STS.128 [UR5+0x4a0], R8 ;  /* 0x0004a008ff007988 */ /* 0x0009e20008000c05 */
[----:B--2---:R-:W-:Y:S01]  /*3e70*/  LOP3.LUT R22, R22, 0xf000, RZ, 0xb8, !PT ;  /* 0x0000f00016167812 */ /* 0x004fe200078eb8ff */
[----:B-1----:R-:W-:Y:S01]  /*3e80*/  IMAD.MOV.U32 R4, RZ, RZ, R8 ;  /* 0x000000ffff047224 */ /* 0x002fe200078e0008 */
[----:B---3--:R-:W-:Y:S01]  /*3e90*/  LOP3.LUT R19, R19, 0xf000, RZ, 0xb8, !PT ;  /* 0x0000f00013137812 */ /* 0x008fe200078eb8ff */
[----:B------:R1:W-:Y:S04]  /*3ea0*/  STS [UR5+0x48c], R26 ;  /* 0x00048c1aff007988 */ /* 0x0003e80008000805 */
[----:B------:R1:W-:Y:S04]  /*3eb0*/  STS.128 [UR5+0x520], R4 ;  /* 0x00052004ff007988 */ /* 0x0003e80008000c05 */
[----:B----4-:R1:W-:Y:S04]  /*3ec0*/  STS.64 [UR5+0x480], R24 ;  /* 0x00048018ff007988 */ /* 0x0103e80008000a05 */
[----:B------:R1:W-:Y:S04]  /*3ed0*/  STS.64 [UR5+0x500], R20 ;  /* 0x00050014ff007988 */ /* 0x0003e80008000a05 */
[----:B------:R1:W-:Y:S04]  /*3ee0*/  STS [UR5+0x50c], R18 ;  /* 0x00050c12ff007988 */ /* 0x0003e80008000805 */
[----:B------:R1:W-:Y:S04]  /*3ef0*/  STS [UR5+0x49c], R22 ;  /* 0x00049c16ff007988 */ /* 0x0003e80008000805 */
[----:B------:R1:W-:Y:S02]  /*3f00*/  STS [UR5+0x51c], R19 ;  /* 0x00051c13ff007988 */ /* 0x0003e40008000805 */
.L_x_28:
[----:B--2---:R-:W-:Y:S05]  /*3f10*/  BSYNC.RECONVERGENT B0 ;  /* 0x0000000000007941 */ /* 0x004fea0003800200 */
.L_x_27:
[----:B------:R-:W-:Y:S01]  /*3f20*/  NOP ;  /* 0x0000000000007918 */ /* 0x000fe20000000000 */
[----:B------:R2:W3:Y:S01]  /*3f30*/  LDS R2, [R0] ;  /* 0x0000000000027984 */ /* 0x0004e20000000800 */
[----:B------:R-:W-:Y:S01]  /*3f40*/  IMAD R13, R13, 0xf0f1, RZ ;  /* 0x0000f0f10d0d7824 */ /* 0x000fe200078e02ff */
[----:B------:R-:W-:Y:S01]  /*3f50*/  ELECT P0, URZ, PT ;  /* 0x0000000000ff782f */ /* 0x000fe20003800000 */
[----:B------:R-:W-:Y:S01]  /*3f60*/  BSSY.RECONVERGENT B0, `(.L_x_29) ;  /* 0x000000b000007945 */ /* 0x000fe20003800200 */
[----:B------:R2:W4:Y:S02]  /*3f70*/  LDS R3, [R0+0x80] ;  /* 0x0000800000037984 */ /* 0x0005240000000800 */
[----:B-1----:R-:W-:-:S04]  /*3f80*/  SHF.R.U32.HI R4, RZ, 0x14, R13 ;  /* 0x00000014ff047819 */ /* 0x002fc8000001160d */
[----:B------:R-:W-:-:S05]  /*3f90*/  PRMT R4, R4, 0x9910, RZ ;  /* 0x0000991004047816 */ /* 0x000fca00000000ff */
[----:B------:R-:W-:-:S04]  /*3fa0*/  IMAD R4, R4, 0x11, RZ ;  /* 0x0000001104047824 */ /* 0x000fc800078e02ff */
[----:B------:R-:W-:-:S05]  /*3fb0*/  IMAD.MOV R4, RZ, RZ, -R4 ;  /* 0x000000ffff047224 */ /* 0x000fca00078e0a04 */
[----:B------:R-:W-:-:S05]  /*3fc0*/  PRMT R4, R4, 0x7710, RZ ;  /* 0x0000771004047816 */ /* 0x000fca00000000ff */
[----:B------:R-:W-:Y:S01]  /*3fd0*/  IMAD.IADD R4, R4, 0x1, R15 ;  /* 0x0000000104047824 */ /* 0x000fe200078e020f */
[----:B--2---:R-:W-:Y:S05]  /*3fe0*/  @!P0 BRA `(.L_x_30) ;  /* 0x0000000000088947 */ /* 0x004fea0003800000 */
[----:B------:R0:W-:Y:S01]  /*3ff0*/  UTMACMDFLUSH ;  /* 0x00000000000079b7 */ /* 0x0001e20000000000 */
[----:B------:R-:W-:-:S04]  /*4000*/  DEPBAR.LE SB0, 0x0 ;  /* 0x000080000000791a */ /* 0x000fc80000000000 */
.L_x_30:
[----:B------:R-:W-:Y:S05]  /*4010*/  BSYNC.RECONVERGENT B0 ;  /* 0x0000000000007941 */ /* 0x000fea0003800200 */
.L_x_29:
[----:B------:R-:W-:-:S13]  /*4020*/  R2UR UR5, R4 ;  /* 0x00000000040572ca */ /* 0x000fda00000e0000 */
[----:B------:R-:W-:-:S04]  /*4030*/  ULOP3.LUT UR5, UR5, 0xffff, URZ, 0xc0, !UPT ;  /* 0x0000ffff05057892 */ /* 0x000fc8000f8ec0ff */
[----:B------:R-:W-:Y:S02]  /*4040*/  UIMAD.WIDE.U32 UR6, UR5, 0x80, UR38 ;  /* 0x00000080050678a5 */ /* 0x000fe4000f8e0026 */
[----:B------:R-:W-:-:S04]  /*4050*/  UIMAD.WIDE.U32 UR8, UR5, 0x80, UR34 ;  /* 0x00000080050878a5 */ /* 0x000fc8000f8e0022 */
[C---:B------:R-:W-:Y:S02]  /*4060*/  IADD3 R4, P3, PT, R12.reuse, UR6, RZ ;  /* 0x000000060c047c10 */ /* 0x040fe4000ff7e0ff */
[----:B------:R-:W-:-:S03]  /*4070*/  IADD3 R12, P0, PT, R12, UR8, RZ ;  /* 0x000000080c0c7c10 */ /* 0x000fc6000ff1e0ff */
[----:B------:R-:W-:Y:S02]  /*4080*/  IMAD.X R5, RZ, RZ, UR7, P3 ;  /* 0x00000007ff057e24 */ /* 0x000fe400098e06ff */
[----:B------:R-:W-:-:S03]  /*4090*/  IMAD.X R13, RZ, RZ, UR9, P0 ;  /* 0x00000009ff0d7e24 */ /* 0x000fc600080e06ff */
[----:B---3--:R1:W5:Y:S04]  /*40a0*/  ATOMG.E.EXCH.STRONG.GPU PT, RZ, [R4], R2 ;  /* 0x0000000204ff73a8 */ /* 0x00836800041ee100 */
[----:B----4-:R1:W5:Y:S02]  /*40b0*/  ATOMG.E.EXCH.STRONG.GPU PT, RZ, [R12], R3 ;  /* 0x000000030cff73a8 */ /* 0x01036400041ee100 */
.L_x_26:
[----:B------:R-:W-:Y:S01]  /*40c0*/  LOP3.LUT R0, R15, 0xffff, RZ, 0xc0, !PT ;  /* 0x0000ffff0f007812 */ /* 0x000fe200078ec0ff */
[----:B------:R-:W3:Y:S01]  /*40d0*/  S2UR UR13, SR_CgaCtaId ;  /* 0x00000000000d79c3 */ /* 0x000ee20000008800 */
[----:B------:R-:W-:-:S03]  /*40e0*/  UMOV UR12, 0x400 ;  /* 0x00000400000c7882 */ /* 0x000fc60000000000 */
[----:B------:R-:W-:-:S05]  /*40f0*/  IMAD R0, R0, 0xf0f1, RZ ;  /* 0x0000f0f100007824 */ /* 0x000fca00078e02ff */
[----:B------:R-:W-:-:S04]  /*4100*/  SHF.R.U32.HI R0, RZ, 0x14, R0 ;  /* 0x00000014ff007819 */ /* 0x000fc80000011600 */
[----:B------:R-:W-:-:S05]  /*4110*/  PRMT R0, R0, 0x9910, RZ ;  /* 0x0000991000007816 */ /* 0x000fca00000000ff */
[----:B------:R-:W-:-:S04]  /*4120*/  IMAD R0, R0, 0x11, RZ ;  /* 0x0000001100007824 */ /* 0x000fc800078e02ff */
[----:B------:R-:W-:Y:S01]  /*4130*/  IMAD.MOV R0, RZ, RZ, -R0 ;  /* 0x000000ffff007224 */ /* 0x000fe200078e0a00 */
[----:B---3--:R-:W-:-:S04]  /*4140*/  ULEA UR12, UR13, UR12, 0x18 ;  /* 0x0000000c0d0c7291 */ /* 0x008fc8000f8ec0ff */
[----:B------:R-:W-:Y:S01]  /*4150*/  PRMT R0, R0, 0x7710, RZ ;  /* 0x0000771000007816 */ /* 0x000fe200000000ff */
[----:B--2---:R-:W-:-:S04]  /*4160*/  ULEA UR5, UR14, UR12, 0x3 ;  /* 0x0000000c0e057291 */ /* 0x004fc8000f8e18ff */
[----:B------:R-:W-:-:S05]  /*4170*/  IMAD.IADD R0, R0, 0x1, R15 ;  /* 0x0000000100007824 */ /* 0x000fca00078e020f */
[----:B------:R-:W-:Y:S02]  /*4180*/  R2UR UR20, R0 ;  /* 0x00000000001472ca */ /* 0x000fe400000e0000 */
[----:B------:R-:W-:-:S11]  /*4190*/  SHF.L.U32 R0, R16, 0x1f, RZ ;  /* 0x0000001f10007819 */ /* 0x000fd600000006ff */
[----:B------:R-:W-:-:S04]  /*41a0*/  ULOP3.LUT UR20, UR20, 0xffff, URZ, 0xc0, !UPT ;  /* 0x0000ffff14147892 */ /* 0x000fc8000f8ec0ff */
[----:B------:R-:W-:Y:S02]  /*41b0*/  UIMAD.WIDE.U32 UR22, UR20, 0x80, UR38 ;  /* 0x00000080141678a5 */ /* 0x000fe4000f8e0026 */
[----:B------:R-:W-:Y:S01]  /*41c0*/  UIMAD.WIDE.U32 UR20, UR20, 0x80, UR34 ;  /* 0x00000080141478a5 */ /* 0x000fe2000f8e0022 */
[----:B------:R-:W-:Y:S11]  /*41d0*/  @P4 BRA `(.L_x_31) ;  /* 0x00000000001c4947 */ /* 0x000ff60003800000 */
[----:B------:R-:W-:-:S04]  /*41e0*/  DEPBAR {5,4,3,2,1,0} ;  /* 0x0000003f0000791a */ /* 0x000fc80000000000 */
[----:B------:R-:W2:Y:S02]  /*41f0*/  CCTL.E.C.LDCU.IV.DEEP [UR22] ;  /* 0x0000000016007540 */ /* 0x000ea40009c08000 */
[----:B--2---:R2:W-:Y:S01]  /*4200*/  UTMACCTL.IV [UR22] ;  /* 0x00000000160079b9 */ /* 0x0045e20008000000 */
[----:B------:R-:W-:-:S04]  /*4210*/  DEPBAR {5,4,3,2,1,0} ;  /* 0x0000003f0000791a */ /* 0x000fc80000000000 */
[----:B------:R-:W3:Y:S02]  /*4220*/  CCTL.E.C.LDCU.IV.DEEP [UR20] ;  /* 0x0000000014007540 */ /* 0x000ee40009c08000 */
[----:B---3--:R2:W-:Y:S01]  /*4230*/  UTMACCTL.IV [UR20] ;  /* 0x00000000140079b9 */ /* 0x0085e20008000000 */
[----:B------:R-:W-:Y:S01]  /*4240*/  NOP ;  /* 0x0000000000007918 */ /* 0x000fe20000000000 */
.L_x_31:
[----:B------:R-:W-:Y:S01]  /*4250*/  UIADD3 UR6, UPT, UPT, UR4, 0x3f, URZ ;  /* 0x0000003f04067890 */ /* 0x000fe2000fffe0ff */
[----:B-----5:R3:W4:Y:S01]  /*4260*/  SYNCS.PHASECHK.TRANS64.TRYWAIT P0, [UR5+0x38], R0 ;  /* 0x00003800ff0075a7 */ /* 0x0207220008001105 */
[----:B------:R-:W-:Y:S02]  /*4270*/  ULEA.HI UR11, UR18, UR18, URZ, 0x1 ;  /* 0x00000012120b7291 */ /* 0x000fe4000f8f08ff */
[----:B------:R-:W-:Y:S02]  /*4280*/  USHF.R.S32.HI UR5, URZ, 0x1f, UR6 ;  /* 0x0000001fff057899 */ /* 0x000fe40008011406 */
[----:B------:R-:W-:Y:S02]  /*4290*/  UIADD3 UR4, UPT, UPT, UR4, 0x7e, URZ ;  /* 0x0000007e04047890 */ /* 0x000fe4000fffe0ff */
[----:B------:R-:W-:Y:S02]  /*42a0*/  ULEA.HI UR5, UR5, UR6, URZ, 0x6 ;  /* 0x0000000605057291 */ /* 0x000fe4000f8f30ff */
[----:B------:R-:W-:-:S02]  /*42b0*/  ULEA UR7, UR19, UR16, 0x7 ;  /* 0x0000001013077291 */ /* 0x000fc4000f8e38ff */
[----:B------:R-:W-:Y:S02]  /*42c0*/  USHF.R.S32.HI UR18, URZ, 0x6, UR5 ;  /* 0x00000006ff127899 */ /* 0x000fe40008011405 */
[----:B------:R-:W-:Y:S02]  /*42d0*/  USHF.L.U32 UR11, UR11, 0x7, URZ ;  /* 0x000000070b0b7899 */ /* 0x000fe400080006ff */
[----:B------:R-:W-:Y:S02]  /*42e0*/  UISETP.LT.U32.AND UP0, UPT, UR18, 0x7, UPT ;  /* 0x000000071200788c */ /* 0x000fe4000bf01070 */
[----:B------:R-:W-:Y:S02]  /*42f0*/  ULOP3.LUT UR11, UR11, 0xffffff00, URZ, 0xc0, !UPT ;  /* 0xffffff000b0b7892 */ /* 0x000fe4000f8ec0ff */
[----:B------:R-:W-:Y:S02]  /*4300*/  USEL UR19, UR18, 0x7, UP0 ;  /* 0x0000000712137887 */ /* 0x000fe40008000000 */
[----:B------:R-:W-:-:S02]  /*4310*/  UISETP.GE.U32.AND UP0, UPT, UR4, 0x7f, UPT ;  /* 0x0000007f0400788c */ /* 0x000fc4000bf06070 */
[----:B------:R-:W-:Y:S01]  /*4320*/  ULOP3.LUT UR11, UR11, 0x80, UR42, 0xf8, !UPT ;  /* 0x000000800b0b7892 */ /* 0x000fe2000f8ef82a */
[----:B------:R-:W-:-:S06]  /*4330*/  UMOV UR17, URZ ;  /* 0x000000ff00117c82 */ /* 0x000fcc0008000000 */
[----:B---3--:R-:W-:Y:S05]  /*4340*/  BRA.U !UP0, `(.L_x_32) ;  /* 0x0000000108ac7547 */ /* 0x008fea000b800000 */
[----:B------:R-:W-:Y:S01]  /*4350*/  UIADD3 UR24, UPT, UPT, -UR19, URZ, URZ ;  /* 0x000000ff13187290 */ /* 0x000fe2000fffe1ff */
[----:B------:R-:W-:Y:S01]  /*4360*/  UMOV UR25, UR14 ;  /* 0x0000000e00197c82 */ /* 0x000fe20008000000 */
[----:B------:R-:W-:-:S10]  /*4370*/  UMOV UR10, URZ ;  /* 0x000000ff000a7c82 */ /* 0x000fd40008000000 */
.L_x_38:
[----:B------:R-:W-:Y:S01]  /*4380*/  UIADD3 UR24, UPT, UPT, UR24, 0x1, URZ ;  /* 0x0000000118187890 */ /* 0x000fe2000fffe0ff */
[----:B-1-3--:R-:W-:Y:S01]  /*4390*/  @P2 MOV R2, 0xc000 ;  /* 0x0000c00000022802 */ /* 0x00afe20000000f00 */
[----:B------:R-:W-:Y:S02]  /*43a0*/  ULEA UR9, UR25, UR12, 0x3 ;  /* 0x0000000c19097291 */ /* 0x000fe4000f8e18ff */
[----:B------:R-:W-:Y:S01]  /*43b0*/  UISETP.NE.AND UP0, UPT, UR24, URZ, UPT ;  /* 0x000000ff1800728c */ /* 0x000fe2000bf05270 */
[----:B--2-4-:R-:W-:Y:S10]  /*43c0*/  @P0 BRA `(.L_x_33) ;  /* 0x00000000000c0947 */ /* 0x014ff40003800000 */
[----:B------:R-:W-:-:S04]  /*43d0*/  SHF.L.U32 R3, R16, 0x1f, RZ ;  /* 0x0000001f10037819 */ /* 0x000fc800000006ff */
[----:B------:R-:W1:Y:S02]  /*43e0*/  SYNCS.PHASECHK.TRANS64.TRYWAIT P0, [UR9+0x38], R3 ;  /* 0x00003803ff0075a7 */ /* 0x000e640008001109 */
[----:B-1----:R-:W-:Y:S05]  /*43f0*/  @!P0 BRA `(.L_x_34) ;  /* 0x000000d400dc8947 */ /* 0x002fea0003800000 */
.L_x_33:
[----:B------:R3:W-:Y:S01]  /*4400*/  @P2 SYNCS.ARRIVE.TRANS64 RZ, [UR9], R2 ;  /* 0x00000002ffff29a7 */ /* 0x0007e20008000009 */
[----:B------:R-:W-:-:S04]  /*4410*/  ULOP3.LUT UR4, UR29, 0x2, URZ, 0xfc, !UPT ;  /* 0x000000021d047892 */ /* 0x000fc8000f8efcff */
[----:B------:R-:W-:-:S09]  /*4420*/  UISETP.NE.AND UP1, UPT, UR4, 0x2, UPT ;  /* 0x000000020400788c */ /* 0x000fd2000bf25270 */
[----:B------:R-:W-:Y:S05]  /*4430*/  BRA.U UP1, `(.L_x_35) ;  /* 0x0000000101047547 */ /* 0x000fea000b800000 */
[----:B--2---:R-:W-:Y:S05]  /*4440*/  BPT.TRAP 0x1 ;  /* 0x000000040000795c */ /* 0x004fea0000300000 */
.L_x_35:
[----:B------:R-:W-:Y:S04]  /*4450*/  BSSY.RECONVERGENT B0, `(.L_x_36) ;  /* 0x0000003000007945 */ /* 0x000fe80003800200 */
[----:B------:R-:W-:Y:S05]  /*4460*/  @!P1 BRA `(.L_x_37) ;  /* 0x0000000000049947 */ /* 0x000fea0003800000 */
[----:B--2---:R-:W-:Y:S05]  /*4470*/  BPT.TRAP 0x1 ;  /* 0x000000040000795c */ /* 0x004fea0000300000 */
.L_x_37:
[----:B--2---:R-:W-:Y:S05]  /*4480*/  BSYNC.RECONVERGENT B0 ;  /* 0x0000000000007941 */ /* 0x004fea0003800200 */
.L_x_36:
[----:B------:R-:W-:Y:S02]  /*4490*/  UIADD3 UR14, UPT, UPT, UR25, 0x1, URZ ;  /* 0x00000001190e7890 */ /* 0x000fe4000fffe0ff */
[----:B------:R-:W-:Y:S02]  /*44a0*/  ULEA UR8, UR25, UR12, 0xe ;  /* 0x0000000c19087291 */ /* 0x000fe4000f8e70ff */
[----:B------:R-:W-:Y:S02]  /*44b0*/  UISETP.NE.AND UP1, UPT, UR14, 0x7, UPT ;  /* 0x000000070e00788c */ /* 0x000fe4000bf25270 */
[----:B------:R-:W-:Y:S02]  /*44c0*/  ULOP3.LUT UR9, UR9, 0xfefffff8, URZ, 0xc0, !UPT ;  /* 0xfefffff809097892 */ /* 0x000fe4000f8ec0ff */
[----:B------:R-:W-:Y:S02]  /*44d0*/  USEL UR5, URZ, 0x1, UP1 ;  /* 0x00000001ff057887 */ /* 0x000fe40008800000 */
[----:B------:R-:W-:-:S02]  /*44e0*/  USEL UR14, UR14, URZ, UP1 ;  /* 0x000000ff0e0e7287 */ /* 0x000fc40008800000 */
[----:B------:R-:W-:Y:S02]  /*44f0*/  UIADD3 UR8, UPT, UPT, UR8, 0x9400, URZ ;  /* 0x0000940008087890 */ /* 0x000fe4000fffe0ff */
[----:B------:R-:W-:Y:S01]  /*4500*/  ULEA UR4, UR14, UR12, 0x3 ;  /* 0x0000000c0e047291 */ /* 0x000fe2000f8e18ff */
[----:B------:R-:W-:Y:S01]  /*4510*/  LOP3.LUT R16, R16, UR5, RZ, 0x3c, !PT ;  /* 0x0000000510107c12 */ /* 0x000fe2000f8e3cff */
[----:B------:R-:W-:Y:S01]  /*4520*/  UMOV UR26, 0x0 ;  /* 0x00000000001a7882 */ /* 0x000fe20000000000 */
[----:B------:R-:W-:Y:S01]  /*4530*/  UMOV UR27, 0x10000000 ;  /* 0x10000000001b7882 */ /* 0x000fe20000000000 */
[----:B------:R-:W-:Y:S01]  /*4540*/  UMOV UR6, UR10 ;  /* 0x0000000a00067c82 */ /* 0x000fe20008000000 */
[----:B-1----:R-:W-:Y:S01]  /*4550*/  SHF.L.U32 R0, R16, 0x1f, RZ ;  /* 0x0000001f10007819 */ /* 0x002fe200000006ff */
[----:B------:R-:W-:Y:S01]  /*4560*/  UMOV UR5, UR9 ;  /* 0x0000000900057c82 */ /* 0x000fe20008000000 */
[----:B------:R-:W-:Y:S02]  /*4570*/  UMOV UR17, UR19 ;  /* 0x0000001300117c82 */ /* 0x000fe40008000000 */
[----:B------:R1:W2:Y:S01]  /*4580*/  SYNCS.PHASECHK.TRANS64.TRYWAIT P0, [UR4+0x38], R0 ;  /* 0x00003800ff0075a7 */ /* 0x0002a20008001104 */
[----:B------:R-:W-:Y:S01]  /*4590*/  ULEA UR4, UR25, UR12, 0xd ;  /* 0x0000000c19047291 */ /* 0x000fe2000f8e68ff */
[----:B------:R4:W-:Y:S02]  /*45a0*/  UTMALDG.2D.2CTA [UR8], [UR22], desc[UR26] ;  /* 0x00001a08160075b4 */ /* 0x0009e40008209000 */
[----:B------:R-:W-:Y:S01]  /*45b0*/  UMOV UR25, UR14 ;  /* 0x0000000e00197c82 */ /* 0x000fe20008000000 */
[----:B------:R-:W-:-:S09]  /*45c0*/  UIADD3 UR4, UPT, UPT, UR4, 0x25400, URZ ;  /* 0x0002540004047890 */ /* 0x000fd2000fffe0ff */
[----:B------:R1:W-:Y:S01]  /*45d0*/  UTMALDG.2D.2CTA [UR4], [UR20], desc[UR26] ;  /* 0x00001a04140075b4 */ /* 0x0003e20008209000 */
[----:B----4-:R-:W-:Y:S01]  /*45e0*/  UIADD3 UR10, UPT, UPT, UR10, 0x40, URZ ;  /* 0x000000400a0a7890 */ /* 0x010fe2000fffe0ff */
[----:B------:R-:W-:Y:S11]  /*45f0*/  BRA.U UP0, `(.L_x_38) ;  /* 0xfffffffd00607547 */ /* 0x000ff6000b83ffff */
.L_x_32:
[----:B-1----:R-:W-:Y:S01]  /*4600*/  ULEA UR4, UR14, UR12, 0x3 ;  /* 0x0000000c0e047291 */ /* 0x002fe2000f8e18ff */
[----:B------:R-:W-:Y:S01]  /*4610*/  SHF.L.U32 R0, R16, 0x1f, RZ ;  /* 0x0000001f10007819 */ /* 0x000fe200000006ff */
[----:B------:R-:W-:Y:S01]  /*4620*/  @!P4 SYNCS.ARRIVE.TRANS64.A1T0 RZ, [UR12+0xb8], RZ ;  /* 0x0000b8ffffffc9a7 */ /* 0x000fe2000810000c */
[----:B------:R-:W-:-:S06]  /*4630*/  UISETP.GT.AND UP0, UPT, UR18, UR19, UPT ;  /* 0x000000131200728c */ /* 0x000fcc000bf04270 */
[----:B--2-4-:R1:W2:Y:S03]  /*4640*/  SYNCS.PHASECHK.TRANS64.TRYWAIT P0, [UR4+0x38], R0 ;  /* 0x00003800ff0075a7 */ /* 0x0142a60008001104 */
[----:B------:R-:W-:Y:S05]  /*4650*/  BRA.U !UP0, `(.L_x_39) ;  /* 0x0000000108a47547 */ /* 0x000fea000b800000 */
[----:B------:R-:W-:-:S03]  /*4660*/  UIADD3 UR18, UPT, UPT, -UR19, UR17, UR18 ;  /* 0x0000001113127290 */ /* 0x000fc6000fffe112 */
[----:B------:R-:W-:-:S09]  /*4670*/  UMOV UR19, UR14 ;  /* 0x0000000e00137c82 */ /* 0x000fd20008000000 */
.L_x_45:
[----:B----4-:R-:W-:Y:S01]  /*4680*/  ULEA UR9, UR19, UR12, 0x3 ;  /* 0x0000000c13097291 */ /* 0x010fe2000f8e18ff */
[----:B--23--:R-:W-:Y:S01]  /*4690*/  @P2 MOV R2, 0xc000 ;  /* 0x0000c00000022802 */ /* 0x00cfe20000000f00 */
[----:B-12---:R-:W-:Y:S10]  /*46a0*/  @P0 BRA `(.L_x_40) ;  /* 0x00000000000c0947 */ /* 0x006ff40003800000 */
[----:B------:R-:W-:-:S04]  /*46b0*/  SHF.L.U32 R3, R16, 0x1f, RZ ;  /* 0x0000001f10037819 */ /* 0x000fc800000006ff */
[----:B------:R-:W2:Y:S02]  /*46c0*/  SYNCS.PHASECHK.TRANS64.TRYWAIT P0, [UR9+0x38], R3 ;  /* 0x00003803ff0075a7 */ /* 0x000ea40008001109 */
[----:B--2---:R-:W-:Y:S05]  /*46d0*/  @!P0 BRA `(.L_x_41) ;  /* 0x000000d4003c8947 */ /* 0x004fea0003800000 */
.L_x_40:
[----:B------:R2:W-:Y:S01]  /*46e0*/  @P2 SYNCS.ARRIVE.TRANS64 RZ, [UR9], R2 ;  /* 0x00000002ffff29a7 */ /* 0x0005e20008000009 */
[----:B------:R-:W-:-:S04]  /*46f0*/  ULOP3.LUT UR4, UR29, 0x2, URZ, 0xfc, !UPT ;  /* 0x000000021d047892 */ /* 0x000fc8000f8efcff */
[----:B------:R-:W-:-:S09]  /*4700*/  UISETP.NE.AND UP0, UPT, UR4, 0x2, UPT ;  /* 0x000000020400788c */ /* 0x000fd2000bf05270 */
[----:B------:R-:W-:Y:S05]  /*4710*/  BRA.U UP0, `(.L_x_42) ;  /* 0x0000000100047547 */ /* 0x000fea000b800000 */
[----:B------:R-:W-:Y:S05]  /*4720*/  BPT.TRAP 0x1 ;  /* 0x000000040000795c */ /* 0x000fea0000300000 */
.L_x_42:
[----:B------:R-:W-:Y:S04]  /*4730*/  BSSY.RECONVERGENT B0, `(.L_x_43) ;  /* 0x0000003000007945 */ /* 0x000fe80003800200 */
[----:B------:R-:W-:Y:S05]  /*4740*/  @!P1 BRA `(.L_x_44) ;  /* 0x0000000000049947 */ /* 0x000fea0003800000 */
[----:B------:R-:W-:Y:S05]  /*4750*/  BPT.TRAP 0x1 ;  /* 0x000000040000795c */ /* 0x000fea0000300000 */
.L_x_44:
[----:B------:R-:W-:Y:S05]  /*4760*/  BSYNC.RECONVERGENT B0 ;  /* 0x0000000000007941 */ /* 0x000fea0003800200 */
.L_x_43:
[----:B------:R-:W-:Y:S02]  /*4770*/  UIADD3 UR14, UPT, UPT, UR19, 0x1, URZ ;  /* 0x00000001130e7890 */ /* 0x000fe4000fffe0ff */
[----:B------:R-:W-:Y:S02]  /*4780*/  ULEA UR8, UR19, UR12, 0xe ;  /* 0x0000000c13087291 */ /* 0x000fe4000f8e70ff */
[----:B------:R-:W-:Y:S02]  /*4790*/  UISETP.NE.AND UP0, UPT, UR14, 0x7, UPT ;  /* 0x000000070e00788c */ /* 0x000fe4000bf05270 */
[----:B------:R-:W-:Y:S02]  /*47a0*/  USHF.L.U32 UR10, UR17, 0x6, URZ ;  /* 0x00000006110a7899 */ /* 0x000fe400080006ff */
[----:B------:R-:W-:Y:S02]  /*47b0*/  USEL UR5, URZ, 0x1, UP0 ;  /* 0x00000001ff057887 */ /* 0x000fe40008000000 */
[----:B------:R-:W-:-:S02]  /*47c0*/  USEL UR14, UR14, URZ, UP0 ;  /* 0x000000ff0e0e7287 */ /* 0x000fc40008000000 */
[----:B------:R-:W-:Y:S02]  /*47d0*/  ULOP3.LUT UR9, UR9, 0xfefffff8, URZ, 0xc0, !UPT ;  /* 0xfefffff809097892 */ /* 0x000fe4000f8ec0ff */
[----:B------:R-:W-:Y:S01]  /*47e0*/  ULEA UR4, UR14, UR12, 0x3 ;  /* 0x0000000c0e047291 */ /* 0x000fe2000f8e18ff */
[----:B------:R-:W-:Y:S01]  /*47f0*/  LOP3.LUT R16, R16, UR5, RZ, 0x3c, !PT ;  /* 0x0000000510107c12 */ /* 0x000fe2000f8e3cff */
[----:B------:R-:W-:Y:S01]  /*4800*/  UIADD3 UR8, UPT, UPT, UR8, 0x9400, URZ ;  /* 0x0000940008087890 */ /* 0x000fe2000fffe0ff */
[----:B------:R-:W-:Y:S02]  /*4810*/  UMOV UR24, 0x0 ;  /* 0x0000000000187882 */ /* 0x000fe40000000000 */
[----:B-1----:R-:W-:Y:S01]  /*4820*/  SHF.L.U32 R0, R16, 0x1f, RZ ;  /* 0x0000001f10007819 */ /* 0x002fe200000006ff */
[----:B------:R-:W-:Y:S01]  /*4830*/  UMOV UR25, 0x10000000 ;  /* 0x1000000000197882 */ /* 0x000fe20000000000 */
[----:B------:R-:W-:Y:S01]  /*4840*/  UMOV UR5, UR9 ;  /* 0x0000000900057c82 */ /* 0x000fe20008000000 */
[----:B------:R-:W-:Y:S01]  /*4850*/  UMOV UR6, UR10 ;  /* 0x0000000a00067c82 */ /* 0x000fe20008000000 */
[----:B------:R4:W1:Y:S01]  /*4860*/  SYNCS.PHASECHK.TRANS64.TRYWAIT P0, [UR4+0x38], R0 ;  /* 0x00003800ff0075a7 */ /* 0x0008620008001104 */
[----:B------:R-:W-:Y:S01]  /*4870*/  ULEA UR4, UR19, UR12, 0xd ;  /* 0x0000000c13047291 */ /* 0x000fe2000f8e68ff */
[----:B------:R4:W-:Y:S01]  /*4880*/  UTMALDG.2D.2CTA [UR8], [UR22], desc[UR24] ;  /* 0x00001808160075b4 */ /* 0x0009e20008209000 */
[----:B------:R-:W-:-:S02]  /*4890*/  UIADD3 UR17, UPT, UPT, UR17, 0x1, URZ ;  /* 0x0000000111117890 */ /* 0x000fc4000fffe0ff */
[----:B------:R-:W-:Y:S02]  /*48a0*/  UIADD3 UR4, UPT, UPT, UR4, 0x25400, URZ ;  /* 0x0002540004047890 */ /* 0x000fe4000fffe0ff */
[----:B------:R-:W-:Y:S01]  /*48b0*/  UISETP.NE.AND UP0, UPT, UR17, UR18, UPT ;  /* 0x000000121100728c */ /* 0x000fe2000bf05270 */
[----:B------:R-:W-:-:S06]  /*48c0*/  UMOV UR19, UR14 ;  /* 0x0000000e00137c82 */ /* 0x000fcc0008000000 */
[----:B------:R4:W-:Y:S02]  /*48d0*/  UTMALDG.2D.2CTA [UR4], [UR20], desc[UR24] ;  /* 0x00001804140075b4 */ /* 0x0009e40008209000 */
[----:B------:R-:W-:Y:S05]  /*48e0*/  BRA.U UP0, `(.L_x_45) ;  /* 0xfffffffd00647547 */ /* 0x000fea000b83ffff */
.L_x_39:
[----:B------:R-:W-:Y:S01]  /*48f0*/  UISETP.NE.AND UP0, UPT, UR37, 0x8, UPT ;  /* 0x000000082500788c */ /* 0x000fe2000bf05270 */
[----:B------:R-:W-:-:S08]  /*4900*/  NOP ;  /* 0x0000000000007918 */ /* 0x000fd00000000000 */
[----:B------:R-:W-:Y:S05]  /*4910*/  BRA.U UP0, `(.L_x_46) ;  /* 0x0000000100047547 */ /* 0x000fea000b800000 */
[----:B----4-:R-:W-:Y:S05]  /*4920*/  BPT.TRAP 0x1 ;  /* 0x000000040000795c */ /* 0x010fea0000300000 */
.L_x_46:
[----:B----4-:R-:W-:Y:S01]  /*4930*/  ULEA UR4, UR15, UR12, 0x3 ;  /* 0x0000000c0f047291 */ /* 0x010fe2000f8e18ff */
[----:B------:R-:W-:-:S08]  /*4940*/  SHF.L.U32 R3, R14, 0x1f, RZ ;  /* 0x0000001f0e037819 */ /* 0x000fd000000006ff */
[----:B-12---:R-:W1:Y:S02]  /*4950*/  SYNCS.PHASECHK.TRANS64.TRYWAIT P0, [UR4+0x1a0], R3 ;  /* 0x0001a003ff0075a7 */ /* 0x006e640008001104 */
[----:B-1----:R-:W-:Y:S05]  /*4960*/  @!P0 BRA `(.L_x_47) ;  /* 0x000000d000b08947 */ /* 0x002fea0003800000 */
.L_x_245:
[----:B------:R-:W-:-:S09]  /*4970*/  UIMAD UR5, UR15, 0x14, UR36 ;  /* 0x000000140f0578a4 */ /* 0x000fd2000f8e0224 */
[----:B-1----:R-:W1:Y:S04]  /*4980*/  LDS R3, [UR5] ;  /* 0x00000005ff037984 */ /* 0x002e680008000800 */
[----:B---3--:R-:W2:Y:S04]  /*4990*/  LDS R2, [UR5+0x4] ;  /* 0x00000405ff027984 */ /* 0x008ea80008000800 */
[----:B------:R-:W3:Y:S04]  /*49a0*/  LDS.U16 R15, [UR5+0x12] ;  /* 0x00001205ff0f7984 */ /* 0x000ee80008000400 */
[----:B------:R-:W4:Y:S04]  /*49b0*/  LDS R17, [UR5+0x8] ;  /* 0x00000805ff117984 */ /* 0x000f280008000800 */
[----:B------:R-:W3:Y:S01]  /*49c0*/  LDS R0, [UR5+0xc] ;  /* 0x00000c05ff007984 */ /* 0x000ee20008000800 */
[----:B------:R-:W-:Y:S01]  /*49d0*/  @!PT LDS RZ, [RZ] ;  /* 0x00000000fffff984 */ /* 0x000fe20000000800 */
[----:B------:R-:W-:Y:S01]  /*49e0*/  @!PT LDS RZ, [RZ] ;  /* 0x00000000fffff984 */ /* 0x000fe20000000800 */
[----:B------:R-:W-:Y:S01]  /*49f0*/  @!PT LDS RZ, [RZ] ;  /* 0x00000000fffff984 */ /* 0x000fe20000000800 */
[----:B------:R-:W-:Y:S01]  /*4a00*/  @!PT LDS RZ, [RZ] ;  /* 0x00000000fffff984 */ /* 0x000fe20000000800 */
[----:B------:R5:W-:Y:S06]  /*4a10*/  MEMBAR.ALL.CTA ;  /* 0x0000000000007992 */ /* 0x000bec0000008000 */
[----:B-----5:R-:W3:Y:S01]  /*4a20*/  FENCE.VIEW.ASYNC.S ;  /* 0x00000000000073c6 */ /* 0x020ee20000000000 */
[----:B-1----:R-:W-:-:S02]  /*4a30*/  R2UR UR18, R3 ;  /* 0x00000000031272ca */ /* 0x002fc400000e0000 */
[----:B--2---:R-:W-:Y:S01]  /*4a40*/  R2UR UR19, R2 ;  /* 0x00000000021372ca */ /* 0x004fe200000e0000 */
[----:B------:R-:W-:-:S14]  /*4a50*/  BRA.U UP0, `(.L_x_48) ;  /* 0x0000000100047547 */ /* 0x000fdc000b800000 */
[----:B------:R-:W-:Y:S05]  /*4a60*/  BPT.TRAP 0x1 ;  /* 0x000000040000795c */ /* 0x000fea0000300000 */
.L_x_48:
[----:B------:R-:W-:Y:S01]  /*4a70*/  UIADD3 UR4, UPT, UPT, UR4, 0x1e0, URZ ;  /* 0x000001e004047890 */ /* 0x000fe2000fffe0ff */
[----:B---3--:R-:W-:Y:S01]  /*4a80*/  ISETP.NE.AND P0, PT, R0, RZ, PT ;  /* 0x000000ff0000720c */ /* 0x008fe20003f05270 */
[----:B------:R-:W-:Y:S01]  /*4a90*/  UIADD3 UR15, UPT, UPT, UR15, 0x1, URZ ;  /* 0x000000010f0f7890 */ /* 0x000fe2000fffe0ff */
[----:B------:R-:W-:Y:S01]  /*4aa0*/  PLOP3.LUT P4, PT, PT, PT, PT, 0x80, 0x8 ;  /* 0x000000000008781c */ /* 0x000fe20003f8f070 */
[----:B------:R-:W-:Y:S02]  /*4ab0*/  UPRMT UR4, UR13, 0x654, UR4 ;  /* 0x000006540d047896 */ /* 0x000fe40008000004 */
[----:B------:R-:W-:-:S04]  /*4ac0*/  UISETP.NE.AND UP0, UPT, UR15, 0x8, UPT ;  /* 0x000000080f00788c */ /* 0x000fc8000bf05270 */
[----:B------:R-:W-:-:S03]  /*4ad0*/  USEL UR15, UR15, URZ, UP0 ;  /* 0x000000ff0f0f7287 */ /* 0x000fc60008000000 */
[----:B------:R-:W-:Y:S01]  /*4ae0*/  SYNCS.ARRIVE.TRANS64.RED.A1T0 RZ, [UR4], RZ ;  /* 0x000000ffffff79a7 */ /* 0x000fe20008100404 */
[----:B------:R-:W-:-:S06]  /*4af0*/  USEL UR4, URZ, 0x1, UP0 ;  /* 0x00000001ff047887 */ /* 0x000fcc0008000000 */
[----:B------:R-:W-:Y:S01]  /*4b00*/  LOP3.LUT R14, R14, UR4, RZ, 0x3c, !PT ;  /* 0x000000040e0e7c12 */ /* 0x000fe2000f8e3cff */
[----:B------:R-:W-:Y:S06]  /*4b10*/  @P0 BRA `(.L_x_49) ;  /* 0xffffffec00880947 */ /* 0x000fec000383ffff */
[----:B------:R-:W-:Y:S01]  /*4b20*/  UIADD3 UR12, UPT, UPT, UR12, 0x38, URZ ;  /* 0x000000380c0c7890 */ /* 0x000fe2000fffe0ff */
[----:B------:R-:W-:-:S03]  /*4b30*/  SHF.L.U32 R3, R16, 0x1f, RZ ;  /* 0x0000001f10037819 */ /* 0x000fc600000006ff */
[----:B------:R-:W-:-:S09]  /*4b40*/  ULEA UR4, UR14, UR12, 0x3 ;  /* 0x0000000c0e047291 */ /* 0x000fd2000f8e18ff */
[----:B------:R-:W1:Y:S02]  /*4b50*/  SYNCS.PHASECHK.TRANS64.TRYWAIT P0, [UR4], R3 ;  /* 0x00000003ff0075a7 */ /* 0x000e640008001104 */
[----:B-1----:R-:W-:Y:S05]  /*4b60*/  @!P0 BRA `(.L_x_50) ;  /* 0x000000d000488947 */ /* 0x002fea0003800000 */
.L_x_247:
[----:B------:R-:W-:-:S04]  /*4b70*/  UIADD3 UR5, UPT, UPT, UR14, 0x1, URZ ;  /* 0x000000010e057890 */ /* 0x000fc8000fffe0ff */
[----:B------:R-:W-:-:S04]  /*4b80*/  UISETP.NE.AND UP0, UPT, UR5, 0x7, UPT ;  /* 0x000000070500788c */ /* 0x000fc8000bf05270 */
[----:B------:R-:W-:Y:S02]  /*4b90*/  USEL UR6, URZ, 0x1, UP0 ;  /* 0x00000001ff067887 */ /* 0x000fe40008000000 */
[----:B------:R-:W-:-:S04]  /*4ba0*/  USEL UR5, UR5, URZ, UP0 ;  /* 0x000000ff05057287 */ /* 0x000fc80008000000 */
[----:B------:R-:W-:Y:S01]  /*4bb0*/  ULEA UR4, UR5, UR12, 0x3 ;  /* 0x0000000c05047291 */ /* 0x000fe2000f8e18ff */
[----:B------:R-:W-:-:S04]  /*4bc0*/  LOP3.LUT R2, R16, UR6, RZ, 0x3c, !PT ;  /* 0x0000000610027c12 */ /* 0x000fc8000f8e3cff */
[----:B-1----:R-:W-:-:S04]  /*4bd0*/  SHF.L.U32 R3, R2, 0x1f, RZ ;  /* 0x0000001f02037819 */ /* 0x002fc800000006ff */
[----:B------:R-:W1:Y:S02]  /*4be0*/  SYNCS.PHASECHK.TRANS64.TRYWAIT P0, [UR4], R3 ;  /* 0x00000003ff0075a7 */ /* 0x000e640008001104 */
[----:B-1----:R-:W-:Y:S05]  /*4bf0*/  @!P0 BRA `(.L_x_51) ;  /* 0x000000d0003c8947 */ /* 0x002fea0003800000 */
.L_x_249:
        /* <DEDUP_REMOVED lines=9> */
.L_x_251:
        /* <DEDUP_REMOVED lines=9> */
.L_x_253:
        /* <DEDUP_REMOVED lines=9> */
.L_x_255:
        /* <DEDUP_REMOVED lines=9> */
.L_x_257:
[----:B------:R-:W-:-:S04]  /*4e40*/  UIADD3 UR5, UPT, UPT, UR5, 0x1, URZ ;  /* 0x0000000105057890 */ /* 0x000fc8000fffe0ff */
[----:B------:R-:W-:-:S04]  /*4e50*/  UISETP.NE.AND UP0, UPT, UR5, 0x7, UPT ;  /* 0x000000070500788c */ /* 0x000fc8000bf05270 */
[----:B------:R-:W-:Y:S02]  /*4e60*/  USEL UR4, URZ, 0x1, UP0 ;  /* 0x00000001ff047887 */ /* 0x000fe40008000000 */
[----:B------:R-:W-:-:S04]  /*4e70*/  USEL UR5, UR5, URZ, UP0 ;  /* 0x000000ff05057287 */ /* 0x000fc80008000000 */
[----:B------:R-:W-:Y:S01]  /*4e80*/  LOP3.LUT R2, R2, UR4, RZ, 0x3c, !PT ;  /* 0x0000000402027c12 */ /* 0x000fe2000f8e3cff */
[----:B------:R-:W-:-:S12]  /*4e90*/  ULEA UR5, UR5, UR12, 0x3 ;  /* 0x0000000c05057291 */ /* 0x000fd8000f8e18ff */
.L_x_56:
[----:B-1----:R-:W-:Y:S02]  /*4ea0*/  SHF.L.U32 R3, R2, 0x1f, RZ ;  /* 0x0000001f02037819 */ /* 0x002fe400000006ff */
[----:B------:R-:W-:-:S04]  /*4eb0*/  MOV R0, UR5 ;  /* 0x0000000500007c02 */ /* 0x000fc80008000f00 */
[----:B------:R1:W2:Y:S03]  /*4ec0*/  SYNCS.PHASECHK.TRANS64.TRYWAIT P0, [R0+URZ], R3 ;  /* 0x00000003000075a7 */ /* 0x0002a600080011ff */
[----:B--2---:R-:W-:Y:S05]  /*4ed0*/  @!P0 NANOSLEEP.SYNCS 0x989680 ;  /* 0x009896800000895d */ /* 0x004fea0003900000 */
[----:B------:R-:W2:Y:S02]  /*4ee0*/  @!P0 SYNCS.PHASECHK.TRANS64 P0, [R0+URZ], R3 ;  /* 0x00000003000085a7 */ /* 0x000ea400080010ff */
[----:B--2---:R-:W-:Y:S05]  /*4ef0*/  @P0 EXIT ;  /* 0x000000000000094d */ /* 0x004fea0003800000 */
[----:B------:R-:W-:Y:S05]  /*4f00*/  BRA `(.L_x_56) ;  /* 0xfffffffc00e47947 */ /* 0x000fea000383ffff */
.L_x_25:
[----:B------:R-:W-:-:S04]  /*4f10*/  UISETP.LT.U32.AND UP0, UPT, UR37, 0x9, UPT ;  /* 0x000000092500788c */ /* 0x000fc8000bf01070 */
[----:B------:R-:W-:-:S04]  /*4f20*/  USEL UR4, UR37, 0x9, UP0 ;  /* 0x0000000925047887 */ /* 0x000fc80008000000 */
[----:B------:R-:W-:-:S12]  /*4f30*/  USHF.L.U32 UR4, UR4, 0x2, URZ ;  /* 0x0000000204047899 */ /* 0x000fd800080006ff */
[----:B------:R-:W3:Y:S02]  /*4f40*/  LDCU UR6, c[0x2][UR4] ;  /* 0x00800000040677ac */ /* 0x000ee40008000800 */
[----:B---3--:R-:W-:-:S10]  /*4f50*/  USHF.R.S32.HI UR7, URZ, 0x1f, UR6 ;  /* 0x0000001fff077899 */ /* 0x008fd40008011406 */
.L_x_303:
[----:B--2---:R-:W-:Y:S05]  /*4f60*/  BRXU UR6 -0x4f70                                                                                                                                                                                                                                                                                                                                                                                                                                                                                                                                                                                                                                                                                                                                                                                                                                                                                                                                                                                                                                                                                                                                                                                                                                                                                                                                                       (*"BRANCH_TARGETS .L_x_304,.L_x_305,.L_x_312"*) ;  /* 0xffffffb006247958 */ /* 0x004fea000b83ffff */
.L_x_305:
[----:B------:R-:W-:-:S09]  /*4f70*/  UISETP.NE.AND UP0, UPT, UR37, 0x1, UPT ;  /* 0x000000012500788c */ /* 0x000fd2000bf05270 */
[----:B------:R-:W-:Y:S05]  /*4f80*/  BRA.U UP0, `(.L_x_57) ;  /* 0x0000003900487547 */ /* 0x000fea000b800000 */
[----:B------:R-:W-:-:S08]  /*4f90*/  NOP ;  /* 0x0000000000007918 */ /* 0x000fd00000000000 */
[----:B-1--45:R-:W1:-:S00]  /*4fa0*/  USETMAXREG.DEALLOC.CTAPOOL 0x88 ;  /* 0x00000088000079c8 */ /* 0x032e4000080e0500 */
[----:B------:R-:W2:Y:S01]  /*4fb0*/  LDCU.64 UR14, c[0x0][0xba0] ;  /* 0x00017400ff0e77ac */ /* 0x000ea20008000a00 */
[----:B-1----:R-:W-:Y:S01]  /*4fc0*/  HFMA2 R0, -RZ, RZ, 0, 5.9604644775390625e-08 ;  /* 0x00000001ff007431 */ /* 0x002fe200000001ff */
[----:B------:R-:W-:Y:S01]  /*4fd0*/  PRMT R9, RZ, 0x7610, R9 ;  /* 0x00007610ff097816 */ /* 0x000fe20000000009 */
[----:B------:R-:W1:Y:S01]  /*4fe0*/  LDCU.64 UR12, c[0x0][0xbb8] ;  /* 0x00017700ff0c77ac */ /* 0x000e620008000a00 */
[----:B------:R-:W3:Y:S01]  /*4ff0*/  LDCU UR4, c[0x0][0xbdc] ;  /* 0x00017b80ff0477ac */ /* 0x000ee20008000800 */
[----:B------:R-:W4:Y:S01]  /*5000*/  LDCU UR19, c[0x0][0xb80] ;  /* 0x00017000ff1377ac */ /* 0x000f220008000800 */
[----:B------:R-:W-:Y:S01]  /*5010*/  UMOV UR5, 0xffffffff ;  /* 0xffffffff00057882 */ /* 0x000fe20000000000 */
[----:B------:R-:W-:Y:S01]  /*5020*/  UMOV UR20, URZ ;  /* 0x000000ff00147c82 */ /* 0x000fe20008000000 */
[----:B--2---:R-:W-:-:S04]  /*5030*/  UIADD3 UR18, UP0, UPT, UR14, -0x1, URZ ;  /* 0xffffffff0e127890 */ /* 0x004fc8000ff1e0ff */
[----:B------:R-:W-:Y:S02]  /*5040*/  UIADD3.X UR15, UPT, UPT, UR15, -0x1, URZ, UP0, !UPT ;  /* 0xffffffff0f0f7890 */ /* 0x000fe400087fe4ff */
[----:B-1----:R-:W-:Y:S02]  /*5050*/  UIADD3 UR14, UP0, UPT, UR12, -0x1, URZ ;  /* 0xffffffff0c0e7890 */ /* 0x002fe4000ff1e0ff */
[----:B---3--:R-:W-:Y:S02]  /*5060*/  USHF.L.U32 UR4, UR5, UR4, URZ ;  /* 0x0000000405047299 */ /* 0x008fe400080006ff */
[----:B------:R-:W-:Y:S02]  /*5070*/  UIADD3.X UR13, UPT, UPT, UR13, -0x1, URZ, UP0, !UPT ;  /* 0xffffffff0d0d7890 */ /* 0x000fe400087fe4ff */
[----:B----4-:R-:W-:Y:S02]  /*5080*/  UIADD3 UR19, UPT, UPT, UR19, -0x1, URZ ;  /* 0xffffffff13137890 */ /* 0x010fe4000fffe0ff */
[----:B------:R-:W-:-:S12]  /*5090*/  ULOP3.LUT UR12, URZ, UR4, URZ, 0x33, !UPT ;  /* 0x00000004ff0c7292 */ /* 0x000fd8000f8e33ff */
.L_x_74:
[----:B-1----:R-:W1:Y:S01]  /*50a0*/  LDC.64 R2, c[0x0][0xbd0] ;  /* 0x0002f400ff027b82 */ /* 0x002e620000000a00 */
[----:B------:R-:W-:Y:S01]  /*50b0*/  UIADD3 UR24, UP0, UPT, UR24, UR30, URZ ;  /* 0x0000001e18187290 */ /* 0x000fe2000ff1e0ff */
[----:B------:R-:W-:Y:S01]  /*50c0*/  ISETP.NE.AND P1, PT, RZ, UR16, PT ;  /* 0x00000010ff007c0c */ /* 0x000fe2000bf25270 */
[----:B------:R-:W-:Y:S01]  /*50d0*/  IMAD.MOV.U32 R18, RZ, RZ, -0x1 ;  /* 0xffffffffff127424 */ /* 0x000fe200078e00ff */
[----:B------:R-:W-:Y:S01]  /*50e0*/  PLOP3.LUT P2, PT, PT, PT, PT, 0x80, 0x8 ;  /* 0x000000000008781c */ /* 0x000fe20003f4f070 */
[----:B------:R-:W-:Y:S01]  /*50f0*/  UIADD3.X UR17, UPT, UPT, UR17, UR25, URZ, UP0, !UPT ;  /* 0x0000001911117290 */ /* 0x000fe200087fe4ff */
[----:B------:R-:W-:Y:S02]  /*5100*/  IMAD.MOV.U32 R10, RZ, RZ, -0x1 ;  /* 0xffffffffff0a7424 */ /* 0x000fe400078e00ff */
[----:B------:R-:W-:Y:S02]  /*5110*/  P2R R11, PR, RZ, 0x4 ;  /* 0x00000004ff0b7803 */ /* 0x000fe40000000000 */
[----:B-1----:R-:W-:Y:S01]  /*5120*/  ISETP.LE.U32.AND P0, PT, R2, UR24, PT ;  /* 0x0000001802007c0c */ /* 0x002fe2000bf03070 */
[----:B------:R-:W-:-:S05]  /*5130*/  IMAD.U32 R2, RZ, RZ, UR17 ;  /* 0x00000011ff027e24 */ /* 0x000fca000f8e00ff */
[----:B------:R-:W-:Y:S01]  /*5140*/  ISETP.GE.U32.AND.EX P0, PT, R2, R3, PT, P0 ;  /* 0x000000030200720c */ /* 0x000fe20003f06100 */
[----:B------:R-:W-:Y:S02]  /*5150*/  IMAD.MOV.U32 R3, RZ, RZ, RZ ;  /* 0x000000ffff037224 */ /* 0x000fe400078e00ff */
[----:B------:R-:W-:-:S10]  /*5160*/  IMAD.MOV.U32 R2, RZ, RZ, -0x1 ;  /* 0xffffffffff027424 */ /* 0x000fd400078e00ff */
[----:B----45:R-:W-:Y:S05]  /*5170*/  @P0 BRA P1, `(.L_x_58) ;  /* 0x00000018000c0947 */ /* 0x030fea0000800000 */
[----:B------:R-:W-:Y:S01]  /*5180*/  IADD3 R16, P1, PT, R14, UR41, RZ ;  /* 0x000000290e107c10 */ /* 0x000fe2000ff3e0ff */
[----:B------:R-:W-:-:S03]  /*5190*/  IMAD.U32 R10, RZ, RZ, UR17 ;  /* 0x00000011ff0a7e24 */ /* 0x000fc6000f8e00ff */
[----:B------:R-:W-:Y:S02]  /*51a0*/  ISETP.LE.U32.AND P0, PT, R16, UR24, PT ;  /* 0x0000001810007c0c */ /* 0x000fe4000bf03070 */
[----:B------:R-:W-:-:S04]  /*51b0*/  IADD3.X R19, PT, PT, R15, UR40, RZ, P1, !PT ;  /* 0x000000280f137c10 */ /* 0x000fc80008ffe4ff */
[----:B------:R-:W-:-:S13]  /*51c0*/  ISETP.GE.U32.AND.EX P0, PT, R10, R19, PT, P0 ;  /* 0x000000130a00720c */ /* 0x000fda0003f06100 */
[----:B------:R-:W-:Y:S05]  /*51d0*/  @!P0 BRA `(.L_x_59) ;  /* 0x0000001000f08947 */ /* 0x000fea0003800000 */
[----:B------:R-:W1:Y:S01]  /*51e0*/  LDCU UR21, c[0x0][0xbe8] ;  /* 0x00017d00ff1577ac */ /* 0x000e620008000800 */
[----:B------:R-:W-:Y:S01]  /*51f0*/  IMAD.IADD R23, R8, 0x1, R21 ;  /* 0x0000000108177824 */ /* 0x000fe200078e0215 */
[----:B------:R-:W-:Y:S01]  /*5200*/  MOV R14, R6 ;  /* 0x00000006000e7202 */ /* 0x000fe20000000f00 */
[----:B------:R-:W-:Y:S02]  /*5210*/  IMAD.MOV.U32 R16, RZ, RZ, R7 ;  /* 0x000000ffff107224 */ /* 0x000fe400078e0007 */
[----:B------:R-:W-:-:S05]  /*5220*/  VIADD R10, R23, 0x20 ;  /* 0x00000020170a7836 */ /* 0x000fca0000000000 */
[----:B-1----:R-:W-:-:S13]  /*5230*/  ISETP.GE.AND P0, PT, R10, UR21, PT ;  /* 0x000000150a007c0c */ /* 0x002fda000bf06270 */
[----:B------:R-:W1:Y:S01]  /*5240*/  @!P0 LDC.64 R20, c[0x0][0xbf0] ;  /* 0x0002fc00ff148b82 */ /* 0x000e620000000a00 */
[----:B------:R-:W-:Y:S01]  /*5250*/  BSSY.RECONVERGENT B0, `(.L_x_60) ;  /* 0x0000062000007945 */ /* 0x000fe20003800200 */
[----:B------:R-:W-:Y:S01]  /*5260*/  HFMA2 R15, -RZ, RZ, 0, 0 ;  /* 0x00000000ff0f7431 */ /* 0x000fe200000001ff */
[----:B------:R-:W-:Y:S01]  /*5270*/  MOV R18, 0x7fffffff ;  /* 0x7fffffff00127802 */ /* 0x000fe20000000f00 */
[----:B-1----:R-:W-:-:S05]  /*5280*/  @!P0 IMAD.WIDE R20, R23, 0xc, R20 ;  /* 0x0000000c17148825 */ /* 0x002fca00078e0214 */
[----:B------:R1:W5:Y:S04]  /*5290*/  @!P0 LDG.E R6, desc[UR50][R20.64+0x180] ;  /* 0x0001803214068981 */ /* 0x000368000c1e1900 */
[----:B------:R1:W5:Y:S01]  /*52a0*/  @!P0 LDG.E R7, desc[UR50][R20.64+0x184] ;  /* 0x0001843214078981 */ /* 0x000362000c1e1900 */
[----:B------:R-:W-:-:S13]  /*52b0*/  ISETP.GE.AND P0, PT, R23, UR21, PT ;  /* 0x0000001517007c0c */ /* 0x000fda000bf06270 */
[----:B------:R-:W-:Y:S05]  /*52c0*/  @P0 BRA `(.L_x_61) ;  /* 0x0000000400680947 */ /* 0x000fea0003800000 */
[----:B------:R-:W-:Y:S01]  /*52d0*/  IABS R13, R5 ;  /* 0x00000005000d7213 */ /* 0x000fe20000000000 */
[----:B------:R-:W2:Y:S01]  /*52e0*/  LDCU.128 UR4, c[0x0][0xbc0] ;  /* 0x00017800ff0477ac */ /* 0x000ea20008000c00 */
[----:B------:R-:W-:Y:S02]  /*52f0*/  IABS R12, R4 ;  /* 0x00000004000c7213 */ /* 0x000fe40000000000 */
[----:B------:R-:W3:Y:S01]  /*5300*/  I2F.RP R24, R13 ;  /* 0x0000000d00187306 */ /* 0x000ee20000209400 */
[----:B------:R-:W4:Y:S01]  /*5310*/  LDCU.64 UR8, c[0x0][0xbb0] ;  /* 0x00017600ff0877ac */ /* 0x000f220008000a00 */
[----:B-1----:R-:W-:Y:S02]  /*5320*/  IADD3 R20, P2, PT, R16, UR14, RZ ;  /* 0x0000000e10147c10 */ /* 0x002fe4000ff5e0ff */
[----:B------:R-:W-:Y:S01]  /*5330*/  IADD3 R15, P0, PT, R14, UR18, RZ ;  /* 0x000000120e0f7c10 */ /* 0x000fe2000ff1e0ff */
[----:B------:R-:W1:Y:S01]  /*5340*/  LDCU.64 UR10, c[0x0][0xba8] ;  /* 0x00017500ff0a77ac */ /* 0x000e620008000a00 */
[----:B------:R-:W-:-:S02]  /*5350*/  LEA.HI.X.SX32 R19, R16, UR13, 0x1, P2 ;  /* 0x0000000d10137c11 */ /* 0x000fc400090f0eff */
[----:B------:R-:W1:Y:S01]  /*5360*/  I2F.RP R10, R12 ;  /* 0x0000000c000a7306 */ /* 0x000e620000209400 */
[----:B------:R-:W-:Y:S02]  /*5370*/  LEA.HI.X.SX32 R14, R14, UR15, 0x1, P0 ;  /* 0x0000000f0e0e7c11 */ /* 0x000fe400080f0eff */
[----:B--2---:R-:W-:-:S05]  /*5380*/  IADD3 R22, P1, PT, R20, UR7, RZ ;  /* 0x0000000714167c10 */ /* 0x004fca000ff3e0ff */
[----:B---3--:R-:W2:Y:S01]  /*5390*/  MUFU.RCP R24, R24 ;  /* 0x0000001800187308 */ /* 0x008ea20000001000 */
[----:B----4-:R-:W-:Y:S01]  /*53a0*/  IADD3 R18, P0, PT, R15, UR9, RZ ;  /* 0x000000090f127c10 */ /* 0x010fe2000ff1e0ff */
[----:B------:R-:W-:Y:S02]  /*53b0*/  IMAD.X R21, RZ, RZ, R19, P1 ;  /* 0x000000ffff157224 */ /* 0x000fe400008e0613 */
[----:B------:R-:W-:-:S04]  /*53c0*/  IMAD.WIDE.U32 R36, R22, UR4, RZ ;  /* 0x0000000416247c25 */ /* 0x000fc8000f8e00ff */
[----:B-1----:R-:W1:Y:S01]  /*53d0*/  MUFU.RCP R10, R10 ;  /* 0x0000000a000a7308 */ /* 0x002e620000001000 */
[----:B------:R-:W-:Y:S02]  /*53e0*/  IMAD.X R16, RZ, RZ, R14, P0 ;  /* 0x000000ffff107224 */ /* 0x000fe400000e060e */
[----:B------:R-:W-:-:S04]  /*53f0*/  IMAD.WIDE.U32 R26, R21, UR4, RZ ;  /* 0x00000004151a7c25 */ /* 0x000fc8000f8e00ff */
[----:B------:R-:W-:-:S04]  /*5400*/  IMAD.WIDE.U32 R28, R16, UR10, RZ ;  /* 0x0000000a101c7c25 */ /* 0x000fc8000f8e00ff */
[----:B--2---:R-:W-:Y:S02]  /*5410*/  VIADD R24, R24, 0xffffffe ;  /* 0x0ffffffe18187836 */ /* 0x004fe40000000000 */
[----:B------:R-:W-:Y:S02]  /*5420*/  IMAD.WIDE.U32 R26, P0, R22, UR5, R26 ;  /* 0x00000005161a7c25 */ /* 0x000fe4000f80001a */
[----:B------:R-:W2:Y:S02]  /*5430*/  F2I.FTZ.U32.TRUNC.NTZ R25, R24 ;  /* 0x0000001800197305 */ /* 0x000ea4000021f000 */
[----:B------:R-:W-:Y:S01]  /*5440*/  IMAD.WIDE.U32 R28, P1, R18, UR11, R28 ;  /* 0x0000000b121c7c25 */ /* 0x000fe2000f82001c */
[----:B------:R-:W-:-:S03]  /*5450*/  IADD3 RZ, P2, PT, R37, R26, RZ ;  /* 0x0000001a25ff7210 */ /* 0x000fc60007f5e0ff */
[----:B------:R-:W-:-:S04]  /*5460*/  IMAD.WIDE.U32 R34, R18, UR10, RZ ;  /* 0x0000000a12227c25 */ /* 0x000fc8000f8e00ff */
[----:B-1----:R-:W-:Y:S02]  /*5470*/  VIADD R10, R10, 0xffffffe ;  /* 0x0ffffffe0a0a7836 */ /* 0x002fe40000000000 */
[----:B------:R-:W-:Y:S01]  /*5480*/  IMAD.X R33, RZ, RZ, RZ, P1 ;  /* 0x000000ffff217224 */ /* 0x000fe200008e06ff */
[----:B------:R-:W-:Y:S01]  /*5490*/  IADD3 RZ, P1, PT, R35, R28, RZ ;  /* 0x0000001c23ff7210 */ /* 0x000fe20007f3e0ff */
[----:B------:R-:W-:Y:S02]  /*54a0*/  IMAD.MOV.U32 R30, RZ, RZ, R27 ;  /* 0x000000ffff1e7224 */ /* 0x000fe400078e001b */
[----:B------:R-:W1:Y:S01]  /*54b0*/  F2I.FTZ.U32.TRUNC.NTZ R27, R10 ;  /* 0x0000000a001b7305 */ /* 0x000e62000021f000 */
[----:B------:R-:W-:Y:S02]  /*54c0*/  IMAD.MOV.U32 R32, RZ, RZ, R29 ;  /* 0x000000ffff207224 */ /* 0x000fe400078e001d */
[----:B------:R-:W-:Y:S01]  /*54d0*/  IMAD.X R31, RZ, RZ, RZ, P0 ;  /* 0x000000ffff1f7224 */ /* 0x000fe200000e06ff */
[----:B------:R-:W-:Y:S01]  /*54e0*/  ISETP.NE.U32.AND P0, PT, RZ, UR10, PT ;  /* 0x0000000aff007c0c */ /* 0x000fe2000bf05070 */
[----:B------:R-:W-:Y:S01]  /*54f0*/  IMAD.WIDE.U32.X R32, R16, UR11, R32, P1 ;  /* 0x0000000b10207c25 */ /* 0x000fe200088e0420 */
[----:B------:R-:W-:-:S02]  /*5500*/  ISETP.NE.U32.AND P1, PT, RZ, UR4, PT ;  /* 0x00000004ff007c0c */ /* 0x000fc4000bf25070 */
[----:B------:R-:W-:Y:S01]  /*5510*/  ISETP.NE.AND.EX P0, PT, RZ, UR11, PT, P0 ;  /* 0x0000000bff007c0c */ /* 0x000fe2000bf05300 */
[----:B--2---:R-:W-:Y:S01]  /*5520*/  IMAD.MOV R18, RZ, RZ, -R25 ;  /* 0x000000ffff127224 */ /* 0x004fe200078e0a19 */
[----:B------:R-:W-:Y:S01]  /*5530*/  ISETP.NE.AND.EX P1, PT, RZ, UR5, PT, P1 ;  /* 0x00000005ff007c0c */ /* 0x000fe2000bf25310 */
[----:B------:R-:W-:Y:S01]  /*5540*/  IMAD.WIDE.U32.X R30, R21, UR5, R30, P2 ;  /* 0x00000005151e7c25 */ /* 0x000fe200090e041e */
[----:B------:R-:W-:Y:S02]  /*5550*/  SEL R15, R15, R32, !P0 ;  /* 0x000000200f0f7207 */ /* 0x000fe40004000000 */
[----:B------:R-:W-:Y:S01]  /*5560*/  SEL R14, R14, R33, !P0 ;  /* 0x000000210e0e7207 */ /* 0x000fe20004000000 */
[----:B------:R-:W-:Y:S01]  /*5570*/  IMAD R21, R18, R13, RZ ;  /* 0x0000000d12157224 */ /* 0x000fe200078e02ff */
[----:B------:R-:W-:Y:S01]  /*5580*/  SEL R20, R20, R30, !P1 ;  /* 0x0000001e14147207 */ /* 0x000fe20004800000 */
[----:B------:R-:W-:Y:S01]  /*5590*/  IMAD.MOV.U32 R24, RZ, RZ, RZ ;  /* 0x000000ffff187224 */ /* 0x000fe200078e00ff */
[----:B------:R-:W-:Y:S01]  /*55a0*/  SEL R19, R19, R31, !P1 ;  /* 0x0000001f13137207 */ /* 0x000fe20004800000 */
[----:B-1----:R-:W-:Y:S01]  /*55b0*/  IMAD.MOV R10, RZ, RZ, -R27 ;  /* 0x000000ffff0a7224 */ /* 0x002fe200078e0a1b */
[----:B------:R-:W-:Y:S01]  /*55c0*/  SHF.R.U64 R14, R15, UR8, R14 ;  /* 0x000000080f0e7c19 */ /* 0x000fe2000800120e */
[----:B------:R-:W-:Y:S01]  /*55d0*/  IMAD.HI.U32 R21, R25, R21, R24 ;  /* 0x0000001519157227 */ /* 0x000fe200078e0018 */
[----:B------:R-:W-:-:S02]  /*55e0*/  SHF.R.U64 R25, R20, UR6, R19 ;  /* 0x0000000614197c19 */ /* 0x000fc40008001213 */
[----:B------:R-:W-:Y:S01]  /*55f0*/  IADD3 R20, PT, PT, R5, -0x1, R14 ;  /* 0xffffffff05147810 */ /* 0x000fe20007ffe00e */
[----:B------:R-:W-:Y:S01]  /*5600*/  IMAD.MOV.U32 R19, RZ, RZ, R10 ;  /* 0x000000ffff137224 */ /* 0x000fe200078e000a */
[----:B------:R-:W-:Y:S01]  /*5610*/  IABS R15, R5 ;  /* 0x00000005000f7213 */ /* 0x000fe20000000000 */
[----:B------:R-:W-:Y:S01]  /*5620*/  IMAD.MOV.U32 R26, RZ, RZ, RZ ;  /* 0x000000ffff1a7224 */ /* 0x000fe200078e00ff */
[----:B------:R-:W-:Y:S01]  /*5630*/  IADD3 R18, PT, PT, R4, -0x1, R25 ;  /* 0xffffffff04127810 */ /* 0x000fe20007ffe019 */
[----:B------:R-:W-:Y:S01]  /*5640*/  IMAD R19, R19, R12, RZ ;  /* 0x0000000c13137224 */ /* 0x000fe200078e02ff */
[----:B------:R-:W-:Y:S01]  /*5650*/  IABS R16, R20 ;  /* 0x0000001400107213 */ /* 0x000fe20000000000 */
[----:B------:R-:W-:Y:S01]  /*5660*/  IMAD.MOV R15, RZ, RZ, -R15 ;  /* 0x000000ffff0f7224 */ /* 0x000fe200078e0a0f */
[----:B------:R-:W-:Y:S01]  /*5670*/  IABS R10, R4 ;  /* 0x00000004000a7213 */ /* 0x000fe20000000000 */
[----:B------:R-:W-:Y:S01]  /*5680*/  IMAD.HI.U32 R19, R27, R19, R26 ;  /* 0x000000131b137227 */ /* 0x000fe200078e001a */
[----:B------:R-:W-:-:S02]  /*5690*/  IABS R14, R18 ;  /* 0x00000012000e7213 */ /* 0x000fc40000000000 */
[----:B------:R-:W-:Y:S01]  /*56a0*/  ISETP.GE.AND P4, PT, R20, RZ, PT ;  /* 0x000000ff1400720c */ /* 0x000fe20003f86270 */
[----:B------:R-:W-:Y:S01]  /*56b0*/  IMAD.HI.U32 R21, R21, R16, RZ ;  /* 0x0000001015157227 */ /* 0x000fe200078e00ff */
[----:B------:R-:W-:-:S03]  /*56c0*/  ISETP.GE.AND P2, PT, R18, RZ, PT ;  /* 0x000000ff1200720c */ /* 0x000fc60003f46270 */
[----:B------:R-:W-:Y:S02]  /*56d0*/  IMAD.MOV R10, RZ, RZ, -R10 ;  /* 0x000000ffff0a7224 */ /* 0x000fe400078e0a0a */
[----:B------:R-:W-:-:S04]  /*56e0*/  IMAD.HI.U32 R19, R19, R14, RZ ;  /* 0x0000000e13137227 */ /* 0x000fc800078e00ff */
[----:B------:R-:W-:Y:S02]  /*56f0*/  IMAD R16, R21, R15, R16 ;  /* 0x0000000f15107224 */ /* 0x000fe400078e0210 */
[----:B------:R-:W-:Y:S02]  /*5700*/  IMAD R19, R19, R10, R14 ;  /* 0x0000000a13137224 */ /* 0x000fe400078e020e */
[----:B------:R-:W1:Y:S01]  /*5710*/  LDC R10, c[0x0][0xbe0] ;  /* 0x0002f800ff0a7b82 */ /* 0x000e620000000800 */
[----:B------:R-:W-:Y:S02]  /*5720*/  ISETP.GT.U32.AND P1, PT, R13, R16, PT ;  /* 0x000000100d00720c */ /* 0x000fe40003f24070 */
[----:B------:R-:W-:-:S11]  /*5730*/  ISETP.GT.U32.AND P0, PT, R12, R19, PT ;  /* 0x000000130c00720c */ /* 0x000fd60003f04070 */
[----:B------:R-:W-:Y:S01]  /*5740*/  @!P1 IMAD.IADD R16, R16, 0x1, -R13 ;  /* 0x0000000110109824 */ /* 0x000fe200078e0a0d */
[----:B------:R-:W-:Y:S01]  /*5750*/  ISETP.NE.AND P1, PT, RZ, UR27, PT ;  /* 0x0000001bff007c0c */ /* 0x000fe2000bf25270 */
[----:B------:R-:W-:-:S03]  /*5760*/  @!P0 IMAD.IADD R19, R19, 0x1, -R12 ;  /* 0x0000000113138824 */ /* 0x000fc600078e0a0c */
[----:B------:R-:W-:Y:S02]  /*5770*/  ISETP.GT.U32.AND P0, PT, R13, R16, PT ;  /* 0x000000100d00720c */ /* 0x000fe40003f04070 */
[----:B------:R-:W-:-:S11]  /*5780*/  ISETP.GT.U32.AND P3, PT, R12, R19, PT ;  /* 0x000000130c00720c */ /* 0x000fd60003f64070 */
[----:B------:R-:W-:Y:S01]  /*5790*/  @!P0 IMAD.IADD R16, R16, 0x1, -R13 ;  /* 0x0000000110108824 */ /* 0x000fe200078e0a0d */
[----:B------:R-:W-:Y:S01]  /*57a0*/  ISETP.NE.AND P0, PT, RZ, UR26, PT ;  /* 0x0000001aff007c0c */ /* 0x000fe2000bf05270 */
[----:B------:R-:W-:Y:S02]  /*57b0*/  @!P3 IMAD.IADD R19, R19, 0x1, -R12 ;  /* 0x000000011313b824 */ /* 0x000fe400078e0a0c */
[----:B------:R-:W-:Y:S01]  /*57c0*/  @!P4 IMAD.MOV R16, RZ, RZ, -R16 ;  /* 0x000000ffff10c224 */ /* 0x000fe200078e0a10 */
[----:B------:R-:W-:Y:S01]  /*57d0*/  @!P1 LOP3.LUT R16, RZ, UR27, RZ, 0x33, !PT ;  /* 0x0000001bff109c12 */ /* 0x000fe2000f8e33ff */
[----:B------:R-:W-:-:S04]  /*57e0*/  @!P2 IMAD.MOV R19, RZ, RZ, -R19 ;  /* 0x000000ffff13a224 */ /* 0x000fc800078e0a13 */
[----:B------:R-:W-:-:S04]  /*57f0*/  IMAD.IADD R16, R20, 0x1, -R16 ;  /* 0x0000000114107824 */ /* 0x000fc800078e0a10 */
[----:B------:R-:W-:Y:S02]  /*5800*/  @!P0 LOP3.LUT R19, RZ, UR26, RZ, 0x33, !PT ;  /* 0x0000001aff138c12 */ /* 0x000fe4000f8e33ff */
[----:B-1----:R-:W-:-:S03]  /*5810*/  ISETP.NE.AND P0, PT, R10, 0x1, PT ;  /* 0x000000010a00780c */ /* 0x002fc60003f05270 */
[----:B------:R-:W-:-:S04]  /*5820*/  IMAD.IADD R19, R18, 0x1, -R19 ;  /* 0x0000000112137824 */ /* 0x000fc800078e0a13 */
[----:B------:R-:W-:Y:S01]  /*5830*/  IMAD R18, R16, R19, RZ ;  /* 0x0000001310127224 */ /* 0x000fe200078e02ff */
[----:B------:R-:W-:-:S04]  /*5840*/  SEL R12, R19, R16, !P0 ;  /* 0x00000010130c7207 */ /* 0x000fc80004000000 */
[----:B------:R-:W-:Y:S02]  /*5850*/  SHF.R.S32.HI R15, RZ, 0x1f, R18 ;  /* 0x0000001fff0f7819 */ /* 0x000fe40000011412 */
[----:B------:R-:W-:Y:S02]  /*5860*/  SHF.R.S32.HI R13, RZ, 0x1f, R12 ;  /* 0x0000001fff0d7819 */ /* 0x000fe4000001140c */
.L_x_61:
[----:B------:R-:W-:Y:S05]  /*5870*/  BSYNC.RECONVERGENT B0 ;  /* 0x0000000000007941 */ /* 0x000fea0003800200 */
.L_x_60:
        /* <DEDUP_REMOVED lines=12> */
[----:B------:R-:W1:Y:S01]  /*5940*/  SHFL.UP PT, R16, R10, 0x2, RZ ;  /* 0x044000000a107989 */ /* 0x000e6200000e00ff */
        /* <DEDUP_REMOVED lines=8> */
[----:B--2---:R-:W-:-:S05]  /*59d0*/  SEL R21, R21, RZ, P1 ;  /* 0x000000ff15157207 */ /* 0x004fca0000800000 */
[----:B------:R-:W-:Y:S02]  /*59e0*/  IMAD.X R10, R21, 0x1, R16, P0 ;  /* 0x00000001150a7824 */ /* 0x000fe400000e0610 */
[----:B------:R-:W1:Y:S04]  /*59f0*/  SHFL.UP PT, R21, R20, 0x8, RZ ;  /* 0x0500000014157989 */ /* 0x000e6800000e00ff */
        /* <DEDUP_REMOVED lines=10> */
[----:B------:R-:W-:Y:S01]  /*5aa0*/  IMAD.X R16, R21, 0x1, R24, P0 ;  /* 0x0000000115107824 */ /* 0x000fe200000e0618 */
[----:B------:R-:W-:Y:S01]  /*5ab0*/  IADD3 R10, P0, PT, R19, UR41, RZ ;  /* 0x00000029130a7c10 */ /* 0x000fe2000ff1e0ff */
[----:B------:R-:W-:-:S03]  /*5ac0*/  IMAD.U32 R21, RZ, RZ, UR17 ;  /* 0x00000011ff157e24 */ /* 0x000fc6000f8e00ff */
[----:B------:R-:W-:Y:S02]  /*5ad0*/  IADD3.X R14, PT, PT, R16, UR40, RZ, P0, !PT ;  /* 0x00000028100e7c10 */ /* 0x000fe400087fe4ff */
[----:B------:R-:W-:-:S04]  /*5ae0*/  ISETP.LE.U32.AND P0, PT, R10, UR24, PT ;  /* 0x000000180a007c0c */ /* 0x000fc8000bf03070 */
[----:B------:R-:W-:-:S13]  /*5af0*/  ISETP.GE.U32.AND.EX P0, PT, R21, R14, PT, P0 ;  /* 0x0000000e1500720c */ /* 0x000fda0003f06100 */
[----:B------:R-:W-:-:S04]  /*5b00*/  VOTE.ANY R20, PT, !P0 ;  /* 0x0000000000147806 */ /* 0x000fc800040e0100 */
[----:B------:R-:W-:-:S13]  /*5b10*/  ISETP.NE.AND P0, PT, R20, RZ, PT ;  /* 0x000000ff1400720c */ /* 0x000fda0003f05270 */
[----:B------:R-:W-:Y:S05]  /*5b20*/  @P0 BRA `(.L_x_62) ;  /* 0x00000008004c0947 */ /* 0x000fea0003800000 */
[----:B------:R-:W1:Y:S01]  /*5b30*/  LDC R15, c[0x0][0xbe0] ;  /* 0x0002f800ff0f7b82 */ /* 0x000e620000000800 */
[----:B------:R-:W2:Y:S01]  /*5b40*/  LDCU UR21, c[0x0][0xbe8] ;  /* 0x00017d00ff1577ac */ /* 0x000ea20008000800 */
[----:B------:R-:W3:Y:S01]  /*5b50*/  LDCU.64 UR10, c[0x0][0xba8] ;  /* 0x00017500ff0a77ac */ /* 0x000ee20008000a00 */
[----:B------:R-:W4:Y:S01]  /*5b60*/  LDCU.64 UR8, c[0x0][0xbb0] ;  /* 0x00017600ff0877ac */ /* 0x000f220008000a00 */
[----:B------:R-:W1:Y:S02]  /*5b70*/  LDCU.128 UR4, c[0x0][0xbc0] ;  /* 0x00017800ff0477ac */ /* 0x000e640008000c00 */
[----:B-1234-:R-:W-:-:S13]  /*5b80*/  ISETP.NE.AND P6, PT, R15, 0x1, PT ;  /* 0x000000010f00780c */ /* 0x01efda0003fc5270 */
.L_x_65:
[C---:B------:R-:W-:Y:S01]  /*5b90*/  VIADD R15, R23.reuse, 0x40 ;  /* 0x00000040170f7836 */ /* 0x040fe20000000000 */
[----:B-----5:R-:W-:Y:S01]  /*5ba0*/  MOV R19, R6 ;  /* 0x0000000600137202 */ /* 0x020fe20000000f00 */
[----:B------:R-:W-:Y:S02]  /*5bb0*/  VIADD R23, R23, 0x20 ;  /* 0x0000002017177836 */ /* 0x000fe40000000000 */
[----:B------:R-:W-:Y:S01]  /*5bc0*/  IMAD.MOV.U32 R16, RZ, RZ, R7 ;  /* 0x000000ffff107224 */ /* 0x000fe200078e0007 */
[----:B------:R-:W-:-:S13]  /*5bd0*/  ISETP.GE.AND P0, PT, R15, UR21, PT ;  /* 0x000000150f007c0c */ /* 0x000fda000bf06270 */
[----:B------:R-:W1:Y:S01]  /*5be0*/  @!P0 LDC.64 R20, c[0x0][0xbf0] ;  /* 0x0002fc00ff148b82 */ /* 0x000e620000000a00 */
[----:B------:R-:W2:Y:S01]  /*5bf0*/  SHFL.IDX PT, R14, R14, 0x1f, 0x1f ;  /* 0x03e01f000e0e7f89 */ /* 0x000ea200000e0000 */
[----:B------:R-:W-:Y:S01]  /*5c00*/  BSSY.RECONVERGENT B0, `(.L_x_63) ;  /* 0x000005d000007945 */ /* 0x000fe20003800200 */
[----:B------:R-:W-:Y:S02]  /*5c10*/  HFMA2 R15, -RZ, RZ, 0, 0 ;  /* 0x00000000ff0f7431 */ /* 0x000fe400000001ff */
[----:B------:R-:W3:Y:S01]  /*5c20*/  SHFL.IDX PT, R10, R10, 0x1f, 0x1f ;  /* 0x03e01f000a0a7f89 */ /* 0x000ee200000e0000 */
[----:B-1----:R-:W-:-:S05]  /*5c30*/  @!P0 IMAD.WIDE R20, R23, 0xc, R20 ;  /* 0x0000000c17148825 */ /* 0x002fca00078e0214 */
[----:B------:R1:W5:Y:S04]  /*5c40*/  @!P0 LDG.E R6, desc[UR50][R20.64+0x180] ;  /* 0x0001803214068981 */ /* 0x000368000c1e1900 */
[----:B------:R1:W5:Y:S01]  /*5c50*/  @!P0 LDG.E R7, desc[UR50][R20.64+0x184] ;  /* 0x0001843214078981 */ /* 0x000362000c1e1900 */
[----:B------:R-:W-:Y:S02]  /*5c60*/  ISETP.GE.AND P0, PT, R23, UR21, PT ;  /* 0x0000001517007c0c */ /* 0x000fe4000bf06270 */
[----:B------:R-:W-:-:S11]  /*5c70*/  MOV R18, 0x7fffffff ;  /* 0x7fffffff00127802 */ /* 0x000fd60000000f00 */
[----:B--23--:R-:W-:Y:S05]  /*5c80*/  @P0 BRA `(.L_x_64) ;  /* 0x0000000400500947 */ /* 0x00cfea0003800000 */
[----:B------:R-:W-:-:S04]  /*5c90*/  IADD3 R13, P0, PT, R19, UR18, RZ ;  /* 0x00000012130d7c10 */ /* 0x000fc8000ff1e0ff */
[----:B------:R-:W-:Y:S02]  /*5ca0*/  LEA.HI.X.SX32 R12, R19, UR15, 0x1, P0 ;  /* 0x0000000f130c7c11 */ /* 0x000fe400080f0eff */
[----:B------:R-:W-:-:S04]  /*5cb0*/  IADD3 R19, P0, PT, R16, UR14, RZ ;  /* 0x0000000e10137c10 */ /* 0x000fc8000ff1e0ff */
[----:B------:R-:W-:Y:S02]  /*5cc0*/  LEA.HI.X.SX32 R18, R16, UR13, 0x1, P0 ;  /* 0x0000000d10127c11 */ /* 0x000fe400080f0eff */
[----:B------:R-:W-:-:S05]  /*5cd0*/  IADD3 R16, P0, PT, R13, UR9, RZ ;  /* 0x000000090d107c10 */ /* 0x000fca000ff1e0ff */
[----:B------:R-:W-:Y:S01]  /*5ce0*/  IMAD.X R15, RZ, RZ, R12, P0 ;  /* 0x000000ffff0f7224 */ /* 0x000fe200000e060c */
[----:B-1----:R-:W-:Y:S01]  /*5cf0*/  IADD3 R21, P0, PT, R19, UR7, RZ ;  /* 0x0000000713157c10 */ /* 0x002fe2000ff1e0ff */
        /* <DEDUP_REMOVED lines=10> */
[----:B------:R-:W-:-:S04]  /*5da0*/  IMAD.WIDE.U32 R30, R21, UR4, RZ ;  /* 0x00000004151e7c25 */ /* 0x000fc8000f8e00ff */
[----:B------:R-:W-:Y:S01]  /*5db0*/  IMAD.WIDE.U32.X R28, R15, UR11, R28, P0 ;  /* 0x0000000b0f1c7c25 */ /* 0x000fe200080e041c */
[----:B------:R-:W-:-:S03]  /*5dc0*/  IADD3 RZ, P0, PT, R31, R26, RZ ;  /* 0x0000001a1fff7210 */ /* 0x000fc60007f1e0ff */
[----:B------:R-:W-:-:S04]  /*5dd0*/  IMAD.MOV.U32 R24, RZ, RZ, R27 ;  /* 0x000000ffff187224 */ /* 0x000fc800078e001b */
        /* <DEDUP_REMOVED lines=19> */
[----:B-1----:R-:W-:Y:S01]  /*5f10*/  VIADD R24, R24, 0xffffffe ;  /* 0x0ffffffe18187836 */ /* 0x002fe20000000000 */
[----:B------:R-:W-:-:S05]  /*5f20*/  IABS R16, R4 ;  /* 0x0000000400107213 */ /* 0x000fca0000000000 */
[----:B------:R-:W1:Y:S08]  /*5f30*/  F2I.FTZ.U32.TRUNC.NTZ R25, R24 ;  /* 0x0000001800197305 */ /* 0x000e70000021f000 */
[----:B------:R-:W2:Y:S01]  /*5f40*/  I2F.RP R26, R16 ;  /* 0x00000010001a7306 */ /* 0x000ea20000209400 */
[----:B-1----:R-:W-:Y:S02]  /*5f50*/  IMAD.MOV R15, RZ, RZ, -R25 ;  /* 0x000000ffff0f7224 */ /* 0x002fe400078e0a19 */
[----:B------:R-:W-:-:S02]  /*5f60*/  IMAD.MOV.U32 R24, RZ, RZ, RZ ;  /* 0x000000ffff187224 */ /* 0x000fc400078e00ff */
[----:B------:R-:W-:-:S04]  /*5f70*/  IMAD R15, R15, R18, RZ ;  /* 0x000000120f0f7224 */ /* 0x000fc800078e02ff */
[----:B------:R-:W-:Y:S02]  /*5f80*/  IMAD.HI.U32 R15, R25, R15, R24 ;  /* 0x0000000f190f7227 */ /* 0x000fe400078e0018 */
[----:B--2---:R-:W1:Y:S04]  /*5f90*/  MUFU.RCP R24, R26 ;  /* 0x0000001a00187308 */ /* 0x004e680000001000 */
[----:B------:R-:W-:-:S04]  /*5fa0*/  IMAD.HI.U32 R15, R15, R13, RZ ;  /* 0x0000000d0f0f7227 */ /* 0x000fc800078e00ff */
[----:B------:R-:W-:Y:S01]  /*5fb0*/  IMAD R21, R15, R12, R13 ;  /* 0x0000000c0f157224 */ /* 0x000fe200078e020d */
[----:B------:R-:W-:-:S04]  /*5fc0*/  IABS R13, R19 ;  /* 0x00000013000d7213 */ /* 0x000fc80000000000 */
[----:B------:R-:W-:Y:S01]  /*5fd0*/  ISETP.GT.U32.AND P0, PT, R18, R21, PT ;  /* 0x000000151200720c */ /* 0x000fe20003f04070 */
[----:B-1----:R-:W-:-:S04]  /*5fe0*/  VIADD R24, R24, 0xffffffe ;  /* 0x0ffffffe18187836 */ /* 0x002fc80000000000 */
[----:B------:R-:W1:Y:S08]  /*5ff0*/  F2I.FTZ.U32.TRUNC.NTZ R25, R24 ;  /* 0x0000001800197305 */ /* 0x000e70000021f000 */
[----:B------:R-:W-:Y:S02]  /*6000*/  @!P0 IMAD.IADD R21, R21, 0x1, -R18 ;  /* 0x0000000115158824 */ /* 0x000fe400078e0a12 */
[----:B-1----:R-:W-:-:S02]  /*6010*/  IMAD.MOV R12, RZ, RZ, -R25 ;  /* 0x000000ffff0c7224 */ /* 0x002fc400078e0a19 */
        /* <DEDUP_REMOVED lines=21> */
[----:B------:R-:W-:-:S05]  /*6170*/  @!P0 LOP3.LUT R13, RZ, UR26, RZ, 0x33, !PT ;  /* 0x0000001aff0d8c12 */ /* 0x000fca000f8e33ff */
[----:B------:R-:W-:-:S05]  /*6180*/  IMAD.IADD R13, R19, 0x1, -R13 ;  /* 0x00000001130d7824 */ /* 0x000fca00078e0a0d */
[CC--:B------:R-:W-:Y:S01]  /*6190*/  SEL R12, R13.reuse, R18.reuse, !P6 ;  /* 0x000000120d0c7207 */ /* 0x0c0fe20007000000 */
[----:B------:R-:W-:-:S03]  /*61a0*/  IMAD R18, R13, R18, RZ ;  /* 0x000000120d127224 */ /* 0x000fc600078e02ff */
[----:B------:R-:W-:Y:S02]  /*61b0*/  SHF.R.S32.HI R13, RZ, 0x1f, R12 ;  /* 0x0000001fff0d7819 */ /* 0x000fe4000001140c */
[----:B------:R-:W-:Y:S02]  /*61c0*/  SHF.R.S32.HI R15, RZ, 0x1f, R18 ;  /* 0x0000001fff0f7819 */ /* 0x000fe40000011412 */
.L_x_64:
[----:B------:R-:W-:Y:S05]  /*61d0*/  BSYNC.RECONVERGENT B0 ;  /* 0x0000000000007941 */ /* 0x000fea0003800200 */
.L_x_63:
[----:B------:R-:W2:Y:S01]  /*61e0*/  SHFL.UP PT, R19, R18, 0x1, RZ ;  /* 0x0420000012137989 */ /* 0x000ea200000e00ff */
[----:B------:R-:W-:Y:S02]  /*61f0*/  R2UR UR41, R10 ;  /* 0x000000000a2972ca */ /* 0x000fe400000e0000 */
[----:B------:R-:W-:Y:S01]  /*6200*/  R2UR UR40, R14 ;  /* 0x000000000e2872ca */ /* 0x000fe200000e0000 */
[----:B------:R-:W3:Y:S01]  /*6210*/  SHFL.UP PT, R16, R15, 0x1, RZ ;  /* 0x042000000f107989 */ /* 0x000ee200000e00ff */
[----:B--2---:R-:W-:Y:S02]  /*6220*/  SEL R19, R19, RZ, P5 ;  /* 0x000000ff13137207 */ /* 0x004fe40002800000 */
[----:B---3--:R-:W-:Y:S02]  /*6230*/  SEL R16, R16, RZ, P5 ;  /* 0x000000ff10107207 */ /* 0x008fe40002800000 */
[----:B------:R-:W-:-:S05]  /*6240*/  IADD3 R19, P0, PT, R19, R18, RZ ;  /* 0x0000001213137210 */ /* 0x000fca0007f1e0ff */
[----:B------:R-:W-:Y:S01]  /*6250*/  IMAD.X R16, R16, 0x1, R15, P0 ;  /* 0x0000000110107824 */ /* 0x000fe200000e060f */
[----:B-1----:R-:W1:Y:S04]  /*6260*/  SHFL.UP PT, R20, R19, 0x2, RZ ;  /* 0x0440000013147989 */ /* 0x002e6800000e00ff */
        /* <DEDUP_REMOVED lines=16> */
[----:B------:R-:W-:Y:S02]  /*6370*/  IMAD.X R20, R19, 0x1, R22, P0 ;  /* 0x0000000113147824 */ /* 0x000fe400000e0616 */
[----:B------:R-:W1:Y:S04]  /*6380*/  SHFL.UP PT, R19, R24, 0x10, RZ ;  /* 0x0600000018137989 */ /* 0x000e6800000e00ff */
[----:B------:R-:W2:Y:S01]  /*6390*/  SHFL.UP PT, R21, R20, 0x10, RZ ;  /* 0x0600000014157989 */ /* 0x000ea200000e00ff */
[----:B-1----:R-:W-:Y:S02]  /*63a0*/  SEL R19, R19, RZ, P3 ;  /* 0x000000ff13137207 */ /* 0x002fe40001800000 */
[----:B--2---:R-:W-:Y:S02]  /*63b0*/  SEL R21, R21, RZ, P3 ;  /* 0x000000ff15157207 */ /* 0x004fe40001800000 */
[----:B------:R-:W-:-:S05]  /*63c0*/  IADD3 R19, P0, PT, R19, R24, RZ ;  /* 0x0000001813137210 */ /* 0x000fca0007f1e0ff */
        /* <DEDUP_REMOVED lines=8> */
[----:B------:R-:W-:Y:S05]  /*6450*/  @!P0 BRA `(.L_x_65) ;  /* 0xfffffff400cc8947 */ /* 0x000fea000383ffff */
.L_x_62:
        /* <DEDUP_REMOVED lines=9> */
[----:B------:R-:W-:-:S03]  /*64f0*/  IADD3 R10, P1, P0, R19, UR41, -R18 ;  /* 0x00000029130a7c10 */ /* 0x000fc6000f83e812 */
[----:B------:R-:W-:Y:S01]  /*6500*/  SHFL.IDX PT, R18, R18, R25, 0x1f ;  /* 0x00001f1912127589 */ /* 0x000fe200000e0000 */
[----:B------:R-:W-:-:S03]  /*6510*/  IADD3.X R14, PT, PT, R16, UR40, ~R15, P1, P0 ;  /* 0x00000028100e7c10 */ /* 0x000fc60008fe0c0f */
[----:B------:R-:W2:Y:S04]  /*6520*/  SHFL.IDX PT, R10, R10, R25, 0x1f ;  /* 0x00001f190a0a7589 */ /* 0x000ea800000e0000 */
[----:B------:R-:W3:Y:S04]  /*6530*/  SHFL.IDX PT, R14, R14, R25, 0x1f ;  /* 0x00001f190e0e7589 */ /* 0x000ee800000e0000 */
[----:B------:R1:W4:Y:S04]  /*6540*/  SHFL.IDX PT, R15, R15, R25, 0x1f ;  /* 0x00001f190f0f7589 */ /* 0x00032800000e0000 */
[----:B------:R1:W1:Y:S04]  /*6550*/  SHFL.IDX PT, R13, R13, R25, 0x1f ;  /* 0x00001f190d0d7589 */ /* 0x00026800000e0000 */
[----:B------:R1:W1:Y:S01]  /*6560*/  SHFL.IDX PT, R12, R12, R25, 0x1f ;  /* 0x00001f190c0c7589 */ /* 0x00026200000e0000 */
[----:B--2---:R-:W-:-:S02]  /*6570*/  R2UR UR41, R10 ;  /* 0x000000000a2972ca */ /* 0x004fc400000e0000 */
[----:B---3--:R-:W-:Y:S01]  /*6580*/  R2UR UR40, R14 ;  /* 0x000000000e2872ca */ /* 0x008fe200000e0000 */
[----:B------:R-:W-:-:S14]  /*6590*/  IMAD.MOV.U32 R14, RZ, RZ, R18 ;  /* 0x000000ffff0e7224 */ /* 0x000fdc00078e0012 */
.L_x_59:
[----:B------:R-:W2:Y:S01]  /*65a0*/  LDCU UR4, c[0x0][0xbe8] ;  /* 0x00017d00ff0477ac */ /* 0x000ea20008000800 */
[----:B------:R-:W-:Y:S01]  /*65b0*/  IMAD.MOV.U32 R18, RZ, RZ, -0x1 ;  /* 0xffffffffff127424 */ /* 0x000fe200078e00ff */
[----:B------:R-:W-:Y:S02]  /*65c0*/  MOV R10, 0xffffffff ;  /* 0xffffffff000a7802 */ /* 0x000fe40000000f00 */
[----:B--2---:R-:W-:-:S13]  /*65d0*/  ISETP.GE.AND P0, PT, R21, UR4, PT ;  /* 0x0000000415007c0c */ /* 0x004fda000bf06270 */
[----:B------:R-:W-:Y:S05]  /*65e0*/  @P0 BRA `(.L_x_58) ;  /* 0x0000000000f00947 */ /* 0x000fea0003800000 */
[----:B------:R-:W2:Y:S01]  /*65f0*/  LDCU UR9, c[0x0][0xb98] ;  /* 0x00017300ff0977ac */ /* 0x000ea20008000800 */
[----:B------:R-:W1:Y:S01]  /*6600*/  LDCU UR7, c[0x0][0xb88] ;  /* 0x00017100ff0777ac */ /* 0x000e620008000800 */
[----:B------:R-:W3:Y:S01]  /*6610*/  LDCU UR5, c[0x0][0xbdc] ;  /* 0x00017b80ff0577ac */ /* 0x000ee20008000800 */
[----:B------:R-:W-:-:S04]  /*6620*/  UIADD3 UR11, UP0, UPT, -UR41, UR24, URZ ;  /* 0x00000018290b7290 */ /* 0x000fc8000ff1e1ff */
[----:B------:R-:W-:-:S04]  /*6630*/  UIADD3.X UR10, UPT, UPT, ~UR40, UR17, URZ, UP0, !UPT ;  /* 0x00000011280a7290 */ /* 0x000fc800087fe5ff */
[----:B--2---:R-:W-:Y:S01]  /*6640*/  USHF.R.U32.HI UR8, URZ, UR9, UR10 ;  /* 0x00000009ff087299 */ /* 0x004fe2000801160a */
[--C-:B-1----:R-:W-:Y:S01]  /*6650*/  SHF.R.U32.HI R3, RZ, UR7, R13.reuse ;  /* 0x00000007ff037c19 */ /* 0x102fe2000801160d */
[----:B------:R-:W-:Y:S01]  /*6660*/  USHF.R.U64 UR11, UR11, UR9, UR10 ;  /* 0x000000090b0b7299 */ /* 0x000fe2000800120a */
[----:B------:R-:W-:Y:S01]  /*6670*/  SHF.R.U64 R16, R12, UR7, R13 ;  /* 0x000000070c107c19 */ /* 0x000fe2000800120d */
[----:B------:R-:W-:Y:S02]  /*6680*/  USHF.R.U32.HI UR6, URZ, UR7, UR8 ;  /* 0x00000007ff067299 */ /* 0x000fe40008011608 */
[----:B------:R-:W-:Y:S02]  /*6690*/  USHF.R.U64 UR8, UR11, UR7, UR8 ;  /* 0x000000070b087299 */ /* 0x000fe40008001208 */
[----:B---3--:R-:W-:Y:S02]  /*66a0*/  USHF.R.U32.HI UR4, URZ, UR5, UR6 ;  /* 0x00000005ff047299 */ /* 0x008fe40008011606 */
[----:B------:R-:W-:-:S04]  /*66b0*/  USHF.R.U64 UR5, UR8, UR5, UR6 ;  /* 0x0000000508057299 */ /* 0x000fc80008001206 */
[----:B------:R-:W-:-:S04]  /*66c0*/  LOP3.LUT R2, R3, UR4, RZ, 0xfc, !PT ;  /* 0x0000000403027c12 */ /* 0x000fc8000f8efcff */
[----:B------:R-:W-:-:S13]  /*66d0*/  ISETP.NE.U32.AND P0, PT, R2, RZ, PT ;  /* 0x000000ff0200720c */ /* 0x000fda0003f05070 */
[----:B------:R-:W-:Y:S05]  /*66e0*/  @P0 BRA `(.L_x_66) ;  /* 0x0000000000540947 */ /* 0x000fea0003800000 */
[----:B------:R-:W1:Y:S01]  /*66f0*/  I2F.U32.RP R18, R16 ;  /* 0x0000001000127306 */ /* 0x000e620000209000 */
[----:B------:R-:W-:-:S07]  /*6700*/  ISETP.NE.U32.AND P1, PT, R16, RZ, PT ;  /* 0x000000ff1000720c */ /* 0x000fce0003f25070 */
[----:B-1----:R-:W1:Y:S02]  /*6710*/  MUFU.RCP R10, R18 ;  /* 0x00000012000a7308 */ /* 0x002e640000001000 */
[----:B-1----:R-:W-:-:S06]  /*6720*/  IADD3 R10, PT, PT, R10, 0xffffffe, RZ ;  /* 0x0ffffffe0a0a7810 */ /* 0x002fcc0007ffe0ff */
[----:B------:R1:W2:Y:S02]  /*6730*/  F2I.FTZ.U32.TRUNC.NTZ R11, R10 ;  /* 0x0000000a000b7305 */ /* 0x0002a4000021f000 */
[----:B-1----:R-:W-:Y:S02]  /*6740*/  HFMA2 R10, -RZ, RZ, 0, 0 ;  /* 0x00000000ff0a7431 */ /* 0x002fe400000001ff */
[----:B--2---:R-:W-:-:S04]  /*6750*/  IMAD.MOV R2, RZ, RZ, -R11 ;  /* 0x000000ffff027224 */ /* 0x004fc800078e0a0b */
[----:B------:R-:W-:-:S04]  /*6760*/  IMAD R2, R2, R16, RZ ;  /* 0x0000001002027224 */ /* 0x000fc800078e02ff */
[----:B------:R-:W-:-:S06]  /*6770*/  IMAD.HI.U32 R2, R11, R2, R10 ;  /* 0x000000020b027227 */ /* 0x000fcc00078e000a */
[----:B------:R-:W-:-:S04]  /*6780*/  IMAD.HI.U32 R20, R2, UR5, RZ ;  /* 0x0000000502147c27 */ /* 0x000fc8000f8e00ff */
[----:B------:R-:W-:-:S04]  /*6790*/  IMAD.MOV R3, RZ, RZ, -R20 ;  /* 0x000000ffff037224 */ /* 0x000fc800078e0a14 */
[----:B------:R-:W-:-:S05]  /*67a0*/  IMAD R3, R16, R3, UR5 ;  /* 0x0000000510037e24 */ /* 0x000fca000f8e0203 */
[----:B------:R-:W-:-:S13]  /*67b0*/  ISETP.GE.U32.AND P0, PT, R3, R16, PT ;  /* 0x000000100300720c */ /* 0x000fda0003f06070 */
[----:B------:R-:W-:Y:S01]  /*67c0*/  @P0 IADD3 R3, PT, PT, R3, -R16, RZ ;  /* 0x8000001003030210 */ /* 0x000fe20007ffe0ff */
[----:B------:R-:W-:-:S03]  /*67d0*/  @P0 VIADD R20, R20, 0x1 ;  /* 0x0000000114140836 */ /* 0x000fc60000000000 */
[----:B------:R-:W-:-:S13]  /*67e0*/  ISETP.GE.U32.AND P2, PT, R3, R16, PT ;  /* 0x000000100300720c */ /* 0x000fda0003f46070 */
[----:B------:R-:W-:Y:S02]  /*67f0*/  @P2 IADD3 R20, PT, PT, R20, 0x1, RZ ;  /* 0x0000000114142810 */ /* 0x000fe40007ffe0ff */
[----:B------:R-:W-:-:S04]  /*6800*/  @!P1 LOP3.LUT R20, RZ, R16, RZ, 0x33, !PT ;  /* 0x00000010ff149212 */ /* 0x000fc800078e33ff */
[----:B------:R-:W-:-:S05]  /*6810*/  IADD3 R19, PT, PT, -R20, RZ, RZ ;  /* 0x000000ff14137210 */ /* 0x000fca0007ffe1ff */
[----:B------:R-:W-:Y:S01]  /*6820*/  IMAD R19, R16, R19, UR5 ;  /* 0x0000000510137e24 */ /* 0x000fe2000f8e0213 */
[----:B------:R-:W-:Y:S06]  /*6830*/  BRA `(.L_x_67) ;  /* 0x0000000000187947 */ /* 0x000fec0003800000 */
.L_x_66:
[----:B------:R-:W-:Y:S01]  /*6840*/  IMAD.U32 R19, RZ, RZ, UR5 ;  /* 0x00000005ff137e24 */ /* 0x000fe2000f8e00ff */
[----:B------:R-:W-:Y:S02]  /*6850*/  MOV R18, UR4 ;  /* 0x0000000400127c02 */ /* 0x000fe40008000f00 */
[----:B------:R-:W-:Y:S02]  /*6860*/  MOV R2, 0x6880 ;  /* 0x0000688000027802 */ /* 0x000fe40000000f00 */
[----:B----45:R-:W-:Y:S05]  /*6870*/  CALL.REL.NOINC `(.L_x_68) ;  /* 0x000000c400a47944 */ /* 0x030fea0003c00000 */
[----:B------:R-:W-:-:S05]  /*6880*/  IADD3 R19, PT, PT, -R20, RZ, RZ ;  /* 0x000000ff14137210 */ /* 0x000fca0007ffe1ff */
[----:B------:R-:W-:-:S07]  /*6890*/  IMAD R19, R16, R19, UR5 ;  /* 0x0000000510137e24 */ /* 0x000fce000f8e0213 */
.L_x_67:
[----:B------:R-:W1:Y:S01]  /*68a0*/  LDC R11, c[0x0][0xbdc] ;  /* 0x0002f700ff0b7b82 */ /* 0x000e620000000800 */
[----:B------:R-:W-:Y:S01]  /*68b0*/  ULOP3.LUT UR8, UR8, UR12, URZ, 0xc0, !UPT ;  /* 0x0000000c08087292 */ /* 0x000fe2000f8ec0ff */
[----:B------:R-:W-:Y:S01]  /*68c0*/  PLOP3.LUT P1, PT, PT, PT, PT, 0x8, 0x80 ;  /* 0x000000000080781c */ /* 0x000fe20003f2e170 */
[----:B------:R-:W-:-:S05]  /*68d0*/  ULOP3.LUT UR11, UR19, UR11, URZ, 0xc0, !UPT ;  /* 0x0000000b130b7292 */ /* 0x000fca000f8ec0ff */
[----:B------:R-:W2:Y:S08]  /*68e0*/  LDC R2, c[0x0][0xb80] ;  /* 0x0002e000ff027b82 */ /* 0x000eb00000000800 */
[----:B------:R-:W3:Y:S08]  /*68f0*/  LDC R3, c[0x0][0xb90] ;  /* 0x0002e400ff037b82 */ /* 0x000ef00000000800 */
[----:B------:R-:W4:Y:S01]  /*6900*/  LDC R10, c[0x0][0xbe0] ;  /* 0x0002f800ff0a7b82 */ /* 0x000f220000000800 */
[----:B-1----:R-:W-:-:S05]  /*6910*/  SHF.L.U32 R11, R20, R11, RZ ;  /* 0x0000000b140b7219 */ /* 0x002fca00000006ff */
[----:B------:R-:W-:Y:S01]  /*6920*/  VIADD R16, R11, UR8 ;  /* 0x000000080b107c36 */ /* 0x000fe20008000000 */
[----:B------:R-:W-:Y:S01]  /*6930*/  P2R R11, PR, RZ, 0x2 ;  /* 0x00000002ff0b7803 */ /* 0x000fe20000000000 */
[----:B--2---:R-:W-:Y:S02]  /*6940*/  IMAD R19, R19, R2, UR11 ;  /* 0x0000000b13137e24 */ /* 0x004fe4000f8e0202 */
[----:B---3--:R-:W-:Y:S02]  /*6950*/  IMAD R16, R16, R3, UR32 ;  /* 0x0000002010107e24 */ /* 0x008fe4000f8e0203 */
[----:B------:R-:W-:Y:S01]  /*6960*/  IMAD.MOV.U32 R3, RZ, RZ, 0x1 ;  /* 0x00000001ff037424 */ /* 0x000fe200078e00ff */
[----:B----4-:R-:W-:Y:S01]  /*6970*/  ISETP.NE.AND P0, PT, R10, 0x1, PT ;  /* 0x000000010a00780c */ /* 0x010fe20003f05270 */
[----:B------:R-:W-:-:S03]  /*6980*/  IMAD.MOV.U32 R10, RZ, RZ, R21 ;  /* 0x000000ffff0a7224 */ /* 0x000fc600078e0015 */
[----:B------:R-:W-:Y:S02]  /*6990*/  SEL R2, R16, R19, !P0 ;  /* 0x0000001310027207 */ /* 0x000fe40004000000 */
[----:B------:R-:W-:Y:S02]  /*69a0*/  SEL R18, R19, R16, !P0 ;  /* 0x0000001013127207 */ /* 0x000fe40004000000 */
.L_x_58:
[----:B------:R-:W-:-:S09]  /*69b0*/  UISETP.NE.AND UP0, UPT, UR37, 0x1, UPT ;  /* 0x000000012500788c */ /* 0x000fd2000bf05270 */
[----:B------:R-:W-:Y:S05]  /*69c0*/  BRA.U !UP0, `(.L_x_69) ;  /* 0x0000000108047547 */ /* 0x000fea000b800000 */
[----:B------:R-:W-:Y:S05]  /*69d0*/  BPT.TRAP 0x1 ;  /* 0x000000040000795c */ /* 0x000fea0000300000 */
.L_x_69:
[----:B------:R-:W2:Y:S01]  /*69e0*/  S2UR UR4, SR_CgaCtaId ;  /* 0x00000000000479c3 */ /* 0x000ea20000008800 */
[----:B------:R-:W-:Y:S01]  /*69f0*/  UMOV UR5, 0x400 ;  /* 0x0000040000057882 */ /* 0x000fe20000000000 */
[----:B------:R-:W-:Y:S01]  /*6a00*/  SHF.L.U32 R16, R0, 0x1f, RZ ;  /* 0x0000001f00107819 */ /* 0x000fe200000006ff */
[----:B------:R-:W-:Y:S01]  /*6a10*/  VIADD R19, R9, 0x1 ;  /* 0x0000000109137836 */ /* 0x000fe20000000000 */
[----:B------:R-:W-:Y:S01]  /*6a20*/  ISETP.NE.AND P1, PT, R17, R10, PT ;  /* 0x0000000a1100720c */ /* 0x000fe20003f25270 */
[----:B--2---:R-:W-:-:S04]  /*6a30*/  ULEA UR4, UR4, UR5, 0x18 ;  /* 0x0000000504047291 */ /* 0x004fc8000f8ec0ff */
[----:B------:R-:W-:-:S09]  /*6a40*/  ULEA UR4, UR20, UR4, 0x3 ;  /* 0x0000000414047291 */ /* 0x000fd2000f8e18ff */
[----:B------:R-:W2:Y:S02]  /*6a50*/  SYNCS.PHASECHK.TRANS64.TRYWAIT P0, [UR4+0x100], R16 ;  /* 0x00010010ff0075a7 */ /* 0x000ea40008001104 */
[----:B--2---:R-:W-:Y:S05]  /*6a60*/  @!P0 BRA `(.L_x_70) ;  /* 0x000000b400188947 */ /* 0x004fea0003800000 */
.L_x_259:
[----:B------:R-:W-:Y:S01]  /*6a70*/  ELECT P0, URZ, PT ;  /* 0x0000000000ff782f */ /* 0x000fe20003800000 */
[----:B------:R-:W-:Y:S01]  /*6a80*/  @!P1 IMAD.MOV R19, RZ, RZ, R9 ;  /* 0x000000ffff139224 */ /* 0x000fe200078e0209 */
[----:B------:R-:W-:Y:S01]  /*6a90*/  BSSY.RECONVERGENT B0, `(.L_x_71) ;  /* 0x0000017000007945 */ /* 0x000fe20003800200 */
[----:B------:R-:W-:-:S03]  /*6aa0*/  ISETP.NE.AND P2, PT, R11, RZ, PT ;  /* 0x000000ff0b00720c */ /* 0x000fc60003f45270 */
[----:B------:R-:W-:-:S07]  /*6ab0*/  PRMT R9, R19, 0x7610, R9 ;  /* 0x0000761013097816 */ /* 0x000fce0000000009 */
[----:B------:R-:W-:Y:S05]  /*6ac0*/  @!P0 BRA `(.L_x_72) ;  /* 0x00000000004c8947 */ /* 0x000fea0003800000 */
[----:B------:R-:W-:Y:S01]  /*6ad0*/  PLOP3.LUT P0, PT, P1, P2, PT, 0x20, 0x2 ;  /* 0x000000000002781c */ /* 0x000fe20000f04470 */
[----:B------:R-:W-:Y:S01]  /*6ae0*/  UIMAD UR5, UR20, 0x14, UR36 ;  /* 0x00000014140578a4 */ /* 0x000fe2000f8e0224 */
[----:B------:R-:W-:Y:S02]  /*6af0*/  SEL R11, R9, RZ, !P2 ;  /* 0x000000ff090b7207 */ /* 0x000fe40005000000 */
[----:B--2---:R-:W-:-:S04]  /*6b00*/  SEL R16, RZ, 0x1, !P0 ;  /* 0x00000001ff107807 */ /* 0x004fc80004000000 */
[----:B------:R-:W-:Y:S02]  /*6b10*/  PRMT R11, R16, 0x5410, R11 ;  /* 0x00005410100b7816 */ /* 0x000fe4000000000b */
[----:B------:R2:W-:Y:S04]  /*6b20*/  STS [UR5], R2 ;  /* 0x00000002ff007988 */ /* 0x0005e80008000805 */
[----:B------:R2:W-:Y:S04]  /*6b30*/  STS [UR5+0x4], R18 ;  /* 0x00000412ff007988 */ /* 0x0005e80008000805 */
[----:B------:R2:W-:Y:S04]  /*6b40*/  STS [UR5+0xc], R3 ;  /* 0x00000c03ff007988 */ /* 0x0005e80008000805 */
[----:B------:R2:W-:Y:S04]  /*6b50*/  STS [UR5+0x10], R11 ;  /* 0x0000100bff007988 */ /* 0x0005e80008000805 */
[----:B------:R2:W-:Y:S01]  /*6b60*/  STS [UR5+0x8], R10 ;  /* 0x0000080aff007988 */ /* 0x0005e20008000805 */
[----:B------:R-:W-:Y:S01]  /*6b70*/  @!PT LDS RZ, [RZ] ;  /* 0x00000000fffff984 */ /* 0x000fe20000000800 */
[----:B------:R-:W-:Y:S01]  /*6b80*/  @!PT LDS RZ, [RZ] ;  /* 0x00000000fffff984 */ /* 0x000fe20000000800 */
[----:B------:R-:W-:Y:S01]  /*6b90*/  @!PT LDS RZ, [RZ] ;  /* 0x00000000fffff984 */ /* 0x000fe20000000800 */
[----:B------:R-:W-:Y:S01]  /*6ba0*/  @!PT LDS RZ, [RZ] ;  /* 0x00000000fffff984 */ /* 0x000fe20000000800 */
[----:B------:R3:W-:Y:S06]  /*6bb0*/  MEMBAR.ALL.CTA ;  /* 0x0000000000007992 */ /* 0x0007ec0000008000 */
[----:B---3--:R-:W3:Y:S01]  /*6bc0*/  FENCE.VIEW.ASYNC.S ;  /* 0x00000000000073c6 */ /* 0x008ee20000000000 */
[----:B------:R-:W-:Y:S05]  /*6bd0*/  BRA.U !UP0, `(.L_x_73) ;  /* 0x0000000108047547 */ /* 0x000fea000b800000 */
[----:B------:R-:W-:Y:S05]  /*6be0*/  BPT.TRAP 0x1 ;  /* 0x000000040000795c */ /* 0x000fea0000300000 */
.L_x_73:
[----:B---3--:R-:W-:Y:S01]  /*6bf0*/  SYNCS.ARRIVE.TRANS64.A1T0 RZ, [UR4+0xc0], RZ ;  /* 0x0000c0ffffff79a7 */ /* 0x008fe20008100004 */
.L_x_72:
[----:B------:R-:W-:Y:S05]  /*6c00*/  BSYNC.RECONVERGENT B0 ;  /* 0x0000000000007941 */ /* 0x000fea0003800200 */
.L_x_71:
[----:B------:R-:W-:Y:S01]  /*6c10*/  UIADD3 UR20, UPT, UPT, UR20, 0x1, URZ ;  /* 0x0000000114147890 */ /* 0x000fe2000fffe0ff */
[----:B--2---:R-:W-:-:S03]  /*6c20*/  MOV R17, R10 ;  /* 0x0000000a00117202 */ /* 0x004fc60000000f00 */
[----:B------:R-:W-:-:S04]  /*6c30*/  UISETP.NE.AND UP0, UPT, UR20, 0x8, UPT ;  /* 0x000000081400788c */ /* 0x000fc8000bf05270 */
[----:B------:R-:W-:Y:S02]  /*6c40*/  USEL UR4, URZ, 0x1, UP0 ;  /* 0x00000001ff047887 */ /* 0x000fe40008000000 */
[----:B------:R-:W-:-:S04]  /*6c50*/  USEL UR20, UR20, URZ, UP0 ;  /* 0x000000ff14147287 */ /* 0x000fc80008000000 */
[----:B------:R-:W-:Y:S01]  /*6c60*/  LOP3.LUT R0, R0, UR4, RZ, 0x3c, !PT ;  /* 0x0000000400007c12 */ /* 0x000fe2000f8e3cff */
[----:B------:R-:W-:Y:S07]  /*6c70*/  @!P2 BRA `(.L_x_74) ;  /* 0xffffffe40008a947 */ /* 0x000fee000383ffff */
[----:B------:R-:W-:Y:S01]  /*6c80*/  HFMA2 R9, -RZ, RZ, 0, 0 ;  /* 0x00000000ff097431 */ /* 0x000fe200000001ff */
[----:B------:R-:W-:Y:S02]  /*6c90*/  PRMT R11, RZ, 0x7610, R11 ;  /* 0x00007610ff0b7816 */ /* 0x000fe4000000000b */
.L_x_90:
[----:B--2---:R-:W2:Y:S01]  /*6ca0*/  LDC.64 R2, c[0x0][0xbd0] ;  /* 0x0002f400ff027b82 */ /* 0x004ea20000000a00 */
[----:B------:R-:W-:Y:S01]  /*6cb0*/  UIADD3 UR24, UP0, UPT, UR24, UR30, URZ ;  /* 0x0000001e18187290 */ /* 0x000fe2000ff1e0ff */
[----:B------:R-:W-:Y:S01]  /*6cc0*/  ISETP.NE.AND P1, PT, RZ, UR16, PT ;  /* 0x00000010ff007c0c */ /* 0x000fe2000bf25270 */
[----:B------:R-:W-:Y:S01]  /*6cd0*/  IMAD.MOV.U32 R23, RZ, RZ, RZ ;  /* 0x000000ffff177224 */ /* 0x000fe200078e00ff */
[----:B------:R-:W-:Y:S01]  /*6ce0*/  PLOP3.LUT P2, PT, PT, PT, PT, 0x80, 0x8 ;  /* 0x000000000008781c */ /* 0x000fe20003f4f070 */
[----:B------:R-:W-:Y:S01]  /*6cf0*/  UIADD3.X UR17, UPT, UPT, UR17, UR25, URZ, UP0, !UPT ;  /* 0x0000001911117290 */ /* 0x000fe200087fe4ff */
[----:B------:R-:W-:Y:S02]  /*6d00*/  IMAD.MOV.U32 R22, RZ, RZ, -0x1 ;  /* 0xffffffffff167424 */ /* 0x000fe400078e00ff */
[----:B------:R-:W-:Y:S01]  /*6d10*/  P2R R24, PR, RZ, 0x4 ;  /* 0x00000004ff187803 */ /* 0x000fe20000000000 */
[----:B------:R-:W-:Y:S01]  /*6d20*/  IMAD.MOV.U32 R16, RZ, RZ, -0x1 ;  /* 0xffffffffff107424 */ /* 0x000fe200078e00ff */
[----:B--2---:R-:W-:Y:S01]  /*6d30*/  ISETP.LE.U32.AND P0, PT, R2, UR24, PT ;  /* 0x0000001802007c0c */ /* 0x004fe2000bf03070 */
[----:B------:R-:W-:-:S05]  /*6d40*/  IMAD.U32 R2, RZ, RZ, UR17 ;  /* 0x00000011ff027e24 */ /* 0x000fca000f8e00ff */
[----:B------:R-:W-:Y:S01]  /*6d50*/  ISETP.GE.U32.AND.EX P0, PT, R2, R3, PT, P0 ;  /* 0x000000030200720c */ /* 0x000fe20003f06100 */
[----:B------:R-:W-:-:S12]  /*6d60*/  IMAD.MOV.U32 R3, RZ, RZ, -0x1 ;  /* 0xffffffffff037424 */ /* 0x000fd800078e00ff */
[----:B------:R-:W-:Y:S05]  /*6d70*/  @P0 BRA P1, `(.L_x_75) ;  /* 0x0000001800080947 */ /* 0x000fea0000800000 */
[----:B------:R-:W-:Y:S01]  /*6d80*/  IADD3 R3, P1, PT, R14, UR41, RZ ;  /* 0x000000290e037c10 */ /* 0x000fe2000ff3e0ff */
[----:B------:R-:W-:-:S03]  /*6d90*/  IMAD.U32 R2, RZ, RZ, UR17 ;  /* 0x00000011ff027e24 */ /* 0x000fc6000f8e00ff */
[----:B------:R-:W-:Y:S02]  /*6da0*/  ISETP.LE.U32.AND P0, PT, R3, UR24, PT ;  /* 0x0000001803007c0c */ /* 0x000fe4000bf03070 */
[----:B----4-:R-:W-:-:S04]  /*6db0*/  IADD3.X R3, PT, PT, R15, UR40, RZ, P1, !PT ;  /* 0x000000280f037c10 */ /* 0x010fc80008ffe4ff */
[----:B------:R-:W-:-:S13]  /*6dc0*/  ISETP.GE.U32.AND.EX P0, PT, R2, R3, PT, P0 ;  /* 0x000000030200720c */ /* 0x000fda0003f06100 */
[----:B------:R-:W-:Y:S05]  /*6dd0*/  @!P0 BRA `(.L_x_76) ;  /* 0x0000001000e88947 */ /* 0x000fea0003800000 */
[----:B------:R-:W2:Y:S01]  /*6de0*/  LDCU UR21, c[0x0][0xbe8] ;  /* 0x00017d00ff1577ac */ /* 0x000ea20008000800 */
[----:B------:R-:W-:Y:S01]  /*6df0*/  IMAD.IADD R21, R8, 0x1, R21 ;  /* 0x0000000108157824 */ /* 0x000fe200078e0215 */
[----:B-----5:R-:W-:Y:S01]  /*6e00*/  MOV R16, R6 ;  /* 0x0000000600107202 */ /* 0x020fe20000000f00 */
[----:B------:R-:W-:Y:S02]  /*6e10*/  IMAD.MOV.U32 R15, RZ, RZ, R7 ;  /* 0x000000ffff0f7224 */ /* 0x000fe400078e0007 */
[----:B------:R-:W-:-:S05]  /*6e20*/  VIADD R2, R21, 0x20 ;  /* 0x0000002015027836 */ /* 0x000fca0000000000 */
[----:B--2---:R-:W-:-:S13]  /*6e30*/  ISETP.GE.AND P0, PT, R2, UR21, PT ;  /* 0x0000001502007c0c */ /* 0x004fda000bf06270 */
[----:B------:R-:W2:Y:S01]  /*6e40*/  @!P0 LDC.64 R2, c[0x0][0xbf0] ;  /* 0x0002fc00ff028b82 */ /* 0x000ea20000000a00 */
[----:B------:R-:W-:Y:S01]  /*6e50*/  BSSY.RECONVERGENT B0, `(.L_x_77) ;  /* 0x0000061000007945 */ /* 0x000fe20003800200 */
[----:B------:R-:W-:Y:S01]  /*6e60*/  HFMA2 R14, -RZ, RZ, 0, 0 ;  /* 0x00000000ff0e7431 */ /* 0x000fe200000001ff */
[----:B------:R-:W-:Y:S01]  /*6e70*/  MOV R17, 0x7fffffff ;  /* 0x7fffffff00117802 */ /* 0x000fe20000000f00 */
[----:B--2---:R-:W-:-:S05]  /*6e80*/  @!P0 IMAD.WIDE R2, R21, 0xc, R2 ;  /* 0x0000000c15028825 */ /* 0x004fca00078e0202 */
[----:B------:R2:W5:Y:S04]  /*6e90*/  @!P0 LDG.E R6, desc[UR50][R2.64+0x180] ;  /* 0x0001803202068981 */ /* 0x000568000c1e1900 */
[----:B------:R2:W5:Y:S01]  /*6ea0*/  @!P0 LDG.E R7, desc[UR50][R2.64+0x184] ;  /* 0x0001843202078981 */ /* 0x000562000c1e1900 */
[----:B------:R-:W-:-:S13]  /*6eb0*/  ISETP.GE.AND P0, PT, R21, UR21, PT ;  /* 0x0000001515007c0c */ /* 0x000fda000bf06270 */
[----:B------:R-:W-:Y:S05]  /*6ec0*/  @P0 BRA `(.L_x_78) ;  /* 0x0000000400640947 */ /* 0x000fea0003800000 */
[----:B-1----:R-:W-:Y:S01]  /*6ed0*/  IABS R12, R5 ;  /* 0x00000005000c7213 */ /* 0x002fe20000000000 */
[----:B------:R-:W1:Y:S01]  /*6ee0*/  LDCU.64 UR8, c[0x0][0xbb0] ;  /* 0x00017600ff0877ac */ /* 0x000e620008000a00 */
[----:B--2---:R-:W-:Y:S02]  /*6ef0*/  IABS R3, R4 ;  /* 0x0000000400037213 */ /* 0x004fe40000000000 */
[----:B------:R-:W2:Y:S01]  /*6f00*/  I2F.RP R26, R12 ;  /* 0x0000000c001a7306 */ /* 0x000ea20000209400 */
[----:B------:R-:W3:Y:S01]  /*6f10*/  LDCU.128 UR4, c[0x0][0xbc0] ;  /* 0x00017800ff0477ac */ /* 0x000ee20008000c00 */
[C---:B------:R-:W-:Y:S02]  /*6f20*/  IADD3 R14, P0, PT, R16.reuse, UR18, RZ ;  /* 0x00000012100e7c10 */ /* 0x040fe4000ff1e0ff */
[----:B------:R-:W-:Y:S01]  /*6f30*/  IADD3 R18, P2, PT, R15, UR14, RZ ;  /* 0x0000000e0f127c10 */ /* 0x000fe2000ff5e0ff */
[----:B------:R-:W4:Y:S01]  /*6f40*/  LDCU.64 UR10, c[0x0][0xba8] ;  /* 0x00017500ff0a77ac */ /* 0x000f220008000a00 */
[----:B------:R-:W-:-:S02]  /*6f50*/  LEA.HI.X.SX32 R13, R16, UR15, 0x1, P0 ;  /* 0x0000000f100d7c11 */ /* 0x000fc400080f0eff */
[----:B------:R-:W4:Y:S01]  /*6f60*/  I2F.RP R2, R3 ;  /* 0x0000000300027306 */ /* 0x000f220000209400 */
[----:B------:R-:W-:Y:S02]  /*6f70*/  LEA.HI.X.SX32 R17, R15, UR13, 0x1, P2 ;  /* 0x0000000d0f117c11 */ /* 0x000fe400090f0eff */
[----:B-1----:R-:W-:-:S05]  /*6f80*/  IADD3 R16, P0, PT, R14, UR9, RZ ;  /* 0x000000090e107c10 */ /* 0x002fca000ff1e0ff */
[----:B--2---:R-:W1:Y:S01]  /*6f90*/  MUFU.RCP R26, R26 ;  /* 0x0000001a001a7308 */ /* 0x004e620000001000 */
[----:B---3--:R-:W-:Y:S01]  /*6fa0*/  IADD3 R20, P1, PT, R18, UR7, RZ ;  /* 0x0000000712147c10 */ /* 0x008fe2000ff3e0ff */
[----:B------:R-:W-:Y:S02]  /*6fb0*/  IMAD.X R15, RZ, RZ, R13, P0 ;  /* 0x000000ffff0f7224 */ /* 0x000fe400000e060d */
[----:B----4-:R-:W-:-:S04]  /*6fc0*/  IMAD.WIDE.U32 R36, R16, UR10, RZ ;  /* 0x0000000a10247c25 */ /* 0x010fc8000f8e00ff */
[----:B------:R-:W2:Y:S01]  /*6fd0*/  MUFU.RCP R2, R2 ;  /* 0x0000000200027308 */ /* 0x000ea20000001000 */
[----:B------:R-:W-:Y:S02]  /*6fe0*/  IMAD.X R19, RZ, RZ, R17, P1 ;  /* 0x000000ffff137224 */ /* 0x000fe400008e0611 */
[----:B------:R-:W-:-:S04]  /*6ff0*/  IMAD.WIDE.U32 R30, R15, UR10, RZ ;  /* 0x0000000a0f1e7c25 */ /* 0x000fc8000f8e00ff */
[----:B------:R-:W-:-:S04]  /*7000*/  IMAD.WIDE.U32 R28, R19, UR4, RZ ;  /* 0x00000004131c7c25 */ /* 0x000fc8000f8e00ff */
[----:B------:R-:W-:-:S04]  /*7010*/  IMAD.WIDE.U32 R30, P1, R16, UR11, R30 ;  /* 0x0000000b101e7c25 */ /* 0x000fc8000f82001e */
[----:B-1----:R-:W-:Y:S02]  /*7020*/  VIADD R26, R26, 0xffffffe ;  /* 0x0ffffffe1a1a7836 */ /* 0x002fe40000000000 */
[C---:B------:R-:W-:Y:S02]  /*7030*/  IMAD.WIDE.U32 R28, P0, R20.reuse, UR5, R28 ;  /* 0x00000005141c7c25 */ /* 0x040fe4000f80001c */
[----:B------:R-:W1:Y:S02]  /*7040*/  F2I.FTZ.U32.TRUNC.NTZ R27, R26 ;  /* 0x0000001a001b7305 */ /* 0x000e64000021f000 */
[----:B------:R-:W-:-:S04]  /*7050*/  IMAD.WIDE.U32 R38, R20, UR4, RZ ;  /* 0x0000000414267c25 */ /* 0x000fc8000f8e00ff */
[----:B------:R-:W-:Y:S01]  /*7060*/  IMAD.X R35, RZ, RZ, RZ, P1 ;  /* 0x000000ffff237224 */ /* 0x000fe200008e06ff */
[----:B------:R-:W-:Y:S01]  /*7070*/  IADD3 RZ, P1, PT, R37, R30, RZ ;  /* 0x0000001e25ff7210 */ /* 0x000fe20007f3e0ff */
[----:B--2---:R-:W-:Y:S01]  /*7080*/  VIADD R2, R2, 0xffffffe ;  /* 0x0ffffffe02027836 */ /* 0x004fe20000000000 */
[----:B------:R-:W-:Y:S01]  /*7090*/  IADD3 RZ, P2, PT, R39, R28, RZ ;  /* 0x0000001c27ff7210 */ /* 0x000fe20007f5e0ff */
[----:B------:R-:W-:Y:S02]  /*70a0*/  IMAD.MOV.U32 R34, RZ, RZ, R31 ;  /* 0x000000ffff227224 */ /* 0x000fe400078e001f */
[----:B------:R-:W-:Y:S01]  /*70b0*/  IMAD.X R33, RZ, RZ, RZ, P0 ;  /* 0x000000ffff217224 */ /* 0x000fe200000e06ff */
[----:B------:R-:W-:Y:S01]  /*70c0*/  ISETP.NE.U32.AND P0, PT, RZ, UR10, PT ;  /* 0x0000000aff007c0c */ /* 0x000fe2000bf05070 */
[----:B------:R-:W-:Y:S02]  /*70d0*/  IMAD.MOV.U32 R32, RZ, RZ, R29 ;  /* 0x000000ffff207224 */ /* 0x000fe400078e001d */
[----:B------:R-:W2:Y:S01]  /*70e0*/  F2I.FTZ.U32.TRUNC.NTZ R29, R2 ;  /* 0x00000002001d7305 */ /* 0x000ea2000021f000 */
[----:B------:R-:W-:Y:S01]  /*70f0*/  IMAD.WIDE.U32.X R34, R15, UR11, R34, P1 ;  /* 0x0000000b0f227c25 */ /* 0x000fe200088e0422 */
[----:B------:R-:W-:-:S02]  /*7100*/  ISETP.NE.U32.AND P1, PT, RZ, UR4, PT ;  /* 0x00000004ff007c0c */ /* 0x000fc4000bf25070 */
[----:B------:R-:W-:Y:S01]  /*7110*/  ISETP.NE.AND.EX P0, PT, RZ, UR11, PT, P0 ;  /* 0x0000000bff007c0c */ /* 0x000fe2000bf05300 */
[----:B------:R-:W-:Y:S01]  /*7120*/  IMAD.WIDE.U32.X R32, R19, UR5, R32, P2 ;  /* 0x0000000513207c25 */ /* 0x000fe200090e0420 */
[----:B------:R-:W-:Y:S02]  /*7130*/  ISETP.NE.AND.EX P1, PT, RZ, UR5, PT, P1 ;  /* 0x00000005ff007c0c */ /* 0x000fe4000bf25310 */
[----:B------:R-:W-:Y:S01]  /*7140*/  SEL R14, R14, R34, !P0 ;  /* 0x000000220e0e7207 */ /* 0x000fe20004000000 */
[----:B-1----:R-:W-:Y:S01]  /*7150*/  IMAD.MOV R16, RZ, RZ, -R27 ;  /* 0x000000ffff107224 */ /* 0x002fe200078e0a1b */
[----:B------:R-:W-:Y:S01]  /*7160*/  SEL R13, R13, R35, !P0 ;  /* 0x000000230d0d7207 */ /* 0x000fe20004000000 */
[----:B------:R-:W-:Y:S01]  /*7170*/  IMAD.MOV.U32 R26, RZ, RZ, RZ ;  /* 0x000000ffff1a7224 */ /* 0x000fe200078e00ff */
[----:B------:R-:W-:Y:S01]  /*7180*/  SEL R18, R18, R32, !P1 ;  /* 0x0000002012127207 */ /* 0x000fe20004800000 */
[----:B------:R-:W-:Y:S01]  /*7190*/  IMAD R15, R16, R12, RZ ;  /* 0x0000000c100f7224 */ /* 0x000fe200078e02ff */
[----:B------:R-:W-:Y:S01]  /*71a0*/  SEL R17, R17, R33, !P1 ;  /* 0x0000002111117207 */ /* 0x000fe20004800000 */
[----:B--2---:R-:W-:Y:S01]  /*71b0*/  IMAD.MOV R20, RZ, RZ, -R29 ;  /* 0x000000ffff147224 */ /* 0x004fe200078e0a1d */
[----:B------:R-:W-:Y:S01]  /*71c0*/  SHF.R.U64 R2, R14, UR8, R13 ;  /* 0x000000080e027c19 */ /* 0x000fe2000800120d */
[----:B------:R-:W-:Y:S01]  /*71d0*/  IMAD.HI.U32 R15, R27, R15, R26 ;  /* 0x0000000f1b0f7227 */ /* 0x000fe200078e001a */
[----:B------:R-:W-:-:S02]  /*71e0*/  SHF.R.U64 R17, R18, UR6, R17 ;  /* 0x0000000612117c19 */ /* 0x000fc40008001211 */
[----:B------:R-:W-:Y:S01]  /*71f0*/  IADD3 R19, PT, PT, R5, -0x1, R2 ;  /* 0xffffffff05137810 */ /* 0x000fe20007ffe002 */
[----:B------:R-:W-:Y:S01]  /*7200*/  IMAD.MOV.U32 R28, RZ, RZ, RZ ;  /* 0x000000ffff1c7224 */ /* 0x000fe200078e00ff */
[----:B------:R-:W-:Y:S01]  /*7210*/  IADD3 R18, PT, PT, R4, -0x1, R17 ;  /* 0xffffffff04127810 */ /* 0x000fe20007ffe011 */
[----:B------:R-:W-:Y:S01]  /*7220*/  IMAD R17, R20, R3, RZ ;  /* 0x0000000314117224 */ /* 0x000fe200078e02ff */
[----:B------:R-:W-:Y:S02]  /*7230*/  IABS R14, R5 ;  /* 0x00000005000e7213 */ /* 0x000fe40000000000 */
[----:B------:R-:W-:Y:S01]  /*7240*/  IABS R16, R19 ;  /* 0x0000001300107213 */ /* 0x000fe20000000000 */
[----:B------:R-:W-:Y:S01]  /*7250*/  IMAD.HI.U32 R17, R29, R17, R28 ;  /* 0x000000111d117227 */ /* 0x000fe200078e001c */
[----:B------:R-:W-:Y:S02]  /*7260*/  IABS R2, R4 ;  /* 0x0000000400027213 */ /* 0x000fe40000000000 */
[----:B------:R-:W-:Y:S01]  /*7270*/  IABS R13, R18 ;  /* 0x00000012000d7213 */ /* 0x000fe20000000000 */
[----:B------:R-:W-:Y:S01]  /*7280*/  IMAD.MOV R14, RZ, RZ, -R14 ;  /* 0x000000ffff0e7224 */ /* 0x000fe200078e0a0e */
        /* <DEDUP_REMOVED lines=29> */
.L_x_78:
[----:B------:R-:W-:Y:S05]  /*7460*/  BSYNC.RECONVERGENT B0 ;  /* 0x0000000000007941 */ /* 0x000fea0003800200 */
.L_x_77:
[----:B--2---:R-:W2:Y:S01]  /*7470*/  SHFL.UP PT, R2, R17, 0x1, RZ ;  /* 0x0420000011027989 */ /* 0x004ea200000e00ff */
        /* <DEDUP_REMOVED lines=14> */
[----:B---3--:R-:W-:-:S03]  /*7560*/  SEL R15, R15, RZ, P4 ;  /* 0x000000ff0f0f7207 */ /* 0x008fc60002000000 */
[----:B------:R-:W2:Y:S02]  /*7570*/  SHFL.UP PT, R19, R16, 0x4, RZ ;  /* 0x0480000010137989 */ /* 0x000ea400000e00ff */
[----:B------:R-:W-:-:S05]  /*7580*/  IMAD.X R15, R15, 0x1, R2, P0 ;  /* 0x000000010f0f7824 */ /* 0x000fca00000e0602 */
        /* <DEDUP_REMOVED lines=8> */
[----:B------:R-:W-:Y:S01]  /*7610*/  IADD3 R20, P0, PT, R18, R19, RZ ;  /* 0x0000001312147210 */ /* 0x000fe20007f1e0ff */
[----:B------:R-:W-:Y:S01]  /*7620*/  IMAD.U32 R18, RZ, RZ, UR17 ;  /* 0x00000011ff127e24 */ /* 0x000fe2000f8e00ff */
[----:B---3--:R-:W-:-:S03]  /*7630*/  SEL R3, R3, RZ, P2 ;  /* 0x000000ff03037207 */ /* 0x008fc60001000000 */
[----:B------:R-:W2:Y:S02]  /*7640*/  SHFL.UP PT, R15, R20, 0x10, RZ ;  /* 0x06000000140f7989 */ /* 0x000ea400000e00ff */
[----:B-1----:R-:W-:-:S05]  /*7650*/  IMAD.X R25, R3, 0x1, R2, P0 ;  /* 0x0000000103197824 */ /* 0x002fca00000e0602 */
[----:B------:R-:W1:Y:S01]  /*7660*/  SHFL.UP PT, R3, R25, 0x10, RZ ;  /* 0x0600000019037989 */ /* 0x000e6200000e00ff */
[----:B--2---:R-:W-:-:S04]  /*7670*/  SEL R15, R15, RZ, P3 ;  /* 0x000000ff0f0f7207 */ /* 0x004fc80001800000 */
[----:B------:R-:W-:Y:S02]  /*7680*/  IADD3 R16, P0, PT, R15, R20, RZ ;  /* 0x000000140f107210 */ /* 0x000fe40007f1e0ff */
[----:B-1----:R-:W-:-:S05]  /*7690*/  SEL R2, R3, RZ, P3 ;  /* 0x000000ff03027207 */ /* 0x002fca0001800000 */
[----:B------:R-:W-:Y:S01]  /*76a0*/  IMAD.X R15, R2, 0x1, R25, P0 ;  /* 0x00000001020f7824 */ /* 0x000fe200000e0619 */
[----:B------:R-:W-:-:S04]  /*76b0*/  IADD3 R2, P0, PT, R16, UR41, RZ ;  /* 0x0000002910027c10 */ /* 0x000fc8000ff1e0ff */
        /* <DEDUP_REMOVED lines=12> */
.L_x_82:
        /* <DEDUP_REMOVED lines=100> */
.L_x_81:
[----:B------:R-:W-:Y:S05]  /*7dc0*/  BSYNC.RECONVERGENT B0 ;  /* 0x0000000000007941 */ /* 0x000fea0003800200 */
.L_x_80:
        /* <DEDUP_REMOVED lines=40> */
.L_x_79:
        /* <DEDUP_REMOVED lines=12> */
[----:B------:R-:W1:Y:S04]  /*8110*/  SHFL.IDX PT, R16, R16, R3, 0x1f ;  /* 0x00001f0310107589 */ /* 0x000e6800000e0000 */
[----:B------:R-:W3:Y:S04]  /*8120*/  SHFL.IDX PT, R2, R2, R3, 0x1f ;  /* 0x00001f0302027589 */ /* 0x000ee800000e0000 */
[----:B------:R2:W4:Y:S04]  /*8130*/  SHFL.IDX PT, R15, R14, R3, 0x1f ;  /* 0x00001f030e0f7589 */ /* 0x00052800000e0000 */
[----:B------:R2:W2:Y:S04]  /*8140*/  SHFL.IDX PT, R14, R17, R3, 0x1f ;  /* 0x00001f03110e7589 */ /* 0x0004a800000e0000 */
[----:B------:R2:W2:Y:S01]  /*8150*/  SHFL.IDX PT, R12, R12, R3, 0x1f ;  /* 0x00001f030c0c7589 */ /* 0x0004a200000e0000 */
[----:B-1----:R-:W-:-:S02]  /*8160*/  R2UR UR41, R16 ;  /* 0x00000000102972ca */ /* 0x002fc400000e0000 */
[----:B---3--:R-:W-:-:S15]  /*8170*/  R2UR UR40, R2 ;  /* 0x00000000022872ca */ /* 0x008fde00000e0000 */
.L_x_76:
[----:B------:R-:W3:Y:S01]  /*8180*/  LDCU UR4, c[0x0][0xbe8] ;  /* 0x00017d00ff0477ac */ /* 0x000ee20008000800 */
[----:B------:R-:W-:Y:S01]  /*8190*/  IMAD.MOV.U32 R16, RZ, RZ, -0x1 ;  /* 0xffffffffff107424 */ /* 0x000fe200078e00ff */
[----:B--2---:R-:W-:Y:S02]  /*81a0*/  MOV R3, 0xffffffff ;  /* 0xffffffff00037802 */ /* 0x004fe40000000f00 */
[----:B---3--:R-:W-:-:S13]  /*81b0*/  ISETP.GE.AND P0, PT, R21, UR4, PT ;  /* 0x0000000415007c0c */ /* 0x008fda000bf06270 */
        /* <DEDUP_REMOVED lines=38> */
.L_x_83:
[----:B------:R-:W-:Y:S01]  /*8420*/  IMAD.U32 R19, RZ, RZ, UR5 ;  /* 0x00000005ff137e24 */ /* 0x000fe2000f8e00ff */
[----:B------:R-:W-:Y:S02]  /*8430*/  MOV R18, UR4 ;  /* 0x0000000400127c02 */ /* 0x000fe40008000f00 */
[----:B------:R-:W-:Y:S02]  /*8440*/  MOV R2, 0x8460 ;  /* 0x0000846000027802 */ /* 0x000fe40000000f00 */
[----:B----45:R-:W-:Y:S05]  /*8450*/  CALL.REL.NOINC `(.L_x_68) ;  /* 0x000000a800ac7944 */ /* 0x030fea0003c00000 */
[----:B------:R-:W-:Y:S02]  /*8460*/  IADD3 R3, PT, PT, -R20, RZ, RZ ;  /* 0x000000ff14037210 */ /* 0x000fe40007ffe1ff */
[----:B------:R-:W-:-:S03]  /*8470*/  MOV R2, R20 ;  /* 0x0000001400027202 */ /* 0x000fc60000000f00 */
[----:B------:R-:W-:-:S07]  /*8480*/  IMAD R20, R16, R3, UR5 ;  /* 0x0000000510147e24 */ /* 0x000fce000f8e0203 */
.L_x_84:
[----:B------:R-:W1:Y:S01]  /*8490*/  LDC R17, c[0x0][0xbdc] ;  /* 0x0002f700ff117b82 */ /* 0x000e620000000800 */
[----:B------:R-:W-:Y:S01]  /*84a0*/  ULOP3.LUT UR8, UR8, UR12, URZ, 0xc0, !UPT ;  /* 0x0000000c08087292 */ /* 0x000fe2000f8ec0ff */
[----:B------:R-:W-:Y:S01]  /*84b0*/  PLOP3.LUT P1, PT, PT, PT, PT, 0x8, 0x80 ;  /* 0x000000000080781c */ /* 0x000fe20003f2e170 */
[----:B------:R-:W-:Y:S01]  /*84c0*/  ULOP3.LUT UR11, UR19, UR11, URZ, 0xc0, !UPT ;  /* 0x0000000b130b7292 */ /* 0x000fe2000f8ec0ff */
[----:B------:R-:W-:Y:S02]  /*84d0*/  IMAD.MOV.U32 R23, RZ, RZ, 0x1 ;  /* 0x00000001ff177424 */ /* 0x000fe400078e00ff */
[----:B------:R-:W-:Y:S02]  /*84e0*/  P2R R24, PR, RZ, 0x2 ;  /* 0x00000002ff187803 */ /* 0x000fe40000000000 */
[----:B------:R-:W2:Y:S08]  /*84f0*/  LDC R3, c[0x0][0xb80] ;  /* 0x0002e000ff037b82 */ /* 0x000eb00000000800 */
[----:B------:R-:W3:Y:S08]  /*8500*/  LDC R16, c[0x0][0xb90] ;  /* 0x0002e400ff107b82 */ /* 0x000ef00000000800 */
[----:B------:R-:W4:Y:S01]  /*8510*/  LDC R18, c[0x0][0xbe0] ;  /* 0x0002f800ff127b82 */ /* 0x000f220000000800 */
[----:B-1----:R-:W-:-:S05]  /*8520*/  SHF.L.U32 R2, R2, R17, RZ ;  /* 0x0000001102027219 */ /* 0x002fca00000006ff */
[----:B------:R-:W-:Y:S02]  /*8530*/  VIADD R17, R2, UR8 ;  /* 0x0000000802117c36 */ /* 0x000fe40008000000 */
[----:B--2---:R-:W-:Y:S02]  /*8540*/  IMAD R3, R20, R3, UR11 ;  /* 0x0000000b14037e24 */ /* 0x004fe4000f8e0203 */
[----:B---3--:R-:W-:Y:S01]  /*8550*/  IMAD R16, R17, R16, UR32 ;  /* 0x0000002011107e24 */ /* 0x008fe2000f8e0210 */
[----:B----4-:R-:W-:-:S04]  /*8560*/  ISETP.NE.AND P0, PT, R18, 0x1, PT ;  /* 0x000000011200780c */ /* 0x010fc80003f05270 */
[----:B------:R-:W-:Y:S02]  /*8570*/  SEL R22, R16, R3, !P0 ;  /* 0x0000000310167207 */ /* 0x000fe40004000000 */
[----:B------:R-:W-:Y:S01]  /*8580*/  SEL R16, R3, R16, !P0 ;  /* 0x0000001003107207 */ /* 0x000fe20004000000 */
[----:B------:R-:W-:Y:S02]  /*8590*/  IMAD.MOV.U32 R3, RZ, RZ, R21 ;  /* 0x000000ffff037224 */ /* 0x000fe400078e0015 */
.L_x_75:
[----:B------:R-:W-:-:S09]  /*85a0*/  UISETP.NE.AND UP0, UPT, UR37, 0x1, UPT ;  /* 0x000000012500788c */ /* 0x000fd2000bf05270 */
[----:B------:R-:W-:Y:S05]  /*85b0*/  BRA.U !UP0, `(.L_x_85) ;  /* 0x0000000108047547 */ /* 0x000fea000b800000 */
[----:B------:R-:W-:Y:S05]  /*85c0*/  BPT.TRAP 0x1 ;  /* 0x000000040000795c */ /* 0x000fea0000300000 */
.L_x_85:
[----:B------:R-:W2:Y:S01]  /*85d0*/  S2UR UR4, SR_CgaCtaId ;  /* 0x00000000000479c3 */ /* 0x000ea20000008800 */
[----:B------:R-:W-:Y:S01]  /*85e0*/  UMOV UR5, 0x400 ;  /* 0x0000040000057882 */ /* 0x000fe20000000000 */
[----:B------:R-:W-:Y:S02]  /*85f0*/  SHF.L.U32 R2, R0, 0x1f, RZ ;  /* 0x0000001f00027819 */ /* 0x000fe400000006ff */
[----:B------:R-:W-:Y:S02]  /*8600*/  ISETP.NE.AND P1, PT, R10, R3, PT ;  /* 0x000000030a00720c */ /* 0x000fe40003f25270 */
[----:B------:R-:W-:-:S04]  /*8610*/  ISETP.NE.AND P2, PT, R24, RZ, PT ;  /* 0x000000ff1800720c */ /* 0x000fc80003f45270 */
[----:B------:R-:W-:Y:S01]  /*8620*/  ISETP.NE.AND P2, PT, R10, R3, !P2 ;  /* 0x000000030a00720c */ /* 0x000fe20005745270 */
[----:B------:R-:W-:-:S06]  /*8630*/  VIADD R10, R11, 0x1 ;  /* 0x000000010b0a7836 */ /* 0x000fcc0000000000 */
[----:B------:R-:W-:Y:S01]  /*8640*/  @!P1 IMAD.MOV R10, RZ, RZ, R11 ;  /* 0x000000ffff0a9224 */ /* 0x000fe200078e020b */
[----:B--2---:R-:W-:-:S04]  /*8650*/  ULEA UR4, UR4, UR5, 0x18 ;  /* 0x0000000504047291 */ /* 0x004fc8000f8ec0ff */
[----:B------:R-:W-:-:S09]  /*8660*/  ULEA UR4, UR20, UR4, 0x3 ;  /* 0x0000000414047291 */ /* 0x000fd2000f8e18ff */
[----:B------:R-:W2:Y:S02]  /*8670*/  SYNCS.PHASECHK.TRANS64.TRYWAIT P0, [UR4+0x100], R2 ;  /* 0x00010002ff0075a7 */ /* 0x000ea40008001104 */
[----:B--2---:R-:W-:Y:S05]  /*8680*/  @!P0 BRA `(.L_x_86) ;  /* 0x0000009800288947 */ /* 0x004fea0003800000 */
.L_x_261:
[----:B------:R-:W-:Y:S02]  /*8690*/  ELECT P0, URZ, PT ;  /* 0x0000000000ff782f */ /* 0x000fe40003800000 */
[----:B------:R-:W-:Y:S01]  /*86a0*/  ISETP.NE.AND P1, PT, R24, RZ, PT ;  /* 0x000000ff1800720c */ /* 0x000fe20003f25270 */
[----:B------:R-:W-:Y:S03]  /*86b0*/  BSSY.RECONVERGENT B0, `(.L_x_87) ;  /* 0x0000015000007945 */ /* 0x000fe60003800200 */
[----:B------:R-:W-:-:S04]  /*86c0*/  SEL R10, R10, RZ, !P1 ;  /* 0x000000ff0a0a7207 */ /* 0x000fc80004800000 */
[----:B--2---:R-:W-:-:S03]  /*86d0*/  PRMT R11, R10, 0x7610, R11 ;  /* 0x000076100a0b7816 */ /* 0x004fc6000000000b */
[----:B------:R-:W-:Y:S05]  /*86e0*/  @!P0 BRA `(.L_x_88) ;  /* 0x0000000000448947 */ /* 0x000fea0003800000 */
[----:B------:R-:W-:Y:S01]  /*86f0*/  UIMAD UR5, UR20, 0x14, UR36 ;  /* 0x00000014140578a4 */ /* 0x000fe2000f8e0224 */
[----:B------:R-:W-:-:S04]  /*8700*/  SEL R2, RZ, 0x1, !P2 ;  /* 0x00000001ff027807 */ /* 0x000fc80005000000 */
[----:B------:R-:W-:-:S04]  /*8710*/  PRMT R2, R2, 0x5410, R11 ;  /* 0x0000541002027816 */ /* 0x000fc8000000000b */
        /* <DEDUP_REMOVED lines=13> */
.L_x_89:
[----:B---3--:R-:W-:Y:S01]  /*87f0*/  SYNCS.ARRIVE.TRANS64.A1T0 RZ, [UR4+0xc0], RZ ;  /* 0x0000c0ffffff79a7 */ /* 0x008fe20008100004 */
.L_x_88:
[----:B------:R-:W-:Y:S05]  /*8800*/  BSYNC.RECONVERGENT B0 ;  /* 0x0000000000007941 */ /* 0x000fea0003800200 */
.L_x_87:
[----:B------:R-:W-:Y:S01]  /*8810*/  UIADD3 UR20, UPT, UPT, UR20, 0x1, URZ ;  /* 0x0000000114147890 */ /* 0x000fe2000fffe0ff */
[----:B------:R-:W-:Y:S02]  /*8820*/  VIADD R9, R9, 0x1 ;  /* 0x0000000109097836 */ /* 0x000fe40000000000 */
[----:B------:R-:W-:Y:S01]  /*8830*/  IMAD.MOV.U32 R10, RZ, RZ, R3 ;  /* 0x000000ffff0a7224 */ /* 0x000fe200078e0003 */
[----:B------:R-:W-:Y:S02]  /*8840*/  UISETP.NE.AND UP0, UPT, UR20, 0x8, UPT ;  /* 0x000000081400788c */ /* 0x000fe4000bf05270 */
[----:B------:R-:W-:Y:S02]  /*8850*/  ISETP.NE.AND P0, PT, R9, 0x4, PT ;  /* 0x000000040900780c */ /* 0x000fe40003f05270 */
[----:B------:R-:W-:Y:S02]  /*8860*/  USEL UR4, URZ, 0x1, UP0 ;  /* 0x00000001ff047887 */ /* 0x000fe40008000000 */
[----:B------:R-:W-:-:S04]  /*8870*/  USEL UR20, UR20, URZ, UP0 ;  /* 0x000000ff14147287 */ /* 0x000fc80008000000 */
[----:B------:R-:W-:-:S05]  /*8880*/  LOP3.LUT R0, R0, UR4, RZ, 0x3c, !PT ;  /* 0x0000000400007c12 */ /* 0x000fca000f8e3cff */
[----:B------:R-:W-:Y:S05]  /*8890*/  @!P0 EXIT ;  /* 0x000000000000894d */ /* 0x000fea0003800000 */
[----:B------:R-:W-:Y:S05]  /*88a0*/  BRA `(.L_x_90) ;  /* 0xffffffe000fc7947 */ /* 0x000fea000383ffff */
.L_x_57:
[----:B------:R-:W-:-:S09]  /*88b0*/  UISETP.NE.AND UP0, UPT, UR37, 0x3, UPT ;  /* 0x000000032500788c */ /* 0x000fd2000bf05270 */
[----:B------:R-:W-:Y:S05]  /*88c0*/  BRA.U UP0, `(.L_x_91) ;  /* 0x0000001100cc7547 */ /* 0x000fea000b800000 */
[----:B------:R-:W-:-:S08]  /*88d0*/  NOP ;  /* 0x0000000000007918 */ /* 0x000fd00000000000 */
[----:B-1--45:R-:W1:-:S00]  /*88e0*/  USETMAXREG.DEALLOC.CTAPOOL 0x88 ;  /* 0x00000088000079c8 */ /* 0x032e4000080e0500 */
[----:B-1----:R-:W1:Y:S01]  /*88f0*/  LDC.64 R20, c[0x0][0x390] ;  /* 0x0000e400ff147b82 */ /* 0x002e620000000a00 */
[----:B------:R-:W-:Y:S02]  /*8900*/  HFMA2 R18, -RZ, RZ, 0, 0 ;  /* 0x00000000ff127431 */ /* 0x000fe400000001ff */
[----:B------:R-:W-:Y:S01]  /*8910*/  IMAD.MOV.U32 R19, RZ, RZ, 0x1 ;  /* 0x00000001ff137424 */ /* 0x000fe200078e00ff */
[----:B------:R-:W-:Y:S01]  /*8920*/  PRMT R4, RZ, 0x7610, R4 ;  /* 0x00007610ff047816 */ /* 0x000fe20000000004 */
[----:B------:R-:W2:Y:S03]  /*8930*/  LDCU UR26, c[0x0][0x880] ;  /* 0x00011000ff1a77ac */ /* 0x000ea60008000800 */
[----:B------:R-:W3:Y:S01]  /*8940*/  LDC.64 R10, c[0x0][0xb08] ;  /* 0x0002c200ff0a7b82 */ /* 0x000ee20000000a00 */
[----:B------:R-:W4:Y:S01]  /*8950*/  LDCU.64 UR6, c[0x0][0x888] ;  /* 0x00011100ff0677ac */ /* 0x000f220008000a00 */
[----:B------:R-:W-:Y:S01]  /*8960*/  UPLOP3.LUT UP1, UPT, UPT, UPT, UPT, 0x40, 0x4 ;  /* 0x000000000004789c */ /* 0x000fe20003f2e870 */
[----:B------:R-:W-:-:S05]  /*8970*/  UMOV UR5, URZ ;  /* 0x000000ff00057c82 */ /* 0x000fca0008000000 */
[----:B------:R-:W1:Y:S08]  /*8980*/  LDC.64 R8, c[0x0][0xb10] ;  /* 0x0002c400ff087b82 */ /* 0x000e700000000a00 */
[----:B--2---:R-:W1:Y:S02]  /*8990*/  LDC.64 R2, c[0x0][0x890] ;  /* 0x00022400ff027b82 */ /* 0x004e640000000a00 */
.L_x_125:
[----:B------:R-:W-:Y:S04]  /*89a0*/  LOP3.LUT R0, R4, 0xffff, RZ, 0xc0, !PT ;  /* 0x0000ffff04007812 */ /* 0x000fe800078ec0ff */
[----:B------:R-:W-:Y:S04]  /*89b0*/  SHF.R.U32.HI R0, RZ, 0x1, R0 ;  /* 0x00000001ff007819 */ /* 0x000fe80000011600 */
[----:B------:R-:W-:Y:S05]  /*89c0*/  LOP3.LUT R0, R0, 0xffff, RZ, 0xc0, !PT ;  /* 0x0000ffff00007812 */ /* 0x000fea00078ec0ff */
[----:B------:R-:W-:Y:S05]  /*89d0*/  IMAD R0, R0, 0x4925, RZ ;  /* 0x0000492500007824 */ /* 0x000fea00078e02ff */
[----:B------:R-:W-:Y:S04]  /*89e0*/  SHF.R.U32.HI R0, RZ, 0x11, R0 ;  /* 0x00000011ff007819 */ /* 0x000fe80000011600 */
[----:B------:R-:W-:Y:S05]  /*89f0*/  PRMT R0, R0, 0x9910, RZ ;  /* 0x0000991000007816 */ /* 0x000fea00000000ff */
[----:B------:R-:W-:Y:S04]  /*8a00*/  IMAD R0, R0, 0xe, RZ ;  /* 0x0000000e00007824 */ /* 0x000fe800078e02ff */
[----:B------:R-:W-:Y:S05]  /*8a10*/  IMAD.MOV R0, RZ, RZ, -R0 ;  /* 0x000000ffff007224 */ /* 0x000fea00078e0a00 */
[----:B------:R-:W-:Y:S05]  /*8a20*/  PRMT R5, R0, 0x7710, RZ ;  /* 0x0000771000057816 */ /* 0x000fea00000000ff */
[----:B------:R-:W-:Y:S05]  /*8a30*/  IMAD.IADD R5, R5, 0x1, R4 ;  /* 0x0000000105057824 */ /* 0x000fea00078e0204 */
[----:B------:R-:W-:Y:S11]  /*8a40*/  R2UR UR4, R5 ;  /* 0x00000000050472ca */ /* 0x000ff600000e0000 */
[----:B------:R-:W-:Y:S02]  /*8a50*/  @!UPT UIADD3 URZ, UPT, UPT, URZ, URZ, URZ ;  /* 0x000000fffffff290 */ /* 0x000fe4000fffe0ff */
[----:B------:R-:W-:Y:S06]  /*8a60*/  ULOP3.LUT UR4, UR4, 0xffff, URZ, 0xc0, !UPT ;  /* 0x0000ffff04047892 */ /* 0x000fec000f8ec0ff */
[----:B------:R-:W-:Y:S02]  /*8a70*/  IMAD.U32 R4, RZ, RZ, UR4 ;  /* 0x00000004ff047e24 */ /* 0x000fe4000f8e00ff */
[----:B------:R-:W-:Y:S03]  /*8a80*/  IMAD.U32 R0, RZ, RZ, UR4 ;  /* 0x00000004ff007e24 */ /* 0x000fe6000f8e00ff */
[----:B------:R-:W-:Y:S04]  /*8a90*/  LEA R4, P0, R4, UR22, 0x7 ;  /* 0x0000001604047c11 */ /* 0x000fe8000f8038ff */
[----:B------:R-:W-:Y:S02]  /*8aa0*/  LEA.HI.X R5, R0, UR23, RZ, 0x7, P0 ;  /* 0x0000001700057c11 */ /* 0x000fe400080f3cff */
[----:B------:R-:W-:Y:S02]  /*8ab0*/  R2UR UR28, R4 ;  /* 0x00000000041c72ca */ /* 0x000fe400000e0000 */
[----:B------:R-:W-:Y:S01]  /*8ac0*/  R2UR UR29, R5 ;  /* 0x00000000051d72ca */ /* 0x000fe200000e0000 */
[----:B------:R-:W-:Y:S03]  /*8ad0*/  @!UPT UIADD3 URZ, UPT, UPT, URZ, URZ, URZ ;  /* 0x000000fffffff290 */ /* 0x000fe6000fffe0ff */
[----:B------:R-:W-:Y:S11]  /*8ae0*/  BRA.U UP1, `(.L_x_92) ;  /* 0x0000000501107547 */ /* 0x000ff6000b800000 */
[----:B------:R-:W2:Y:S01]  /*8af0*/  S2R R0, SR_LANEID ;  /* 0x0000000000007919 */ /* 0x000ea20000000000 */
[----:B------:R-:W-:Y:S02]  /*8b00*/  MOV R4, 0x400 ;  /* 0x0000040000047802 */ /* 0x000fe40000000f00 */
[----:B------:R-:W-:Y:S01]  /*8b10*/  ELECT P0, URZ, PT ;  /* 0x0000000000ff782f */ /* 0x000fe20003800000 */
[----:B------:R-:W-:Y:S01]  /*8b20*/  BSSY.RECONVERGENT B0, `(.L_x_93) ;  /* 0x0000037000007945 */ /* 0x000fe20003800200 */
[----:B------:R-:W5:Y:S02]  /*8b30*/  S2R R15, SR_CgaCtaId ;  /* 0x00000000000f7919 */ /* 0x000f640000008800 */
[----:B-----5:R-:W-:Y:S01]  /*8b40*/  LEA R15, R15, R4, 0x18 ;  /* 0x000000040f0f7211 */ /* 0x020fe200078ec0ff */
[----:B--2---:R-:W-:Y:S05]  /*8b50*/  IMAD.SHL.U32 R0, R0, 0x4, RZ ;  /* 0x0000000400007824 */ /* 0x004fea00078e00ff */
[----:B------:R-:W-:Y:S03]  /*8b60*/  IADD3 R16, PT, PT, R0, 0x380, R15 ;  /* 0x0000038000107810 */ /* 0x000fe60007ffe00f */
[----:B------:R-:W-:Y:S05]  /*8b70*/  @!P0 BRA `(.L_x_94) ;  /* 0x0000000000c48947 */ /* 0x000fea0003800000 */
[----:B-1----:R-:W-:Y:S01]  /*8b80*/  ISETP.NE.U32.AND P0, PT, R8, RZ, PT ;  /* 0x000000ff0800720c */ /* 0x002fe20003f05070 */
[----:B------:R-:W-:Y:S01]  /*8b90*/  IMAD.WIDE R12, R17, 0xc, R20 ;  /* 0x0000000c110c7825 */ /* 0x000fe200078e0214 */
[----:B---3--:R-:W-:Y:S01]  /*8ba0*/  ISETP.NE.U32.AND P1, PT, R10, RZ, PT ;  /* 0x000000ff0a00720c */ /* 0x008fe20003f25070 */
[----:B------:R-:W1:Y:S01]  /*8bb0*/  S2UR UR4, SR_CgaCtaId ;  /* 0x00000000000479c3 */ /* 0x000e620000008800 */
[----:B------:R-:W-:Y:S01]  /*8bc0*/  ISETP.NE.AND.EX P0, PT, R9, RZ, PT, P0 ;  /* 0x000000ff0900720c */ /* 0x000fe20003f05300 */
[----:B------:R-:W-:Y:S01]  /*8bd0*/  UMOV UR8, 0x400 ;  /* 0x0000040000087882 */ /* 0x000fe20000000000 */
[----:B------:R-:W2:Y:S01]  /*8be0*/  LDG.E R26, desc[UR50][R12.64] ;  /* 0x000000320c1a7981 */ /* 0x000ea2000c1e1900 */
[----:B------:R-:W-:Y:S10]  /*8bf0*/  ISETP.NE.AND.EX P1, PT, R11, RZ, PT, P1 ;  /* 0x000000ff0b00720c */ /* 0x000ff40003f25310 */
[----:B------:R-:W3:Y:S08]  /*8c00*/  @P0 LDC.64 R4, c[0x0][0xb10] ;  /* 0x0002c400ff040b82 */ /* 0x000ef00000000a00 */
[----:B------:R-:W5:Y:S01]  /*8c10*/  @P1 LDC.64 R6, c[0x0][0xb08] ;  /* 0x0002c200ff061b82 */ /* 0x000f620000000a00 */
[----:B--2---:R-:W-:Y:S01]  /*8c20*/  SHF.R.S32.HI R27, RZ, 0x1f, R26 ;  /* 0x0000001fff1b7819 */ /* 0x004fe2000001141a */
[C---:B---3--:R-:W-:Y:S01]  /*8c30*/  @P0 IMAD.WIDE R4, R17.reuse, 0x8, R4 ;  /* 0x0000000811040825 */ /* 0x048fe200078e0204 */
[----:B-1----:R-:W-:Y:S03]  /*8c40*/  ULEA UR4, UR4, UR8, 0x18 ;  /* 0x0000000804047291 */ /* 0x002fe6000f8ec0ff */
[----:B-----5:R-:W-:Y:S01]  /*8c50*/  @P1 IMAD.WIDE R6, R17, 0x8, R6 ;  /* 0x0000000811061825 */ /* 0x020fe200078e0206 */
[----:B------:R-:W2:Y:S01]  /*8c60*/  @P0 LDG.E.64 R28, desc[UR50][R4.64] ;  /* 0x00000032041c0981 */ /* 0x000ea2000c1e1b00 */
[----:B------:R-:W-:Y:S03]  /*8c70*/  UIADD3 UR8, UPT, UPT, UR4, 0x380, URZ ;  /* 0x0000038004087890 */ /* 0x000fe6000fffe0ff */
[----:B------:R1:W3:Y:S04]  /*8c80*/  @P1 LDG.E.64 R24, desc[UR50][R6.64] ;  /* 0x0000003206181981 */ /* 0x0002e8000c1e1b00 */
[----:B------:R-:W-:Y:S04]  /*8c90*/  STS [UR4+0x3b0], RZ ;  /* 0x0003b0ffff007988 */ /* 0x000fe80008000804 */
[----:B------:R5:W4:Y:S04]  /*8ca0*/  LDG.E R5, desc[UR50][R12.64+0x4] ;  /* 0x000004320c057981 */ /* 0x000b28000c1e1900 */
[----:B-1----:R-:W1:Y:S01]  /*8cb0*/  LDS R7, [UR4+0x39c] ;  /* 0x00039c04ff077984 */ /* 0x002e620008000800 */
[----:B------:R-:W-:Y:S05]  /*8cc0*/  IMAD.U32 R6, RZ, RZ, UR8 ;  /* 0x00000008ff067e24 */ /* 0x000fea000f8e00ff */
[----:B-----5:R-:W-:Y:S05]  /*8cd0*/  SHF.R.U64 R12, R6, 0x4, RZ ;  /* 0x00000004060c7819 */ /* 0x020fea00000012ff */
[----:B------:R-:W-:Y:S04]  /*8ce0*/  STS [UR4+0x390], R12 ;  /* 0x0003900cff007988 */ /* 0x000fe80008000804 */
[----:B------:R-:W-:Y:S01]  /*8cf0*/  STS [UR4+0x394], R12 ;  /* 0x0003940cff007988 */ /* 0x000fe20008000804 */
[----:B------:R-:W-:Y:S02]  /*8d00*/  @!P0 IMAD.MOV.U32 R28, RZ, RZ, R26 ;  /* 0x000000ffff1c8224 */ /* 0x000fe400078e001a */
[----:B------:R-:W-:Y:S01]  /*8d10*/  @!P0 IMAD.MOV.U32 R29, RZ, RZ, R27 ;  /* 0x000000ffff1d8224 */ /* 0x000fe200078e001b */
[----:B---3--:R-:W-:Y:S04]  /*8d20*/  @P1 STS.64 [UR4+0x380], R24 ;  /* 0x00038018ff001988 */ /* 0x008fe80008000a04 */
[----:B--2---:R-:W-:Y:S04]  /*8d30*/  SHF.L.U64.HI R14, R28, 0x1, R29 ;  /* 0x000000011c0e7819 */ /* 0x004fe8000001021d */
[----:B------:R-:W-:Y:S04]  /*8d40*/  LOP3.LUT R14, R14, 0x1fffffff, RZ, 0xc0, !PT ;  /* 0x1fffffff0e0e7812 */ /* 0x000fe800078ec0ff */
[----:B------:R-:W-:Y:S04]  /*8d50*/  SHF.R.U32.HI R4, RZ, 0x4, R14 ;  /* 0x00000004ff047819 */ /* 0x000fe8000001160e */
[----:B-1----:R-:W-:Y:S02]  /*8d60*/  LOP3.LUT R23, R7, 0xf, R4, 0xb8, !PT ;  /* 0x0000000f07177812 */ /* 0x002fe400078eb804 */
[----:B------:R-:W-:Y:S03]  /*8d70*/  CS2R R6, SRZ ;  /* 0x0000000000067805 */ /* 0x000fe6000001ff00 */
[----:B------:R1:W-:Y:S01]  /*8d80*/  STS [UR4+0x39c], R23 ;  /* 0x00039c17ff007988 */ /* 0x0003e20008000804 */
[----:B----4-:R-:W-:Y:S03]  /*8d90*/  VIADD R5, R5, 0xffffffff ;  /* 0xffffffff05057836 */ /* 0x010fe60000000000 */
[----:B------:R-:W2:Y:S01]  /*8da0*/  LDS R4, [UR4+0x39c] ;  /* 0x00039c04ff047984 */ /* 0x000ea20008000800 */
[----:B-1----:R-:W-:Y:S05]  /*8db0*/  IMAD.SHL.U32 R23, R28, 0x2, RZ ;  /* 0x000000021c177824 */ /* 0x002fea00078e00ff */
[----:B------:R-:W-:Y:S04]  /*8dc0*/  LOP3.LUT R23, R23, 0xfffffffe, RZ, 0xc0, !PT ;  /* 0xfffffffe17177812 */ /* 0x000fe800078ec0ff */
[----:B------:R-:W-:Y:S05]  /*8dd0*/  SHF.R.U64 R14, R23, 0x4, R14 ;  /* 0x00000004170e7819 */ /* 0x000fea000000120e */
[----:B------:R-:W-:Y:S01]  /*8de0*/  STS [UR4+0x38c], R14 ;  /* 0x00038c0eff007988 */ /* 0x000fe20008000804 */
[----:B--2---:R-:W-:Y:S05]  /*8df0*/  LOP3.LUT R30, R4, 0xf0, RZ, 0xb8, !PT ;  /* 0x000000f0041e7812 */ /* 0x004fea00078eb8ff */
[----:B------:R-:W-:Y:S04]  /*8e00*/  STS [UR4+0x39c], R30 ;  /* 0x00039c1eff007988 */ /* 0x000fe80008000804 */
[----:B------:R-:W1:Y:S02]  /*8e10*/  LDS R4, [UR4+0x39c] ;  /* 0x00039c04ff047984 */ /* 0x000e640008000800 */
[----:B-1----:R-:W-:Y:S01]  /*8e20*/  LOP3.LUT R13, R4, 0xf00, RZ, 0xb8, !PT ;  /* 0x00000f00040d7812 */ /* 0x002fe200078eb8ff */
[----:B------:R-:W-:Y:S04]  /*8e30*/  VIADD R4, R26, 0xffffffff ;  /* 0xffffffff1a047836 */ /* 0x000fe80000000000 */
[----:B------:R-:W-:Y:S04]  /*8e40*/  STS.64 [UR4+0x398], R12 ;  /* 0x0003980cff007988 */ /* 0x000fe80008000a04 */
[----:B------:R-:W1:Y:S04]  /*8e50*/  LDS R22, [UR4+0x39c] ;  /* 0x00039c04ff167984 */ /* 0x000e680008000800 */
[----:B------:R2:W-:Y:S01]  /*8e60*/  STS.128 [UR4+0x3a0], R4 ;  /* 0x0003a004ff007988 */ /* 0x0005e20008000c04 */
[----:B-1----:R-:W-:Y:S05]  /*8e70*/  LOP3.LUT R22, R22, 0xf000, RZ, 0xb8, !PT ;  /* 0x0000f00016167812 */ /* 0x002fea00078eb8ff */
[----:B------:R2:W-:Y:S02]  /*8e80*/  STS [UR4+0x39c], R22 ;  /* 0x00039c16ff007988 */ /* 0x0005e40008000804 */
.L_x_94:
[----:B----4-:R-:W-:Y:S05]  /*8e90*/  BSYNC.RECONVERGENT B0 ;  /* 0x0000000000007941 */ /* 0x010fea0003800200 */
.L_x_93:
[----:B------:R-:W-:Y:S01]  /*8ea0*/  NOP ;  /* 0x0000000000007918 */ /* 0x000fe20000000000 */
[----:B------:R-:W4:Y:S01]  /*8eb0*/  LDS R16, [R16] ;  /* 0x0000000010107984 */ /* 0x000f220000000800 */
[----:B--2---:R-:W-:Y:S01]  /*8ec0*/  IADD3 R4, P0, PT, R0, UR28, RZ ;  /* 0x0000001c00047c10 */ /* 0x004fe2000ff1e0ff */
[----:B------:R-:W-:Y:S04]  /*8ed0*/  IMAD.U32 R0, RZ, RZ, UR20 ;  /* 0x00000014ff007e24 */ /* 0x000fe8000f8e00ff */
[----:B------:R-:W-:Y:S01]  /*8ee0*/  IMAD.X R5, RZ, RZ, UR29, P0 ;  /* 0x0000001dff057e24 */ /* 0x000fe200080e06ff */
[----:B------:R-:W-:Y:S04]  /*8ef0*/  SHF.L.U32 R6, R0, 0x1f, RZ ;  /* 0x0000001f00067819 */ /* 0x000fe800000006ff */
[----:B----4-:R2:W4:Y:S02]  /*8f00*/  ATOMG.E.EXCH.STRONG.GPU PT, RZ, [R4], R16 ;  /* 0x0000001004ff73a8 */ /* 0x01052400041ee100 */
[----:B----4-:R-:W4:Y:S02]  /*8f10*/  SYNCS.PHASECHK.TRANS64.TRYWAIT P0, [R15+URZ+0xb8], R6 ;  /* 0x0000b8060f0075a7 */ /* 0x010f2400080011ff */
[----:B--2-4-:R-:W-:Y:S05]  /*8f20*/  @!P0 BRA `(.L_x_95) ;  /* 0x0000009000188947 */ /* 0x014fea0003800000 */
.L_x_92:
[----:B-1----:R-:W-:Y:S04]  /*8f30*/  ISETP.NE.U32.AND P0, PT, R2, RZ, PT ;  /* 0x000000ff0200720c */ /* 0x002fe80003f05070 */
[----:B------:R-:W-:Y:S11]  /*8f40*/  ISETP.NE.AND.EX P0, PT, R3, RZ, PT, P0 ;  /* 0x000000ff0300720c */ /* 0x000ff60003f05300 */
[----:B------:R-:W-:Y:S02]  /*8f50*/  @!UPT UIADD3 URZ, UPT, UPT, URZ, URZ, URZ ;  /* 0x000000fffffff290 */ /* 0x000fe4000fffe0ff */
[----:B------:R-:W1:Y:S02]  /*8f60*/  @P0 LDC.64 R4, c[0x0][0x890] ;  /* 0x00022400ff040b82 */ /* 0x000e640000000a00 */
[----:B-1----:R-:W-:Y:S01]  /*8f70*/  @P0 IMAD.WIDE R4, R17, 0x8, R4 ;  /* 0x0000000811040825 */ /* 0x002fe200078e0204 */
[----:B------:R-:W-:Y:S06]  /*8f80*/  BRA.U UP1, `(.L_x_96) ;  /* 0x0000000101107547 */ /* 0x000fec000b800000 */
[----:B------:R-:W-:Y:S04]  /*8f90*/  DEPBAR {5,4,3,2,1,0} ;  /* 0x0000003f0000791a */ /* 0x000fe80000000000 */
[----:B------:R-:W1:Y:S02]  /*8fa0*/  CCTL.E.C.LDCU.IV.DEEP [UR28] ;  /* 0x000000001c007540 */ /* 0x000e640009c08000 */
[----:B-1----:R1:W-:Y:S01]  /*8fb0*/  UTMACCTL.IV [UR28] ;  /* 0x000000001c0079b9 */ /* 0x0023e20008000000 */
[----:B------:R-:W-:Y:S01]  /*8fc0*/  NOP ;  /* 0x0000000000007918 */ /* 0x000fe20000000000 */
.L_x_96:
[----:B------:R-:W5:Y:S01]  /*8fd0*/  @P0 LDG.E.64 R4, desc[UR50][R4.64] ;  /* 0x0000003204040981 */ /* 0x000f62000c1e1b00 */
[----:B------:R-:W-:Y:S02]  /*8fe0*/  USHF.L.U32 UR18, UR18, 0x7, URZ ;  /* 0x0000000712127899 */ /* 0x000fe400080006ff */
[----:B------:R-:W-:Y:S01]  /*8ff0*/  USHF.L.U32 UR19, UR19, 0x7, URZ ;  /* 0x0000000713137899 */ /* 0x000fe200080006ff */
[----:B-----5:R-:W5:Y:S02]  /*9000*/  @P0 LD.E R0, desc[UR50][R4.64] ;  /* 0x0000003204000980 */ /* 0x020f64000c101900 */
[----:B-----5:R-:W-:Y:S01]  /*9010*/  @P0 FSETP.NEU.AND P1, PT, R0, RZ, PT ;  /* 0x000000ff0000020b */ /* 0x020fe20003f2d000 */
[----:B------:R-:W-:Y:S01]  /*9020*/  @!UPT UIADD3 URZ, UPT, UPT, URZ, URZ, URZ ;  /* 0x000000fffffff290 */ /* 0x000fe2000fffe0ff */
[----:B------:R-:W-:Y:S11]  /*9030*/  @P0 BRA `(.L_x_97) ;  /* 0x00000000002c0947 */ /* 0x000ff60003800000 */
[----:B----4-:R-:W-:Y:S02]  /*9040*/  ISETP.NE.U32.AND P0, PT, RZ, UR6, PT ;  /* 0x00000006ff007c0c */ /* 0x010fe4000bf05070 */
[----:B------:R-:W-:Y:S02]  /*9050*/  FSETP.NEU.AND P1, PT, RZ, UR26, PT ;  /* 0x0000001aff007c0b */ /* 0x000fe4000bf2d000 */
[----:B------:R-:W-:Y:S11]  /*9060*/  ISETP.NE.AND.EX P0, PT, RZ, UR7, PT, P0 ;  /* 0x00000007ff007c0c */ /* 0x000ff6000bf05300 */
[----:B------:R-:W-:Y:S02]  /*9070*/  @!UPT UIADD3 URZ, UPT, UPT, URZ, URZ, URZ ;  /* 0x000000fffffff290 */ /* 0x000fe4000fffe0ff */
[----:B------:R-:W4:Y:S08]  /*9080*/  @P0 LDC R0, c[0x0][0x898] ;  /* 0x00022600ff000b82 */ /* 0x000f300000000800 */
[----:B------:R-:W5:Y:S01]  /*9090*/  @P0 LDC.64 R4, c[0x0][0x888] ;  /* 0x00022200ff040b82 */ /* 0x000f620000000a00 */
[----:B----4-:R-:W-:Y:S04]  /*90a0*/  @P0 IMAD R17, R17, R0, RZ ;  /* 0x0000000011110224 */ /* 0x010fe800078e02ff */
[----:B-----5:R-:W-:Y:S06]  /*90b0*/  @P0 IMAD.WIDE R4, R17, 0x4, R4 ;  /* 0x0000000411040825 */ /* 0x020fec00078e0204 */
[----:B------:R-:W4:Y:S02]  /*90c0*/  @P0 LDG.E R4, desc[UR50][R4.64] ;  /* 0x0000003204040981 */ /* 0x000f24000c1e1900 */
[----:B----4-:R-:W-:Y:S11]  /*90d0*/  @P0 FSETP.NEU.AND P1, PT, R4, RZ, PT ;  /* 0x000000ff0400020b */ /* 0x010ff60003f2d000 */
[----:B------:R-:W-:Y:S02]  /*90e0*/  @!UPT UIADD3 URZ, UPT, UPT, URZ, URZ, URZ ;  /* 0x000000fffffff290 */ /* 0x000fe4000fffe0ff */
.L_x_97:
[----:B------:R-:W-:Y:S01]  /*90f0*/  UISETP.NE.AND UP0, UPT, UR21, 0x4, UPT ;  /* 0x000000041500788c */ /* 0x000fe2000bf05270 */
[----:B------:R-:W-:Y:S04]  /*9100*/  ELECT P0, URZ, PT ;  /* 0x0000000000ff782f */ /* 0x000fe80003800000 */
[----:B------:R-:W-:Y:S04]  /*9110*/  PLOP3.LUT P1, PT, P1, P0, PT, 0x80, 0x8 ;  /* 0x000000000008781c */ /* 0x000fe80000f21070 */
[----:B------:R-:W-:Y:S09]  /*9120*/  BRA.U UP0, `(.L_x_98) ;  /* 0x0000000100047547 */ /* 0x000ff2000b800000 */
[----:B-1--4-:R-:W-:Y:S05]  /*9130*/  BPT.TRAP 0x1 ;  /* 0x000000040000795c */ /* 0x012fea0000300000 */
.L_x_98:
[----:B------:R-:W5:Y:S01]  /*9140*/  S2UR UR25, SR_CgaCtaId ;  /* 0x00000000001979c3 */ /* 0x000f620000008800 */
[----:B------:R-:W-:Y:S01]  /*9150*/  UMOV UR24, 0x400 ;  /* 0x0000040000187882 */ /* 0x000fe20000000000 */
[----:B------:R-:W-:Y:S01]  /*9160*/  SHF.L.U32 R5, R19, 0x1f, RZ ;  /* 0x0000001f13057819 */ /* 0x000fe200000006ff */
[----:B-----5:R-:W-:Y:S09]  /*9170*/  ULEA UR24, UR25, UR24, 0x18 ;  /* 0x0000001819187291 */ /* 0x020ff2000f8ec0ff */
[----:B------:R-:W5:Y:S02]  /*9180*/  SYNCS.PHASECHK.TRANS64.TRYWAIT P0, [UR24+0x90], R5 ;  /* 0x00009005ff0075a7 */ /* 0x000f640008001118 */
[----:B-----5:R-:W-:Y:S05]  /*9190*/  @!P0 BRA `(.L_x_99) ;  /* 0x0000008c00908947 */ /* 0x020fea0003800000 */
.L_x_263:
[----:B------:R-:W-:Y:S04]  /*91a0*/  BSSY.RECONVERGENT B0, `(.L_x_100) ;  /* 0x0000011000007945 */ /* 0x000fe80003800200 */
[----:B------:R-:W-:Y:S05]  /*91b0*/  @!P1 BRA `(.L_x_101) ;  /* 0x00000000003c9947 */ /* 0x000fea0003800000 */
[----:B------:R-:W-:Y:S02]  /*91c0*/  UIADD3 UR17, UPT, UPT, UR24, 0x70, URZ ;  /* 0x0000007018117890 */ /* 0x000fe4000fffe0ff */
[----:B------:R-:W-:Y:S01]  /*91d0*/  UIADD3 UR16, UPT, UPT, UR24, 0x1000, URZ ;  /* 0x0000100018107890 */ /* 0x000fe2000fffe0ff */
[----:B------:R-:W-:Y:S01]  /*91e0*/  UMOV UR12, 0x0 ;  /* 0x00000000000c7882 */ /* 0x000fe20000000000 */
[----:B------:R-:W-:Y:S01]  /*91f0*/  UMOV UR13, 0x10000000 ;  /* 0x10000000000d7882 */ /* 0x000fe20000000000 */
[----:B------:R-:W-:Y:S02]  /*9200*/  UIADD3 UR10, UPT, UPT, UR18, 0x40, URZ ;  /* 0x00000040120a7890 */ /* 0x000fe4000fffe0ff */
[----:B------:R-:W-:Y:S01]  /*9210*/  UIADD3 UR8, UPT, UPT, UR24, 0x2000, URZ ;  /* 0x0000200018087890 */ /* 0x000fe2000fffe0ff */
[----:B------:R-:W-:Y:S03]  /*9220*/  UMOV UR11, UR19 ;  /* 0x00000013000b7c82 */ /* 0x000fe60008000000 */
[----:B------:R1:W-:Y:S01]  /*9230*/  UTMALDG.2D [UR16], [UR28], desc[UR12] ;  /* 0x00000c101c0075b4 */ /* 0x0003e20008009000 */
[----:B------:R-:W-:Y:S01]  /*9240*/  UMOV UR9, UR17 ;  /* 0x0000001100097c82 */ /* 0x000fe20008000000 */
[----:B------:R-:W-:Y:S03]  /*9250*/  UISETP.NE.AND UP0, UPT, UR21, 0x4, UPT ;  /* 0x000000041500788c */ /* 0x000fe6000bf05270 */
[----:B------:R1:W-:Y:S06]  /*9260*/  UTMALDG.2D [UR8], [UR28], desc[UR12] ;  /* 0x00000c081c0075b4 */ /* 0x0003ec0008009000 */
[----:B-1----:R-:W-:Y:S05]  /*9270*/  BRA.U UP0, `(.L_x_102) ;  /* 0x0000000100047547 */ /* 0x002fea000b800000 */
[----:B----4-:R-:W-:Y:S05]  /*9280*/  BPT.TRAP 0x1 ;  /* 0x000000040000795c */ /* 0x010fea0000300000 */
.L_x_102:
[----:B------:R-:W-:Y:S04]  /*9290*/  HFMA2 R0, -RZ, RZ, 0, 0.0078125 ;  /* 0x00002000ff007431 */ /* 0x000fe800000001ff */
[----:B------:R1:W-:Y:S03]  /*92a0*/  SYNCS.ARRIVE.TRANS64.RED.A0TR RZ, [UR24+0x70], R0 ;  /* 0x00007000ffff79a7 */ /* 0x0003e60008300418 */
.L_x_101:
[----:B-1--4-:R-:W-:Y:S05]  /*92b0*/  BSYNC.RECONVERGENT B0 ;  /* 0x0000000000007941 */ /* 0x012fea0003800200 */
.L_x_100:
[----:B------:R-:W-:Y:S09]  /*92c0*/  UISETP.NE.AND UP0, UPT, UR21, 0x4, UPT ;  /* 0x000000041500788c */ /* 0x000ff2000bf05270 */
[----:B------:R-:W-:Y:S05]  /*92d0*/  BRA.U UP0, `(.L_x_103) ;  /* 0x0000000100047547 */ /* 0x000fea000b800000 */
[----:B------:R-:W-:Y:S05]  /*92e0*/  BPT.TRAP 0x1 ;  /* 0x000000040000795c */ /* 0x000fea0000300000 */
.L_x_103:
[----:B------:R-:W-:Y:S04]  /*92f0*/  UIADD3 UR4, UPT, UPT, UR24, 0x70, URZ ;  /* 0x0000007018047890 */ /* 0x000fe8000fffe0ff */
[----:B------:R-:W-:Y:S09]  /*9300*/  UPRMT UR4, UR25, 0x654, UR4 ;  /* 0x0000065419047896 */ /* 0x000ff20008000004 */
[----:B------:R-:W-:Y:S01]  /*9310*/  SYNCS.ARRIVE.TRANS64.RED.A1T0 RZ, [UR4], RZ ;  /* 0x000000ffffff79a7 */ /* 0x000fe20008100404 */
[----:B------:R-:W-:Y:S05]  /*9320*/  BRA.U UP0, `(.L_x_104) ;  /* 0x0000000100047547 */ /* 0x000fea000b800000 */
[----:B------:R-:W-:Y:S05]  /*9330*/  BPT.TRAP 0x1 ;  /* 0x000000040000795c */ /* 0x000fea0000300000 */
.L_x_104:
[----:B------:R-:W1:Y:S02]  /*9340*/  SYNCS.PHASECHK.TRANS64.TRYWAIT P0, [UR24+0x98], R5 ;  /* 0x00009805ff0075a7 */ /* 0x000e640008001118 */
[----:B-1----:R-:W-:Y:S05]  /*9350*/  @!P0 BRA `(.L_x_105) ;  /* 0x0000008c00388947 */ /* 0x002fea0003800000 */
.L_x_265:
[----:B------:R-:W-:Y:S04]  /*9360*/  BSSY.RECONVERGENT B0, `(.L_x_106) ;  /* 0x0000012000007945 */ /* 0x000fe80003800200 */
[----:B------:R-:W-:Y:S05]  /*9370*/  @!P1 BRA `(.L_x_107) ;  /* 0x0000000000409947 */ /* 0x000fea0003800000 */
[----:B------:R-:W-:Y:S02]  /*9380*/  UIADD3 UR13, UPT, UPT, UR24, 0x78, URZ ;  /* 0x00000078180d7890 */ /* 0x000fe4000fffe0ff */
[----:B------:R-:W-:Y:S02]  /*9390*/  UIADD3 UR15, UPT, UPT, UR19, 0x20, URZ ;  /* 0x00000020130f7890 */ /* 0x000fe4000fffe0ff */
[----:B------:R-:W-:Y:S01]  /*93a0*/  UIADD3 UR12, UPT, UPT, UR24, 0x3000, URZ ;  /* 0x00003000180c7890 */ /* 0x000fe2000fffe0ff */
[----:B------:R-:W-:Y:S01]  /*93b0*/  UMOV UR16, 0x0 ;  /* 0x0000000000107882 */ /* 0x000fe20000000000 */
[----:B------:R-:W-:Y:S01]  /*93c0*/  UMOV UR17, 0x10000000 ;  /* 0x1000000000117882 */ /* 0x000fe20000000000 */
[----:B------:R-:W-:Y:S01]  /*93d0*/  UMOV UR14, UR18 ;  /* 0x00000012000e7c82 */ /* 0x000fe20008000000 */
[----:B------:R-:W-:Y:S02]  /*93e0*/  UIADD3 UR10, UPT, UPT, UR18, 0x40, URZ ;  /* 0x00000040120a7890 */ /* 0x000fe4000fffe0ff */
[----:B------:R-:W-:Y:S03]  /*93f0*/  UIADD3 UR8, UPT, UPT, UR24, 0x4000, URZ ;  /* 0x0000400018087890 */ /* 0x000fe6000fffe0ff */
[----:B------:R4:W-:Y:S01]  /*9400*/  UTMALDG.2D [UR12], [UR28], desc[UR16] ;  /* 0x0000100c1c0075b4 */ /* 0x0009e20008009000 */
[----:B------:R-:W-:Y:S01]  /*9410*/  UMOV UR9, UR13 ;  /* 0x0000000d00097c82 */ /* 0x000fe20008000000 */
[----:B------:R-:W-:Y:S04]  /*9420*/  UMOV UR11, UR15 ;  /* 0x0000000f000b7c82 */ /* 0x000fe80008000000 */
[----:B------:R4:W-:Y:S02]  /*9430*/  UTMALDG.2D [UR8], [UR28], desc[UR16] ;  /* 0x000010081c0075b4 */ /* 0x0009e40008009000 */
[----:B----4-:R-:W-:Y:S05]  /*9440*/  BRA.U UP0, `(.L_x_108) ;  /* 0x0000000100047547 */ /* 0x010fea000b800000 */
[----:B------:R-:W-:Y:S05]  /*9450*/  BPT.TRAP 0x1 ;  /* 0x000000040000795c */ /* 0x000fea0000300000 */
.L_x_108:
[----:B-1----:R-:W-:Y:S04]  /*9460*/  HFMA2 R0, -RZ, RZ, 0, 0.0078125 ;  /* 0x00002000ff007431 */ /* 0x002fe800000001ff */
[----:B------:R4:W-:Y:S03]  /*9470*/  SYNCS.ARRIVE.TRANS64.RED.A0TR RZ, [UR24+0x78], R0 ;  /* 0x00007800ffff79a7 */ /* 0x0009e60008300418 */
.L_x_107:
[----:B------:R-:W-:Y:S05]  /*9480*/  BSYNC.RECONVERGENT B0 ;  /* 0x0000000000007941 */ /* 0x000fea0003800200 */
.L_x_106:
[----:B------:R-:W-:Y:S05]  /*9490*/  BRA.U UP0, `(.L_x_109) ;  /* 0x0000000100047547 */ /* 0x000fea000b800000 */
[----:B------:R-:W-:Y:S05]  /*94a0*/  BPT.TRAP 0x1 ;  /* 0x000000040000795c */ /* 0x000fea0000300000 */
.L_x_109:
[----:B------:R-:W-:Y:S04]  /*94b0*/  UIADD3 UR4, UPT, UPT, UR24, 0x78, URZ ;  /* 0x0000007818047890 */ /* 0x000fe8000fffe0ff */
[----:B------:R-:W-:Y:S09]  /*94c0*/  UPRMT UR4, UR25, 0x654, UR4 ;  /* 0x0000065419047896 */ /* 0x000ff20008000004 */
[----:B------:R-:W-:Y:S01]  /*94d0*/  SYNCS.ARRIVE.TRANS64.RED.A1T0 RZ, [UR4], RZ ;  /* 0x000000ffffff79a7 */ /* 0x000fe20008100404 */
[----:B------:R-:W-:Y:S05]  /*94e0*/  BRA.U UP0, `(.L_x_110) ;  /* 0x0000000100047547 */ /* 0x000fea000b800000 */
[----:B------:R-:W-:Y:S05]  /*94f0*/  BPT.TRAP 0x1 ;  /* 0x000000040000795c */ /* 0x000fea0000300000 */
.L_x_110:
[----:B------:R-:W5:Y:S02]  /*9500*/  SYNCS.PHASECHK.TRANS64.TRYWAIT P0, [UR24+0xa0], R5 ;  /* 0x0000a005ff0075a7 */ /* 0x000f640008001118 */
[----:B-----5:R-:W-:Y:S05]  /*9510*/  @!P0 BRA `(.L_x_111) ;  /* 0x0000008800e08947 */ /* 0x020fea0003800000 */
.L_x_267:
        /* <DEDUP_REMOVED lines=14> */
[----:B-1----:R-:W-:Y:S05]  /*9600*/  BRA.U UP0, `(.L_x_114) ;  /* 0x0000000100047547 */ /* 0x002fea000b800000 */
[----:B------:R-:W-:Y:S05]  /*9610*/  BPT.TRAP 0x1 ;  /* 0x000000040000795c */ /* 0x000fea0000300000 */
.L_x_114:
[----:B----4-:R-:W-:Y:S04]  /*9620*/  HFMA2 R0, -RZ, RZ, 0, 0.0078125 ;  /* 0x00002000ff007431 */ /* 0x010fe800000001ff */
[----:B------:R1:W-:Y:S03]  /*9630*/  SYNCS.ARRIVE.TRANS64.RED.A0TR RZ, [UR24+0x80], R0 ;  /* 0x00008000ffff79a7 */ /* 0x0003e60008300418 */
.L_x_113:
[----:B------:R-:W-:Y:S05]  /*9640*/  BSYNC.RECONVERGENT B0 ;  /* 0x0000000000007941 */ /* 0x000fea0003800200 */
.L_x_112:
[----:B------:R-:W-:Y:S05]  /*9650*/  BRA.U UP0, `(.L_x_115) ;  /* 0x0000000100047547 */ /* 0x000fea000b800000 */
[----:B------:R-:W-:Y:S05]  /*9660*/  BPT.TRAP 0x1 ;  /* 0x000000040000795c */ /* 0x000fea0000300000 */
.L_x_115:
[----:B------:R-:W-:Y:S04]  /*9670*/  UIADD3 UR4, UPT, UPT, UR24, 0x80, URZ ;  /* 0x0000008018047890 */ /* 0x000fe8000fffe0ff */
[----:B------:R-:W-:Y:S09]  /*9680*/  UPRMT UR4, UR25, 0x654, UR4 ;  /* 0x0000065419047896 */ /* 0x000ff20008000004 */
[----:B------:R-:W-:Y:S01]  /*9690*/  SYNCS.ARRIVE.TRANS64.RED.A1T0 RZ, [UR4], RZ ;  /* 0x000000ffffff79a7 */ /* 0x000fe20008100404 */
[----:B------:R-:W-:Y:S05]  /*96a0*/  BRA.U UP0, `(.L_x_116) ;  /* 0x0000000100047547 */ /* 0x000fea000b800000 */
[----:B------:R-:W-:Y:S05]  /*96b0*/  BPT.TRAP 0x1 ;  /* 0x000000040000795c */ /* 0x000fea0000300000 */
.L_x_116:
[----:B------:R-:W5:Y:S02]  /*96c0*/  SYNCS.PHASECHK.TRANS64.TRYWAIT P0, [UR24+0xa8], R5 ;  /* 0x0000a805ff0075a7 */ /* 0x000f640008001118 */
[----:B-----5:R-:W-:Y:S05]  /*96d0*/  @!P0 BRA `(.L_x_117) ;  /* 0x0000008800888947 */ /* 0x020fea0003800000 */
.L_x_269:
        /* <DEDUP_REMOVED lines=16> */
.L_x_120:
[----:B----4-:R-:W-:Y:S04]  /*97e0*/  HFMA2 R0, -RZ, RZ, 0, 0.0078125 ;  /* 0x00002000ff007431 */ /* 0x010fe800000001ff */
[----:B------:R1:W-:Y:S03]  /*97f0*/  SYNCS.ARRIVE.TRANS64.RED.A0TR RZ, [UR24+0x88], R0 ;  /* 0x00008800ffff79a7 */ /* 0x0003e60008300418 */
.L_x_119:
[----:B------:R-:W-:Y:S05]  /*9800*/  BSYNC.RECONVERGENT B0 ;  /* 0x0000000000007941 */ /* 0x000fea0003800200 */
.L_x_118:
[----:B------:R-:W-:Y:S05]  /*9810*/  BRA.U UP0, `(.L_x_121) ;  /* 0x0000000100047547 */ /* 0x000fea000b800000 */
[----:B------:R-:W-:Y:S05]  /*9820*/  BPT.TRAP 0x1 ;  /* 0x000000040000795c */ /* 0x000fea0000300000 */
.L_x_121:
[----:B------:R-:W-:Y:S01]  /*9830*/  UIADD3 UR4, UPT, UPT, UR24, 0x88, URZ ;  /* 0x0000008818047890 */ /* 0x000fe2000fffe0ff */
[----:B------:R-:W-:Y:S01]  /*9840*/  LOP3.LUT R19, R19, 0x1, RZ, 0x3c, !PT ;  /* 0x0000000113137812 */ /* 0x000fe200078e3cff */
[----:B------:R-:W-:Y:S02]  /*9850*/  UISETP.NE.AND UP1, UPT, UR37, 0x8, UPT ;  /* 0x000000082500788c */ /* 0x000fe4000bf25270 */
[----:B------:R-:W-:Y:S09]  /*9860*/  UPRMT UR4, UR25, 0x654, UR4 ;  /* 0x0000065419047896 */ /* 0x000ff20008000004 */
[----:B------:R-:W-:Y:S01]  /*9870*/  SYNCS.ARRIVE.TRANS64.RED.A1T0 RZ, [UR4], RZ ;  /* 0x000000ffffff79a7 */ /* 0x000fe20008100404 */
[----:B------:R-:W-:Y:S05]  /*9880*/  BRA.U UP1, `(.L_x_122) ;  /* 0x0000000101047547 */ /* 0x000fea000b800000 */
[----:B------:R-:W-:Y:S05]  /*9890*/  BPT.TRAP 0x1 ;  /* 0x000000040000795c */ /* 0x000fea0000300000 */
.L_x_122:
[----:B------:R-:W-:Y:S01]  /*98a0*/  ULEA UR8, UR5, UR24, 0x3 ;  /* 0x0000001805087291 */ /* 0x000fe2000f8e18ff */
[----:B-1----:R-:W-:Y:S08]  /*98b0*/  SHF.L.U32 R5, R18, 0x1f, RZ ;  /* 0x0000001f12057819 */ /* 0x002ff000000006ff */
[----:B------:R-:W1:Y:S02]  /*98c0*/  SYNCS.PHASECHK.TRANS64.TRYWAIT P0, [UR8+0x1a0], R5 ;  /* 0x0001a005ff0075a7 */ /* 0x000e640008001108 */
[----:B-1----:R-:W-:Y:S05]  /*98d0*/  @!P0 BRA `(.L_x_123) ;  /* 0x0000008800208947 */ /* 0x002fea0003800000 */
.L_x_271:
[----:B------:R-:W-:Y:S09]  /*98e0*/  UIMAD UR4, UR5, 0x14, UR36 ;  /* 0x00000014050478a4 */ /* 0x000ff2000f8e0224 */
[----:B--2---:R-:W2:Y:S04]  /*98f0*/  LDS R6, [UR4] ;  /* 0x00000004ff067984 */ /* 0x004ea80008000800 */
[----:B-1----:R-:W1:Y:S04]  /*9900*/  LDS R5, [UR4+0x4] ;  /* 0x00000404ff057984 */ /* 0x002e680008000800 */
[----:B------:R-:W3:Y:S04]  /*9910*/  LDS.U16 R4, [UR4+0x12] ;  /* 0x00001204ff047984 */ /* 0x000ee80008000400 */
[----:B------:R-:W3:Y:S04]  /*9920*/  LDS R17, [UR4+0x8] ;  /* 0x00000804ff117984 */ /* 0x000ee80008000800 */
[----:B----4-:R-:W4:Y:S01]  /*9930*/  LDS R0, [UR4+0xc] ;  /* 0x00000c04ff007984 */ /* 0x010f220008000800 */
[----:B------:R-:W-:Y:S01]  /*9940*/  @!PT LDS RZ, [RZ] ;  /* 0x00000000fffff984 */ /* 0x000fe20000000800 */
[----:B------:R-:W-:Y:S01]  /*9950*/  @!PT LDS RZ, [RZ] ;  /* 0x00000000fffff984 */ /* 0x000fe20000000800 */
[----:B------:R-:W-:Y:S01]  /*9960*/  @!PT LDS RZ, [RZ] ;  /* 0x00000000fffff984 */ /* 0x000fe20000000800 */
[----:B------:R-:W-:Y:S01]  /*9970*/  @!PT LDS RZ, [RZ] ;  /* 0x00000000fffff984 */ /* 0x000fe20000000800 */
[----:B------:R5:W-:Y:S06]  /*9980*/  MEMBAR.ALL.CTA ;  /* 0x0000000000007992 */ /* 0x000bec0000008000 */
[----:B-----5:R-:W3:Y:S01]  /*9990*/  FENCE.VIEW.ASYNC.S ;  /* 0x00000000000073c6 */ /* 0x020ee20000000000 */
[----:B--2---:R-:W-:Y:S02]  /*99a0*/  R2UR UR18, R6 ;  /* 0x00000000061272ca */ /* 0x004fe400000e0000 */
[----:B-1----:R-:W-:Y:S01]  /*99b0*/  R2UR UR19, R5 ;  /* 0x00000000051372ca */ /* 0x002fe200000e0000 */
[----:B------:R-:W-:Y:S03]  /*99c0*/  @!UPT UIADD3 URZ, UPT, UPT, URZ, URZ, URZ ;  /* 0x000000fffffff290 */ /* 0x000fe6000fffe0ff */
[----:B------:R-:W-:Y:S11]  /*99d0*/  BRA.U UP1, `(.L_x_124) ;  /* 0x0000000101047547 */ /* 0x000ff6000b800000 */
[----:B------:R-:W-:Y:S05]  /*99e0*/  BPT.TRAP 0x1 ;  /* 0x000000040000795c */ /* 0x000fea0000300000 */
.L_x_124:
[----:B------:R-:W-:Y:S01]  /*99f0*/  UIADD3 UR8, UPT, UPT, UR8, 0x1e0, URZ ;  /* 0x000001e008087890 */ /* 0x000fe2000fffe0ff */
[----:B----4-:R-:W-:Y:S03]  /*9a00*/  ISETP.NE.AND P0, PT, R0, RZ, PT ;  /* 0x000000ff0000720c */ /* 0x010fe60003f05270 */
[----:B------:R-:W-:Y:S09]  /*9a10*/  UPRMT UR8, UR25, 0x654, UR8 ;  /* 0x0000065419087896 */ /* 0x000ff20008000008 */
[----:B---3--:R-:W-:Y:S01]  /*9a20*/  SYNCS.ARRIVE.TRANS64.RED.A1T0 RZ, [UR8], RZ ;  /* 0x000000ffffff79a7 */ /* 0x008fe20008100408 */
[----:B------:R-:W-:Y:S04]  /*9a30*/  UIADD3 UR8, UPT, UPT, UR5, 0x1, URZ ;  /* 0x0000000105087890 */ /* 0x000fe8000fffe0ff */
[----:B------:R-:W-:Y:S04]  /*9a40*/  UISETP.NE.AND UP1, UPT, UR8, 0x8, UPT ;  /* 0x000000080800788c */ /* 0x000fe8000bf25270 */
[----:B------:R-:W-:Y:S02]  /*9a50*/  USEL UR4, URZ, 0x1, UP1 ;  /* 0x00000001ff047887 */ /* 0x000fe40008800000 */
[----:B------:R-:W-:Y:S02]  /*9a60*/  USEL UR5, UR8, URZ, UP1 ;  /* 0x000000ff08057287 */ /* 0x000fe40008800000 */
[----:B------:R-:W-:Y:S02]  /*9a70*/  UPLOP3.LUT UP1, UPT, UPT, UPT, UPT, 0x80, 0x8 ;  /* 0x000000000008789c */ /* 0x000fe40003f2f070 */
[----:B------:R-:W-:Y:S01]  /*9a80*/  LOP3.LUT R18, R18, UR4, RZ, 0x3c, !PT ;  /* 0x0000000412127c12 */ /* 0x000fe2000f8e3cff */
[----:B------:R-:W-:Y:S08]  /*9a90*/  @P0 BRA `(.L_x_125) ;  /* 0xffffffec00c00947 */ /* 0x000ff0000383ffff */
[----:B------:R-:W-:Y:S05]  /*9aa0*/  BRA.U UP0, `(.L_x_126) ;  /* 0x0000000100047547 */ /* 0x000fea000b800000 */
[----:B------:R-:W-:Y:S05]  /*9ab0*/  BPT.TRAP 0x1 ;  /* 0x000000040000795c */ /* 0x000fea0000300000 */
.L_x_126:
[----:B------:R-:W-:-:S04]  /*9ac0*/  SHF.L.U32 R3, R19, 0x1f, RZ ;  /* 0x0000001f13037819 */ /* 0x000fc800000006ff */
[----:B------:R-:W1:Y:S02]  /*9ad0*/  SYNCS.PHASECHK.TRANS64.TRYWAIT P0, [UR24+0x90], R3 ;  /* 0x00009003ff0075a7 */ /* 0x000e640008001118 */
[----:B-1----:R-:W-:Y:S05]  /*9ae0*/  @!P0 BRA `(.L_x_127) ;  /* 0x0000008400b48947 */ /* 0x002fea0003800000 */
.L_x_273:
[----:B------:R-:W-:Y:S05]  /*9af0*/  BRA.U UP0, `(.L_x_128) ;  /* 0x0000000100047547 */ /* 0x000fea000b800000 */
[----:B------:R-:W-:Y:S05]  /*9b00*/  BPT.TRAP 0x1 ;  /* 0x000000040000795c */ /* 0x000fea0000300000 */
.L_x_128:
[----:B------:R-:W2:Y:S02]  /*9b10*/  SYNCS.PHASECHK.TRANS64.TRYWAIT P0, [UR24+0x98], R3 ;  /* 0x00009803ff0075a7 */ /* 0x000ea40008001118 */
[----:B--2---:R-:W-:Y:S05]  /*9b20*/  @!P0 BRA `(.L_x_129) ;  /* 0x0000008400bc8947 */ /* 0x004fea0003800000 */
.L_x_275:
[----:B------:R-:W-:Y:S05]  /*9b30*/  BRA.U UP0, `(.L_x_130) ;  /* 0x0000000100047547 */ /* 0x000fea000b800000 */
[----:B------:R-:W-:Y:S05]  /*9b40*/  BPT.TRAP 0x1 ;  /* 0x000000040000795c */ /* 0x000fea0000300000 */
.L_x_130:
[----:B------:R-:W2:Y:S02]  /*9b50*/  SYNCS.PHASECHK.TRANS64.TRYWAIT P0, [UR24+0xa0], R3 ;  /* 0x0000a003ff0075a7 */ /* 0x000ea40008001118 */
[----:B--2---:R-:W-:Y:S05]  /*9b60*/  @!P0 BRA `(.L_x_131) ;  /* 0x0000008400c48947 */ /* 0x004fea0003800000 */
.L_x_277:
[----:B------:R-:W-:Y:S05]  /*9b70*/  BRA.U UP0, `(.L_x_132) ;  /* 0x0000000100047547 */ /* 0x000fea000b800000 */
[----:B------:R-:W-:Y:S05]  /*9b80*/  BPT.TRAP 0x1 ;  /* 0x000000040000795c */ /* 0x000fea0000300000 */
.L_x_132:
[----:B-1----:R-:W-:Y:S02]  /*9b90*/  SHF.L.U32 R3, R19, 0x1f, RZ ;  /* 0x0000001f13037819 */ /* 0x002fe400000006ff */
[----:B------:R-:W-:-:S04]  /*9ba0*/  MOV R0, UR24 ;  /* 0x0000001800007c02 */ /* 0x000fc80008000f00 */
[----:B------:R1:W2:Y:S03]  /*9bb0*/  SYNCS.PHASECHK.TRANS64.TRYWAIT P0, [R0+URZ+0xa8], R3 ;  /* 0x0000a803000075a7 */ /* 0x0002a600080011ff */
[----:B--2---:R-:W-:Y:S05]  /*9bc0*/  @!P0 NANOSLEEP.SYNCS 0x989680 ;  /* 0x009896800000895d */ /* 0x004fea0003900000 */
[----:B------:R-:W2:Y:S02]  /*9bd0*/  @!P0 SYNCS.PHASECHK.TRANS64 P0, [R0+URZ+0xa8], R3 ;  /* 0x0000a803000085a7 */ /* 0x000ea400080010ff */
[----:B--2---:R-:W-:Y:S05]  /*9be0*/  @P0 EXIT ;  /* 0x000000000000094d */ /* 0x004fea0003800000 */
[----:B------:R-:W-:Y:S05]  /*9bf0*/  BRA `(.L_x_132) ;  /* 0xfffffffc00e47947 */ /* 0x000fea000383ffff */
.L_x_91:
[----:B------:R-:W-:-:S09]  /*9c00*/  UISETP.NE.AND UP0, UPT, UR21, 0x4, UPT ;  /* 0x000000041500788c */ /* 0x000fd2000bf05270 */
[----:B------:R-:W-:Y:S05]  /*9c10*/  BRA.U UP0, `(.L_x_133) ;  /* 0x0000004d004c7547 */ /* 0x000fea000b800000 */
.L_x_134:
[----:B------:R-:W-:-:S08]  /*9c20*/  NOP ;  /* 0x0000000000007918 */ /* 0x000fd00000000000 */
[----:B------:R-:W2:Y:S02]  /*9c30*/  USETMAXREG.TRY_ALLOC.CTAPOOL UP0, 0xe8 ;  /* 0x000000e8000079c8 */ /* 0x000ea40008000600 */
[----:B--2---:R-:W-:Y:S05]  /*9c40*/  BRA.U !UP0, `(.L_x_134) ;  /* 0xfffffffd08f47547 */ /* 0x004fea000b83ffff */
[----:B------:R-:W2:Y:S08]  /*9c50*/  S2UR UR52, SR_CgaCtaId ;  /* 0x00000000003479c3 */ /* 0x000eb00000008800 */
[----:B------:R-:W-:Y:S01]  /*9c60*/  BAR.SYNC.DEFER_BLOCKING 0x6, 0xa0 ;  /* 0x0182800000007b1d */ /* 0x000fe20000010000 */
[C---:B------:R-:W-:Y:S01]  /*9c70*/  IMAD.SHL.U32 R3, R0.reuse, 0x40, RZ ;  /* 0x0000004000037824 */ /* 0x040fe200078e00ff */
[C---:B------:R-:W-:Y:S01]  /*9c80*/  LOP3.LUT P1, RZ, R0.reuse, 0x2, RZ, 0xc0, !PT ;  /* 0x0000000200ff7812 */ /* 0x040fe2000782c0ff */
[C---:B------:R-:W-:Y:S01]  /*9c90*/  IMAD.SHL.U32 R92, R0.reuse, 0x8, RZ ;  /* 0x00000008005c7824 */ /* 0x040fe200078e00ff */
[C---:B------:R-:W-:Y:S01]  /*9ca0*/  LOP3.LUT R94, R0.reuse, 0x60, RZ, 0xc0, !PT ;  /* 0x00000060005e7812 */ /* 0x040fe200078ec0ff */
[----:B------:R-:W-:Y:S01]  /*9cb0*/  IMAD.U32 R93, R0, 0x10000, RZ ;  /* 0x00010000005d7824 */ /* 0x000fe200078e00ff */
[----:B------:R-:W-:-:S02]  /*9cc0*/  UMOV UR43, 0x400 ;  /* 0x00000400002b7882 */ /* 0x000fc40000000000 */
[----:B------:R-:W3:Y:S01]  /*9cd0*/  LDC.64 R98, c[0x0][0x390] ;  /* 0x0000e400ff627b82 */ /* 0x000ee20000000a00 */
[----:B------:R-:W1:Y:S01]  /*9ce0*/  SHFL.IDX PT, R96, R80, RZ, 0x1f ;  /* 0x00001fff50607589 */ /* 0x000e6200000e0000 */
[----:B------:R-:W-:Y:S01]  /*9cf0*/  LOP3.LUT R3, R3, 0x1c0, RZ, 0xc0, !PT ;  /* 0x000001c003037812 */ /* 0x000fe200078ec0ff */
[----:B------:R-:W-:Y:S01]  /*9d00*/  IMAD.MOV.U32 R95, RZ, RZ, 0x10 ;  /* 0x00000010ff5f7424 */ /* 0x000fe200078e00ff */
[----:B------:R-:W-:Y:S01]  /*9d10*/  LOP3.LUT R93, R93, 0x600000, RZ, 0xc0, !PT ;  /* 0x006000005d5d7812 */ /* 0x000fe200078ec0ff */
[----:B------:R-:W-:Y:S01]  /*9d20*/  UMOV UR58, URZ ;  /* 0x000000ff003a7c82 */ /* 0x000fe20008000000 */
[----:B------:R-:W-:Y:S01]  /*9d30*/  LOP3.LUT R3, R3, 0x28, R0, 0xf8, !PT ;  /* 0x0000002803037812 */ /* 0x000fe200078ef800 */
[----:B------:R-:W-:Y:S01]  /*9d40*/  UMOV UR59, URZ ;  /* 0x000000ff003b7c82 */ /* 0x000fe20008000000 */
[----:B------:R-:W3:Y:S01]  /*9d50*/  LDC.64 R76, c[0x0][0x890] ;  /* 0x00022400ff4c7b82 */ /* 0x000ee20000000a00 */
[----:B------:R-:W3:Y:S01]  /*9d60*/  LDCU.64 UR38, c[0x0][0x888] ;  /* 0x00011100ff2677ac */ /* 0x000ee20008000a00 */
[----:B------:R-:W-:Y:S01]  /*9d70*/  LOP3.LUT R92, R3, 0x38, R92, 0x78, !PT ;  /* 0x00000038035c7812 */ /* 0x000fe200078e785c */
[----:B------:R-:W-:Y:S01]  /*9d80*/  IMAD.SHL.U32 R3, R0, 0x20, RZ ;  /* 0x0000002000037824 */ /* 0x000fe200078e00ff */
[----:B------:R-:W-:Y:S01]  /*9d90*/  PLOP3.LUT P2, PT, PT, PT, PT, 0x80, 0x8 ;  /* 0x000000000008781c */ /* 0x000fe20003f4f070 */
[----:B------:R-:W3:Y:S01]  /*9da0*/  LDCU.64 UR48, c[0x0][0xb18] ;  /* 0x00016300ff3077ac */ /* 0x000ee20008000a00 */
[----:B------:R-:W-:Y:S01]  /*9db0*/  IMAD.MOV.U32 R91, RZ, RZ, 0x1 ;  /* 0x00000001ff5b7424 */ /* 0x000fe200078e00ff */
[----:B------:R-:W-:Y:S01]  /*9dc0*/  PRMT R89, RZ, 0x7610, R89 ;  /* 0x00007610ff597816 */ /* 0x000fe20000000059 */
[----:B------:R-:W3:Y:S01]  /*9dd0*/  LDC.64 R78, c[0x0][0x8b8] ;  /* 0x00022e00ff4e7b82 */ /* 0x000ee20000000a00 */
[----:B--2---:R-:W-:Y:S01]  /*9de0*/  ULEA UR43, UR52, UR43, 0x18 ;  /* 0x0000002b342b7291 */ /* 0x004fe2000f8ec0ff */
[----:B------:R-:W-:Y:S01]  /*9df0*/  LOP3.LUT R92, R92, 0xa00, R3, 0xf8, !PT ;  /* 0x00000a005c5c7812 */ /* 0x000fe200078ef803 */
[----:B------:R-:W2:Y:S01]  /*9e00*/  LDCU.64 UR46, c[0x0][0xb20] ;  /* 0x00016400ff2e77ac */ /* 0x000ea20008000a00 */
[----:B------:R-:W-:Y:S01]  /*9e10*/  IMAD.MOV.U32 R90, RZ, RZ, RZ ;  /* 0x000000ffff5a7224 */ /* 0x000fe200078e00ff */
[----:B------:R-:W-:Y:S01]  /*9e20*/  SEL R95, R95, 0xfffffff0, !P1 ;  /* 0xfffffff05f5f7807 */ /* 0x000fe20004800000 */
[----:B------:R-:W-:Y:S01]  /*9e30*/  IMAD.MOV.U32 R88, RZ, RZ, RZ ;  /* 0x000000ffff587224 */ /* 0x000fe200078e00ff */
[----:B------:R-:W2:Y:S01]  /*9e40*/  LDCU.64 UR44, c[0x0][0x8b0] ;  /* 0x00011600ff2c77ac */ /* 0x000ea20008000a00 */
[----:B------:R-:W-:Y:S01]  /*9e50*/  IMAD.MOV.U32 R87, RZ, RZ, RZ ;  /* 0x000000ffff577224 */ /* 0x000fe200078e00ff */
[----:B-1----:R-:W-:Y:S01]  /*9e60*/  ISETP.NE.AND P0, PT, R96, 0x4, PT ;  /* 0x000000046000780c */ /* 0x002fe20003f05270 */
[----:B------:R-:W1:Y:S01]  /*9e70*/  LDS R2, [UR43+0x360] ;  /* 0x0003602bff027984 */ /* 0x000e620008000800 */
[----:B------:R-:W-:Y:S01]  /*9e80*/  UIADD3 UR4, UPT, UPT, UR43, 0x1000, URZ ;  /* 0x000010002b047890 */ /* 0x000fe2000fffe0ff */
[----:B------:R-:W-:Y:S01]  /*9e90*/  UMOV UR5, URZ ;  /* 0x000000ff00057c82 */ /* 0x000fe20008000000 */
[----:B-1----:R-:W-:-:S09]  /*9ea0*/  IMAD.IADD R93, R2, 0x1, R93 ;  /* 0x00000001025d7824 */ /* 0x002fd200078e025d */
[----:B--23--:R-:W-:Y:S05]  /*9eb0*/  @P0 BRA `(.L_x_135) ;  /* 0x00000000007c0947 */ /* 0x00cfea0003800000 */
[----:B------:R-:W1:Y:S01]  /*9ec0*/  LDC.64 R36, c[0x0][0xa00] ;  /* 0x00028000ff247b82 */ /* 0x000e620000000a00 */
[----:B------:R-:W2:Y:S01]  /*9ed0*/  LDCU UR6, c[0x0][0xc1c] ;  /* 0x00018380ff0677ac */ /* 0x000ea20008000800 */
[----:B------:R-:W3:Y:S06]  /*9ee0*/  LDCU.64 UR58, c[0x0][0xb00] ;  /* 0x00016000ff3a77ac */ /* 0x000eec0008000a00 */
[----:B------:R-:W1:Y:S01]  /*9ef0*/  LDC.64 R38, c[0x0][0xa08] ;  /* 0x00028200ff267b82 */ /* 0x000e620000000a00 */
[----:B------:R-:W-:-:S07]  /*9f00*/  ELECT P0, URZ, PT ;  /* 0x0000000000ff782f */ /* 0x000fce0003800000 */
[----:B------:R-:W4:Y:S01]  /*9f10*/  LDC.64 R32, c[0x0][0xa10] ;  /* 0x00028400ff207b82 */ /* 0x000f220000000a00 */
[----:B--2---:R-:W-:-:S04]  /*9f20*/  UIADD3 UR6, UPT, UPT, UR28, UR6, URZ ;  /* 0x000000061c067290 */ /* 0x004fc8000fffe0ff */
[----:B------:R-:W-:-:S03]  /*9f30*/  UIMAD UR6, UR6, 0xe, URZ ;  /* 0x0000000e060678a4 */ /* 0x000fc6000f8e02ff */
[----:B------:R-:W4:Y:S01]  /*9f40*/  LDC.64 R34, c[0x0][0xa18] ;  /* 0x00028600ff227b82 */ /* 0x000f220000000a00 */
[----:B---3--:R-:W-:-:S07]  /*9f50*/  UIMAD.WIDE.U32 UR58, UR6, 0x80, UR58 ;  /* 0x00000080063a78a5 */ /* 0x008fce000f8e003a */
[----:B------:R-:W2:Y:S01]  /*9f60*/  LDC.64 R28, c[0x0][0xa20] ;  /* 0x00028800ff1c7b82 */ /* 0x000ea20000000a00 */
[----:B-1----:R1:W-:Y:S07]  /*9f70*/  @P0 STS.128 [UR43+0x400], R36 ;  /* 0x00040024ff000988 */ /* 0x0023ee0008000c2b */
[----:B------:R-:W2:Y:S08]  /*9f80*/  LDC.64 R30, c[0x0][0xa28] ;  /* 0x00028a00ff1e7b82 */ /* 0x000eb00000000a00 */
[----:B------:R-:W3:Y:S01]  /*9f90*/  LDC.64 R24, c[0x0][0xa30] ;  /* 0x00028c00ff187b82 */ /* 0x000ee20000000a00 */
[----:B----4-:R1:W-:Y:S07]  /*9fa0*/  @P0 STS.128 [UR43+0x410], R32 ;  /* 0x00041020ff000988 */ /* 0x0103ee0008000c2b */
[----:B------:R-:W3:Y:S08]  /*9fb0*/  LDC.64 R26, c[0x0][0xa38] ;  /* 0x00028e00ff1a7b82 */ /* 0x000ef00000000a00 */
[----:B------:R-:W4:Y:S01]  /*9fc0*/  LDC.64 R20, c[0x0][0xa40] ;  /* 0x00029000ff147b82 */ /* 0x000f220000000a00 */
[----:B--2---:R1:W-:Y:S07]  /*9fd0*/  @P0 STS.128 [UR43+0x420], R28 ;  /* 0x0004201cff000988 */ /* 0x0043ee0008000c2b */
[----:B------:R-:W4:Y:S08]  /*9fe0*/  LDC.64 R22, c[0x0][0xa48] ;  /* 0x00029200ff167b82 */ /* 0x000f300000000a00 */
[----:B------:R-:W2:Y:S01]  /*9ff0*/  LDC.64 R12, c[0x0][0xa50] ;  /* 0x00029400ff0c7b82 */ /* 0x000ea20000000a00 */
[----:B---3--:R1:W-:Y:S07]  /*a000*/  @P0 STS.128 [UR43+0x430], R24 ;  /* 0x00043018ff000988 */ /* 0x0083ee0008000c2b */
[----:B------:R-:W2:Y:S08]  /*a010*/  LDC.64 R14, c[0x0][0xa58] ;  /* 0x00029600ff0e7b82 */ /* 0x000eb00000000a00 */
[----:B------:R-:W3:Y:S01]  /*a020*/  LDC.64 R8, c[0x0][0xa60] ;  /* 0x00029800ff087b82 */ /* 0x000ee20000000a00 */
[----:B----4-:R1:W-:Y:S07]  /*a030*/  @P0 STS.128 [UR43+0x440], R20 ;  /* 0x00044014ff000988 */ /* 0x0103ee0008000c2b */
[----:B------:R-:W3:Y:S08]  /*a040*/  LDC.64 R10, c[0x0][0xa68] ;  /* 0x00029a00ff0a7b82 */ /* 0x000ef00000000a00 */
[----:B------:R-:W4:Y:S01]  /*a050*/  LDC.64 R4, c[0x0][0xa70] ;  /* 0x00029c00ff047b82 */ /* 0x000f220000000a00 */
[----:B--2---:R1:W-:Y:S07]  /*a060*/  @P0 STS.128 [UR43+0x450], R12 ;  /* 0x0004500cff000988 */ /* 0x0043ee0008000c2b */
[----:B-----5:R-:W4:Y:S01]  /*a070*/  LDC.64 R6, c[0x0][0xa78] ;  /* 0x00029e00ff067b82 */ /* 0x020f220000000a00 */
[----:B---3--:R1:W-:Y:S04]  /*a080*/  @P0 STS.128 [UR43+0x460], R8 ;  /* 0x00046008ff000988 */ /* 0x0083e80008000c2b */
[----:B----4-:R1:W-:Y:S01]  /*a090*/  @P0 STS.128 [UR43+0x470], R4 ;  /* 0x00047004ff000988 */ /* 0x0103e20008000c2b */
[----:B------:R-:W-:Y:S01]  /*a0a0*/  NOP ;  /* 0x0000000000007918 */ /* 0x000fe20000000000 */
.L_x_135:
[----:B------:R-:W-:Y:S01]  /*a0b0*/  MOV R81, UR4 ;  /* 0x0000000400517c02 */ /* 0x000fe20008000f00 */
[----:B------:R-:W-:Y:S01]  /*a0c0*/  UMOV UR54, URZ ;  /* 0x000000ff00367c82 */ /* 0x000fe20008000000 */
[----:B------:R-:W-:Y:S01]  /*a0d0*/  SHF.L.U32 R92, R92, 0x1, RZ ;  /* 0x000000015c5c7819 */ /* 0x000fe200000006ff */
[----:B------:R-:W-:-:S06]  /*a0e0*/  UMOV UR53, URZ ;  /* 0x000000ff00357c82 */ /* 0x000fcc0008000000 */
.L_x_189:
        /* <DEDUP_REMOVED lines=17> */
[----:B------:R-:W-:Y:S02]  /*a200*/  ISETP.NE.OR P0, PT, R96, 0x4, !P2 ;  /* 0x000000046000780c */ /* 0x000fe40005705670 */
[----:B------:R-:W-:Y:S02]  /*a210*/  R2UR UR56, R2 ;  /* 0x00000000023872ca */ /* 0x000fe400000e0000 */
[----:B------:R-:W-:Y:S09]  /*a220*/  R2UR UR57, R3 ;  /* 0x00000000033972ca */ /* 0x000ff200000e0000 */
[----:B--234-:R-:W-:Y:S06]  /*a230*/  @P0 BRA `(.L_x_136) ;  /* 0x0000000000ec0947 */ /* 0x01cfec0003800000 */
[----:B-1----:R-:W-:Y:S01]  /*a240*/  IMAD.U32 R9, RZ, RZ, UR43 ;  /* 0x0000002bff097e24 */ /* 0x002fe2000f8e00ff */
[----:B------:R-:W1:Y:S01]  /*a250*/  S2R R0, SR_LANEID ;  /* 0x0000000000007919 */ /* 0x000e620000000000 */
[----:B------:R-:W-:Y:S01]  /*a260*/  ELECT P0, URZ, PT ;  /* 0x0000000000ff782f */ /* 0x000fe20003800000 */
[----:B------:R-:W-:Y:S01]  /*a270*/  BSSY.RECONVERGENT B0, `(.L_x_137) ;  /* 0x0000032000007945 */ /* 0x000fe20003800200 */
[----:B-1----:R-:W-:Y:S05]  /*a280*/  IMAD.SHL.U32 R0, R0, 0x4, RZ ;  /* 0x0000000400007824 */ /* 0x002fea00078e00ff */
[----:B------:R-:W-:Y:S06]  /*a290*/  IADD3 R9, PT, PT, R0, 0x400, R9 ;  /* 0x0000040000097810 */ /* 0x000fec0007ffe009 */
[----:B------:R-:W-:Y:S05]  /*a2a0*/  @!P0 BRA `(.L_x_138) ;  /* 0x0000000000b88947 */ /* 0x000fea0003800000 */
[----:B------:R-:W-:Y:S01]  /*a2b0*/  STS [UR43+0x430], RZ ;  /* 0x000430ffff007988 */ /* 0x000fe2000800082b */
[----:B------:R-:W-:Y:S01]  /*a2c0*/  ISETP.NE.U32.AND P0, PT, RZ, UR46, PT ;  /* 0x0000002eff007c0c */ /* 0x000fe2000bf05070 */
[C---:B-----5:R-:W-:Y:S01]  /*a2d0*/  IMAD.WIDE R6, R17.reuse, 0xc, R98 ;  /* 0x0000000c11067825 */ /* 0x060fe200078e0262 */
[----:B------:R-:W-:Y:S02]  /*a2e0*/  UIADD3 UR4, UPT, UPT, UR43, 0x400, URZ ;  /* 0x000004002b047890 */ /* 0x000fe4000fffe0ff */
[----:B------:R-:W-:Y:S02]  /*a2f0*/  ISETP.NE.AND.EX P1, PT, RZ, UR47, PT, P0 ;  /* 0x0000002fff007c0c */ /* 0x000fe4000bf25300 */
[----:B----4-:R-:W2:Y:S01]  /*a300*/  LDG.E R14, desc[UR50][R6.64] ;  /* 0x00000032060e7981 */ /* 0x010ea2000c1e1900 */
[C---:B------:R-:W-:Y:S03]  /*a310*/  LEA R2, P0, R17.reuse, RZ, 0x3 ;  /* 0x000000ff11027211 */ /* 0x040fe600078018ff */
[----:B------:R1:W3:Y:S01]  /*a320*/  LDG.E R5, desc[UR50][R6.64+0x4] ;  /* 0x0000043206057981 */ /* 0x0002e2000c1e1900 */
[----:B------:R-:W-:Y:S06]  /*a330*/  LEA.HI.X.SX32 R3, R17, RZ, 0x3, P0 ;  /* 0x000000ff11037211 */ /* 0x000fec00000f1eff */
[C---:B------:R-:W-:Y:S04]  /*a340*/  @P1 IADD3 R10, P0, PT, R2.reuse, UR46, RZ ;  /* 0x0000002e020a1c10 */ /* 0x040fe8000ff1e0ff */
[C---:B------:R-:W-:Y:S02]  /*a350*/  @P1 IADD3.X R11, PT, PT, R3.reuse, UR47, RZ, P0, !PT ;  /* 0x0000002f030b1c10 */ /* 0x040fe400087fe4ff */
[----:B------:R-:W-:Y:S03]  /*a360*/  IADD3 R12, P0, PT, R2, UR48, RZ ;  /* 0x00000030020c7c10 */ /* 0x000fe6000ff1e0ff */
[----:B------:R-:W4:Y:S01]  /*a370*/  @P1 LDG.E.64 R18, desc[UR50][R10.64] ;  /* 0x000000320a121981 */ /* 0x000f22000c1e1b00 */
[----:B------:R-:W-:Y:S03]  /*a380*/  IADD3.X R13, PT, PT, R3, UR49, RZ, P0, !PT ;  /* 0x00000031030d7c10 */ /* 0x000fe600087fe4ff */
[----:B------:R-:W4:Y:S04]  /*a390*/  LDS R3, [UR43+0x41c] ;  /* 0x00041c2bff037984 */ /* 0x000f280008000800 */
[----:B------:R-:W2:Y:S01]  /*a3a0*/  LDG.E.64 R12, desc[UR50][R12.64] ;  /* 0x000000320c0c7981 */ /* 0x000ea2000c1e1b00 */
[----:B-1----:R-:W-:Y:S03]  /*a3b0*/  IMAD.U32 R6, RZ, RZ, UR4 ;  /* 0x00000004ff067e24 */ /* 0x002fe6000f8e00ff */
[----:B--2---:R-:W-:Y:S01]  /*a3c0*/  STS.64 [UR43+0x400], R12 ;  /* 0x0004000cff007988 */ /* 0x004fe20008000a2b */
[--C-:B------:R-:W-:Y:S01]  /*a3d0*/  SHF.R.S32.HI R15, RZ, 0x1f, R14.reuse ;  /* 0x0000001fff0f7819 */ /* 0x100fe2000001140e */
[----:B------:R-:W-:Y:S02]  /*a3e0*/  @!P1 IMAD.MOV.U32 R18, RZ, RZ, R14 ;  /* 0x000000ffff129224 */ /* 0x000fe400078e000e */
[----:B---3--:R-:W-:Y:S02]  /*a3f0*/  VIADD R5, R5, 0xffffffff ;  /* 0xffffffff05057836 */ /* 0x008fe40000000000 */
[----:B------:R-:W-:Y:S05]  /*a400*/  @!P1 IMAD.MOV.U32 R19, RZ, RZ, R15 ;  /* 0x000000ffff139224 */ /* 0x000fea00078e000f */
[----:B----4-:R-:W-:Y:S04]  /*a410*/  SHF.L.U64.HI R8, R18, 0x1, R19 ;  /* 0x0000000112087819 */ /* 0x010fe80000010213 */
[----:B------:R-:W-:Y:S04]  /*a420*/  LOP3.LUT R8, R8, 0x1fffffff, RZ, 0xc0, !PT ;  /* 0x1fffffff08087812 */ /* 0x000fe800078ec0ff */
[----:B------:R-:W-:Y:S04]  /*a430*/  SHF.R.U32.HI R2, RZ, 0x4, R8 ;  /* 0x00000004ff027819 */ /* 0x000fe80000011608 */
[----:B------:R-:W-:Y:S02]  /*a440*/  LOP3.LUT R11, R3, 0xf, R2, 0xb8, !PT ;  /* 0x0000000f030b7812 */ /* 0x000fe400078eb802 */
[----:B------:R-:W-:Y:S03]  /*a450*/  SHF.R.U64 R2, R6, 0x4, RZ ;  /* 0x0000000406027819 */ /* 0x000fe600000012ff */
[----:B------:R1:W-:Y:S04]  /*a460*/  STS [UR43+0x41c], R11 ;  /* 0x00041c0bff007988 */ /* 0x0003e8000800082b */
[----:B------:R-:W2:Y:S04]  /*a470*/  LDS R4, [UR43+0x41c] ;  /* 0x00041c2bff047984 */ /* 0x000ea80008000800 */
[----:B------:R-:W-:Y:S04]  /*a480*/  STS [UR43+0x410], R2 ;  /* 0x00041002ff007988 */ /* 0x000fe8000800082b */
[----:B------:R-:W-:Y:S01]  /*a490*/  STS [UR43+0x414], R2 ;  /* 0x00041402ff007988 */ /* 0x000fe2000800082b */
[----:B-1----:R-:W-:Y:S05]  /*a4a0*/  IMAD.SHL.U32 R11, R18, 0x2, RZ ;  /* 0x00000002120b7824 */ /* 0x002fea00078e00ff */
[----:B------:R-:W-:Y:S04]  /*a4b0*/  LOP3.LUT R11, R11, 0xfffffffe, RZ, 0xc0, !PT ;  /* 0xfffffffe0b0b7812 */ /* 0x000fe800078ec0ff */
[----:B------:R-:W-:Y:S05]  /*a4c0*/  SHF.R.U64 R8, R11, 0x4, R8 ;  /* 0x000000040b087819 */ /* 0x000fea0000001208 */
[----:B------:R-:W-:Y:S01]  /*a4d0*/  STS [UR43+0x40c], R8 ;  /* 0x00040c08ff007988 */ /* 0x000fe2000800082b */
[----:B--2---:R-:W-:Y:S05]  /*a4e0*/  LOP3.LUT R7, R4, 0xf0, RZ, 0xb8, !PT ;  /* 0x000000f004077812 */ /* 0x004fea00078eb8ff */
[----:B------:R1:W-:Y:S04]  /*a4f0*/  STS [UR43+0x41c], R7 ;  /* 0x00041c07ff007988 */ /* 0x0003e8000800082b */
[----:B------:R-:W2:Y:S01]  /*a500*/  LDS R4, [UR43+0x41c] ;  /* 0x00041c2bff047984 */ /* 0x000ea20008000800 */
[----:B-1----:R-:W-:Y:S02]  /*a510*/  CS2R R6, SRZ ;  /* 0x0000000000067805 */ /* 0x002fe4000001ff00 */
[----:B--2---:R-:W-:Y:S01]  /*a520*/  LOP3.LUT R3, R4, 0xf00, RZ, 0xb8, !PT ;  /* 0x00000f0004037812 */ /* 0x004fe200078eb8ff */
[----:B------:R-:W-:Y:S04]  /*a530*/  VIADD R4, R14, 0xffffffff ;  /* 0xffffffff0e047836 */ /* 0x000fe80000000000 */
[----:B------:R-:W-:Y:S04]  /*a540*/  STS.64 [UR43+0x418], R2 ;  /* 0x00041802ff007988 */ /* 0x000fe80008000a2b */
[----:B------:R-:W1:Y:S04]  /*a550*/  LDS R10, [UR43+0x41c] ;  /* 0x00041c2bff0a7984 */ /* 0x000e680008000800 */
[----:B------:R2:W-:Y:S01]  /*a560*/  STS.128 [UR43+0x420], R4 ;  /* 0x00042004ff007988 */ /* 0x0005e20008000c2b */
[----:B-1----:R-:W-:Y:S05]  /*a570*/  LOP3.LUT R10, R10, 0xf000, RZ, 0xb8, !PT ;  /* 0x0000f0000a0a7812 */ /* 0x002fea00078eb8ff */
[----:B------:R2:W-:Y:S02]  /*a580*/  STS [UR43+0x41c], R10 ;  /* 0x00041c0aff007988 */ /* 0x0005e4000800082b */
.L_x_138:
[----:B------:R-:W-:Y:S05]  /*a590*/  BSYNC.RECONVERGENT B0 ;  /* 0x0000000000007941 */ /* 0x000fea0003800200 */
.L_x_137:
[----:B------:R-:W-:Y:S01]  /*a5a0*/  NOP ;  /* 0x0000000000007918 */ /* 0x000fe20000000000 */
[----:B------:R-:W1:Y:S01]  /*a5b0*/  LDS R9, [R9] ;  /* 0x0000000009097984 */ /* 0x000e620000000800 */
[----:B------:R-:W-:Y:S04]  /*a5c0*/  IADD3 R2, P0, PT, R0, UR56, RZ ;  /* 0x0000003800027c10 */ /* 0x000fe8000ff1e0ff */
[----:B------:R-:W-:Y:S05]  /*a5d0*/  IADD3.X R3, PT, PT, RZ, UR57, RZ, P0, !PT ;  /* 0x00000039ff037c10 */ /* 0x000fea00087fe4ff */
[----:B-1----:R3:W5:Y:S04]  /*a5e0*/  ATOMG.E.EXCH.STRONG.GPU PT, RZ, [R2], R9 ;  /* 0x0000000902ff73a8 */ /* 0x00276800041ee100 */
.L_x_136:
[----:B------:R-:W-:Y:S09]  /*a5f0*/  UISETP.NE.AND UP0, UPT, UR37, 0x8, UPT ;  /* 0x000000082500788c */ /* 0x000ff2000bf05270 */
[----:B------:R-:W-:Y:S05]  /*a600*/  BRA.U UP0, `(.L_x_139) ;  /* 0x0000000100047547 */ /* 0x000fea000b800000 */
[----:B------:R-:W-:Y:S05]  /*a610*/  BPT.TRAP 0x1 ;  /* 0x000000040000795c */ /* 0x000fea0000300000 */
.L_x_139:
[----:B------:R-:W-:Y:S01]  /*a620*/  ULEA UR6, UR5, UR43, 0x3 ;  /* 0x0000002b05067291 */ /* 0x000fe2000f8e18ff */
[----:B---3--:R-:W-:Y:S08]  /*a630*/  SHF.L.U32 R3, R87, 0x1f, RZ ;  /* 0x0000001f57037819 */ /* 0x008ff000000006ff */
[----:B-----5:R-:W3:Y:S02]  /*a640*/  SYNCS.PHASECHK.TRANS64.TRYWAIT P0, [UR6+0x1a0], R3 ;  /* 0x0001a003ff0075a7 */ /* 0x020ee40008001106 */
[----:B---3--:R-:W-:Y:S05]  /*a650*/  @!P0 BRA `(.L_x_140) ;  /* 0x0000007c00208947 */ /* 0x008fea0003800000 */
.L_x_279:
[----:B------:R-:W-:Y:S09]  /*a660*/  UIMAD UR4, UR5, 0x14, UR36 ;  /* 0x00000014050478a4 */ /* 0x000ff2000f8e0224 */
[----:B------:R-:W1:Y:S04]  /*a670*/  LDS.U16 R89, [UR4+0x12] ;  /* 0x00001204ff597984 */ /* 0x000e680008000400 */
[----:B------:R-:W1:Y:S04]  /*a680*/  LDS R85, [UR4] ;  /* 0x00000004ff557984 */ /* 0x000e680008000800 */
[----:B------:R-:W1:Y:S04]  /*a690*/  LDS R84, [UR4+0x4] ;  /* 0x00000404ff547984 */ /* 0x000e680008000800 */
[----:B------:R-:W1:Y:S04]  /*a6a0*/  LDS R83, [UR4+0x8] ;  /* 0x00000804ff537984 */ /* 0x000e680008000800 */
[----:B------:R-:W1:Y:S01]  /*a6b0*/  LDS R82, [UR4+0xc] ;  /* 0x00000c04ff527984 */ /* 0x000e620008000800 */
[----:B------:R-:W-:Y:S01]  /*a6c0*/  @!PT LDS RZ, [RZ] ;  /* 0x00000000fffff984 */ /* 0x000fe20000000800 */
[----:B------:R-:W-:Y:S01]  /*a6d0*/  @!PT LDS RZ, [RZ] ;  /* 0x00000000fffff984 */ /* 0x000fe20000000800 */
[----:B------:R-:W-:Y:S01]  /*a6e0*/  @!PT LDS RZ, [RZ] ;  /* 0x00000000fffff984 */ /* 0x000fe20000000800 */
[----:B------:R-:W-:Y:S01]  /*a6f0*/  @!PT LDS RZ, [RZ] ;  /* 0x00000000fffff984 */ /* 0x000fe20000000800 */
[----:B------:R5:W-:Y:S06]  /*a700*/  MEMBAR.ALL.CTA ;  /* 0x0000000000007992 */ /* 0x000bec0000008000 */
[----:B-----5:R-:W1:Y:S01]  /*a710*/  FENCE.VIEW.ASYNC.S ;  /* 0x00000000000073c6 */ /* 0x020e620000000000 */
[----:B------:R-:W-:Y:S05]  /*a720*/  BRA.U UP0, `(.L_x_141) ;  /* 0x0000000100047547 */ /* 0x000fea000b800000 */
[----:B------:R-:W-:Y:S05]  /*a730*/  BPT.TRAP 0x1 ;  /* 0x000000040000795c */ /* 0x000fea0000300000 */
.L_x_141:
[----:B------:R-:W-:Y:S01]  /*a740*/  UIADD3 UR4, UPT, UPT, UR6, 0x1e0, URZ ;  /* 0x000001e006047890 */ /* 0x000fe2000fffe0ff */
[----:B------:R-:W-:Y:S01]  /*a750*/  IMAD.WIDE R100, R17, 0xc, R98 ;  /* 0x0000000c11647825 */ /* 0x000fe200078e0262 */
[----:B------:R-:W-:Y:S01]  /*a760*/  USHF.L.U32 UR41, UR18, 0x7, URZ ;  /* 0x0000000712297899 */ /* 0x000fe200080006ff */
[----:B------:R-:W-:Y:S01]  /*a770*/  ISETP.NE.OR P1, PT, R94, RZ, !P2 ;  /* 0x000000ff5e00720c */ /* 0x000fe20005725670 */
[----:B------:R-:W-:Y:S01]  /*a780*/  UPRMT UR4, UR52, 0x654, UR4 ;  /* 0x0000065434047896 */ /* 0x000fe20008000004 */
[----:B------:R-:W-:Y:S01]  /*a790*/  BSSY.RECONVERGENT B0, `(.L_x_142) ;  /* 0x000000b000007945 */ /* 0x000fe20003800200 */
[----:B------:R-:W-:Y:S01]  /*a7a0*/  USHF.L.U32 UR42, UR19, 0x7, URZ ;  /* 0x00000007132a7899 */ /* 0x000fe200080006ff */
[----:B------:R-:W-:Y:S01]  /*a7b0*/  LOP3.LUT P0, RZ, R81, 0x3f0, RZ, 0xc0, !PT ;  /* 0x000003f051ff7812 */ /* 0x000fe2000780c0ff */
[----:B------:R-:W-:Y:S05]  /*a7c0*/  UIADD3 UR55, UPT, UPT, UR5, 0x1, URZ ;  /* 0x0000000105377890 */ /* 0x000fea000fffe0ff */
[----:B-1----:R-:W-:Y:S01]  /*a7d0*/  SYNCS.ARRIVE.TRANS64.RED.A1T0 RZ, [UR4], RZ ;  /* 0x000000ffffff79a7 */ /* 0x002fe20008100404 */
[----:B------:R1:W5:Y:S02]  /*a7e0*/  LDG.E R100, desc[UR50][R100.64+0x8] ;  /* 0x0000083264647981 */ /* 0x000364000c1e1900 */
[----:B------:R-:W-:Y:S05]  /*a7f0*/  @P1 BRA `(.L_x_143) ;  /* 0x0000000000101947 */ /* 0x000fea0003800000 */
[----:B------:R-:W-:Y:S04]  /*a800*/  DEPBAR {5,4,3,2,1,0} ;  /* 0x0000003f0000791a */ /* 0x000fe80000000000 */
[----:B------:R-:W2:Y:S02]  /*a810*/  CCTL.E.C.LDCU.IV.DEEP [UR56] ;  /* 0x0000000038007540 */ /* 0x000ea40009c08000 */
[----:B--2---:R2:W-:Y:S01]  /*a820*/  UTMACCTL.IV [UR56] ;  /* 0x00000000380079b9 */ /* 0x0045e20008000000 */
[----:B------:R-:W-:Y:S01]  /*a830*/  NOP ;  /* 0x0000000000007918 */ /* 0x000fe20000000000 */
.L_x_143:
[----:B--2---:R-:W-:Y:S05]  /*a840*/  BSYNC.RECONVERGENT B0 ;  /* 0x0000000000007941 */ /* 0x004fea0003800200 */
.L_x_142:
[----:B------:R-:W-:Y:S04]  /*a850*/  BSSY.RECONVERGENT B6, `(.L_x_144) ;  /* 0x0000021000067945 */ /* 0x000fe80003800200 */
[----:B------:R-:W-:Y:S05]  /*a860*/  @!P0 BRA `(.L_x_145) ;  /* 0x00000000007c8947 */ /* 0x000fea0003800000 */
[----:B------:R-:W2:Y:S01]  /*a870*/  LDCU.64 UR8, c[0x4][0x80] ;  /* 0x01001000ff0877ac */ /* 0x000ea20008000a00 */
[----:B------:R-:W-:Y:S01]  /*a880*/  MOV R2, 0x0 ;  /* 0x0000000000027802 */ /* 0x000fe20000000f00 */
[----:B------:R-:W-:Y:S02]  /*a890*/  HFMA2 R12, -RZ, RZ, 0, 5.9604644775390625e-08 ;  /* 0x00000001ff0c7431 */ /* 0x000fe400000001ff */
[----:B------:R-:W-:Y:S01]  /*a8a0*/  IMAD.MOV.U32 R8, RZ, RZ, 0x70 ;  /* 0x00000070ff087424 */ /* 0x000fe200078e00ff */
[----:B----4-:R4:W1:Y:S01]  /*a8b0*/  LDC.64 R14, c[0x4][R2] ;  /* 0x01000000020e7b82 */ /* 0x0108620000000a00 */
[----:B------:R-:W3:Y:S01]  /*a8c0*/  LDCU.64 UR6, c[0x4][0x88] ;  /* 0x01001100ff0677ac */ /* 0x000ee20008000a00 */
[----:B------:R-:W-:Y:S01]  /*a8d0*/  IMAD.MOV.U32 R13, RZ, RZ, RZ ;  /* 0x000000ffff0d7224 */ /* 0x000fe200078e00ff */
[----:B------:R-:W3:Y:S01]  /*a8e0*/  LDCU.64 UR4, c[0x4][0x8] ;  /* 0x01000100ff0477ac */ /* 0x000ee20008000a00 */
[----:B--2---:R-:W-:Y:S01]  /*a8f0*/  MOV R5, UR9 ;  /* 0x0000000900057c02 */ /* 0x004fe20008000f00 */
[----:B------:R-:W-:Y:S01]  /*a900*/  IMAD.U32 R4, RZ, RZ, UR8 ;  /* 0x00000008ff047e24 */ /* 0x000fe2000f8e00ff */
[----:B---3--:R-:W-:Y:S01]  /*a910*/  MOV R7, UR7 ;  /* 0x0000000700077c02 */ /* 0x008fe20008000f00 */
[----:B------:R-:W-:Y:S01]  /*a920*/  IMAD.U32 R6, RZ, RZ, UR6 ;  /* 0x00000006ff067e24 */ /* 0x000fe2000f8e00ff */
[----:B------:R-:W-:Y:S01]  /*a930*/  MOV R11, UR5 ;  /* 0x00000005000b7c02 */ /* 0x000fe20008000f00 */
[----:B------:R-:W-:Y:S02]  /*a940*/  IMAD.U32 R10, RZ, RZ, UR4 ;  /* 0x00000004ff0a7e24 */ /* 0x000fe4000f8e00ff */
[----:B------:R-:W-:Y:S07]  /*a950*/  LEPC R20, `(.L_x_146) ;  /* 0x000000001014794e */ /* 0x000fee0000000000 */
[----:B-1--45:R-:W-:Y:S05]  /*a960*/  CALL.ABS.NOINC R14 ;  /* 0x000000000e007343 */ /* 0x032fea0003c00000 */
.L_x_146:
[----:B------:R-:W1:Y:S01]  /*a970*/  LDCU.64 UR8, c[0x4][0x80] ;  /* 0x01001000ff0877ac */ /* 0x000e620008000a00 */
[----:B------:R-:W2:Y:S01]  /*a980*/  LDC.64 R2, c[0x4][R2] ;  /* 0x0100000002027b82 */ /* 0x000ea20000000a00 */
[----:B------:R-:W-:Y:S02]  /*a990*/  HFMA2 R12, -RZ, RZ, 0, 5.9604644775390625e-08 ;  /* 0x00000001ff0c7431 */ /* 0x000fe400000001ff */
[----:B------:R-:W-:Y:S02]  /*a9a0*/  IMAD.MOV.U32 R8, RZ, RZ, 0x70 ;  /* 0x00000070ff087424 */ /* 0x000fe400078e00ff */
[----:B------:R-:W-:Y:S01]  /*a9b0*/  IMAD.MOV.U32 R13, RZ, RZ, RZ ;  /* 0x000000ffff0d7224 */ /* 0x000fe200078e00ff */
[----:B------:R-:W3:Y:S01]  /*a9c0*/  LDCU.64 UR6, c[0x4][0x88] ;  /* 0x01001100ff0677ac */ /* 0x000ee20008000a00 */
[----:B------:R-:W4:Y:S01]  /*a9d0*/  LDCU.64 UR4, c[0x4][0x8] ;  /* 0x01000100ff0477ac */ /* 0x000f220008000a00 */
[----:B-1----:R-:W-:Y:S02]  /*a9e0*/  MOV R4, UR8 ;  /* 0x0000000800047c02 */ /* 0x002fe40008000f00 */
[----:B------:R-:W-:Y:S02]  /*a9f0*/  MOV R5, UR9 ;  /* 0x0000000900057c02 */ /* 0x000fe40008000f00 */
[----:B---3--:R-:W-:Y:S01]  /*aa00*/  MOV R7, UR7 ;  /* 0x0000000700077c02 */ /* 0x008fe20008000f00 */
[----:B------:R-:W-:Y:S01]  /*aa10*/  IMAD.U32 R6, RZ, RZ, UR6 ;  /* 0x00000006ff067e24 */ /* 0x000fe2000f8e00ff */
[----:B----4-:R-:W-:Y:S01]  /*aa20*/  MOV R11, UR5 ;  /* 0x00000005000b7c02 */ /* 0x010fe20008000f00 */
[----:B------:R-:W-:Y:S02]  /*aa30*/  IMAD.U32 R10, RZ, RZ, UR4 ;  /* 0x00000004ff0a7e24 */ /* 0x000fe4000f8e00ff */
[----:B------:R-:W-:Y:S07]  /*aa40*/  LEPC R20, `(.L_x_145) ;  /* 0x000000001014794e */ /* 0x000fee0000000000 */
[----:B--2---:R-:W-:Y:S05]  /*aa50*/  CALL.ABS.NOINC R2 ;  /* 0x0000000002007343 */ /* 0x004fea0003c00000 */
.L_x_145:
[----:B------:R-:W-:Y:S05]  /*aa60*/  BSYNC.RECONVERGENT B6 ;  /* 0x0000000000067941 */ /* 0x000fea0003800200 */
.L_x_144:
[----:B------:R-:W-:Y:S01]  /*aa70*/  ISETP.NE.AND P0, PT, R94, RZ, PT ;  /* 0x000000ff5e00720c */ /* 0x000fe20003f05270 */
[----:B------:R-:W-:Y:S01]  /*aa80*/  BSSY B0, `(.L_x_147) ;  /* 0x0000009000007945 */ /* 0x000fe20003800000 */
[----:B------:R-:W-:Y:S04]  /*aa90*/  PLOP3.LUT P1, PT, PT, PT, PT, 0x8, 0x80 ;  /* 0x000000000080781c */ /* 0x000fe80003f2e170 */
[----:B-1----:R-:W-:Y:S07]  /*aaa0*/  P2R R101, PR, RZ, 0x2 ;  /* 0x00000002ff657803 */ /* 0x002fee0000000000 */
[----:B------:R-:W-:Y:S05]  /*aab0*/  @P0 BRA `(.L_x_148) ;  /* 0x0000000000140947 */ /* 0x000fea0003800000 */
[----:B------:R-:W-:Y:S03]  /*aac0*/  UMOV UR4, 0xffffffff ;  /* 0xffffffff00047882 */ /* 0x000fe60000000000 */
[----:B------:R-:W-:Y:S05]  /*aad0*/  BRA.DIV UR4, `(.L_x_149) ;  /* 0x0000007a04187947 */ /* 0x000fea000b800000 */
[----:B------:R-:W-:Y:S11]  /*aae0*/  ELECT P6, URZ, PT ;  /* 0x0000000000ff782f */ /* 0x000ff600038c0000 */
[----:B------:R-:W-:Y:S02]  /*aaf0*/  @!UPT UIADD3 URZ, UPT, UPT, URZ, URZ, URZ ;  /* 0x000000fffffff290 */ /* 0x000fe4000fffe0ff */
.L_x_281:
[----:B------:R-:W-:Y:S07]  /*ab00*/  P2R R101, PR, RZ, 0x40 ;  /* 0x00000040ff657803 */ /* 0x000fee0000000000 */
.L_x_148:
[----:B------:R-:W-:Y:S05]  /*ab10*/  BSYNC B0 ;  /* 0x0000000000007941 */ /* 0x000fea0003800000 */
.L_x_147:
[----:B------:R-:W-:Y:S02]  /*ab20*/  ISETP.NE.U32.AND P0, PT, R78, RZ, PT ;  /* 0x000000ff4e00720c */ /* 0x000fe40003f05070 */
[----:B------:R-:W-:Y:S02]  /*ab30*/  LOP3.LUT R91, R91, 0x1, RZ, 0x3c, !PT ;  /* 0x000000015b5b7812 */ /* 0x000fe400078e3cff */
[----:B------:R-:W-:Y:S02]  /*ab40*/  ISETP.NE.AND.EX P1, PT, R79, RZ, PT, P0 ;  /* 0x000000ff4f00720c */ /* 0x000fe40003f25300 */
[----:B------:R-:W-:Y:S04]  /*ab50*/  ISETP.NE.U32.AND P0, PT, R76, RZ, PT ;  /* 0x000000ff4c00720c */ /* 0x000fe80003f05070 */
[----:B------:R-:W-:Y:S07]  /*ab60*/  ISETP.NE.AND.EX P0, PT, R77, RZ, PT, P0 ;  /* 0x000000ff4d00720c */ /* 0x000fee0003f05300 */
[----:B------:R-:W1:Y:S08]  /*ab70*/  @P1 LDC.64 R8, c[0x0][0x8b8] ;  /* 0x00022e00ff081b82 */ /* 0x000e700000000a00 */
[----:B---3--:R-:W2:Y:S02]  /*ab80*/  @P0 LDC.64 R2, c[0x0][0x890] ;  /* 0x00022400ff020b82 */ /* 0x008ea40000000a00 */
[C---:B--2---:R-:W-:Y:S04]  /*ab90*/  @P0 IMAD.WIDE R2, R17.reuse, 0x8, R2 ;  /* 0x0000000811020825 */ /* 0x044fe800078e0202 */
[----:B-1----:R-:W-:Y:S01]  /*aba0*/  @P1 IMAD.WIDE R8, R17, 0x8, R8 ;  /* 0x0000000811081825 */ /* 0x002fe200078e0208 */
[----:B------:R1:W2:Y:S04]  /*abb0*/  @P0 LDG.E.64 R4, desc[UR50][R2.64] ;  /* 0x0000003202040981 */ /* 0x0002a8000c1e1b00 */
[----:B------:R-:W3:Y:S01]  /*abc0*/  @P1 LDG.E.64 R6, desc[UR50][R8.64] ;  /* 0x0000003208061981 */ /* 0x000ee2000c1e1b00 */
[----:B-1----:R-:W-:Y:S03]  /*abd0*/  SHF.L.U32 R2, R91, 0x1f, RZ ;  /* 0x0000001f5b027819 */ /* 0x002fe600000006ff */
[----:B--2---:R1:W5:Y:S04]  /*abe0*/  @P0 LD.E R48, desc[UR50][R4.64] ;  /* 0x0000003204300980 */ /* 0x004368000c101900 */
[----:B---3--:R1:W5:Y:S01]  /*abf0*/  @P1 LD.E R47, desc[UR50][R6.64] ;  /* 0x00000032062f1980 */ /* 0x008362000c101900 */
[----:B------:R-:W-:Y:S05]  /*ac00*/  @P0 BRA `(.L_x_150) ;  /* 0x0000000000240947 */ /* 0x000fea0003800000 */
[----:B------:R-:W-:Y:S04]  /*ac10*/  ISETP.NE.U32.AND P0, PT, RZ, UR38, PT ;  /* 0x00000026ff007c0c */ /* 0x000fe8000bf05070 */
[----:B------:R-:W-:Y:S11]  /*ac20*/  ISETP.NE.AND.EX P0, PT, RZ, UR39, PT, P0 ;  /* 0x00000027ff007c0c */ /* 0x000ff6000bf05300 */
[----:B------:R-:W-:Y:S02]  /*ac30*/  @!UPT UIADD3 URZ, UPT, UPT, URZ, URZ, URZ ;  /* 0x000000fffffff290 */ /* 0x000fe4000fffe0ff */
[----:B------:R-:W2:Y:S08]  /*ac40*/  @P0 LDC R0, c[0x0][0x898] ;  /* 0x00022600ff000b82 */ /* 0x000eb00000000800 */
[----:B-1----:R-:W1:Y:S01]  /*ac50*/  @P0 LDC.64 R4, c[0x0][0x888] ;  /* 0x00022200ff040b82 */ /* 0x002e620000000a00 */
[----:B--2---:R-:W-:Y:S04]  /*ac60*/  @P0 IMAD R0, R17, R0, RZ ;  /* 0x0000000011000224 */ /* 0x004fe800078e02ff */
[----:B-1----:R-:W-:Y:S05]  /*ac70*/  @P0 IMAD.WIDE R4, R0, 0x4, R4 ;  /* 0x0000000400040825 */ /* 0x002fea00078e0204 */
[----:B-----5:R2:W5:Y:S02]  /*ac80*/  @P0 LDG.E R48, desc[UR50][R4.64] ;  /* 0x0000003204300981 */ /* 0x020564000c1e1900 */
[----:B--2---:R-:W3:Y:S02]  /*ac90*/  @!P0 LDC R48, c[0x0][0x880] ;  /* 0x00022000ff308b82 */ /* 0x004ee40000000800 */
.L_x_150:
        /* <DEDUP_REMOVED lines=9> */
[----:B--2---:R-:W1:Y:S02]  /*ad30*/  @!P0 LDC R47, c[0x0][0x8a8] ;  /* 0x00022a00ff2f8b82 */ /* 0x004e640000000800 */
.L_x_151:
[----:B------:R-:W2:Y:S01]  /*ad40*/  SYNCS.PHASECHK.TRANS64.TRYWAIT P0, [UR43+0x70], R2 ;  /* 0x00007002ff0075a7 */ /* 0x000ea2000800112b */
[----:B------:R-:W-:Y:S01]  /*ad50*/  LEA R97, R90, UR43, 0x3 ;  /* 0x0000002b5a617c11 */ /* 0x000fe2000f8e18ff */
[----:B------:R-:W-:Y:S01]  /*ad60*/  BSSY B0, `(.L_x_152) ;  /* 0x0000008000007945 */ /* 0x000fe20003800000 */
[----:B------:R-:W-:Y:S01]  /*ad70*/  SHF.L.U32 R0, R88, 0x1f, RZ ;  /* 0x0000001f58007819 */ /* 0x000fe200000006ff */
[----:B------:R-:W-:Y:S02]  /*ad80*/  VIADD R86, R92, UR43 ;  /* 0x0000002b5c567c36 */ /* 0x000fe40008000000 */
[----:B------:R-:W-:Y:S01]  /*ad90*/  IMAD.MOV.U32 R71, RZ, RZ, RZ ;  /* 0x000000ffff477224 */ /* 0x000fe200078e00ff */
[----:B------:R1:W1:Y:S01]  /*ada0*/  SYNCS.PHASECHK.TRANS64.TRYWAIT P2, [R97+URZ+0x140], R0 ;  /* 0x00014000610075a7 */ /* 0x00026200080411ff */
[----:B--2---:R-:W-:Y:S05]  /*adb0*/  @P0 BRA `(.L_x_153) ;  /* 0x0000000000080947 */ /* 0x004fea0003800000 */
[----:B------:R-:W2:Y:S02]  /*adc0*/  SYNCS.PHASECHK.TRANS64.TRYWAIT P0, [UR43+0x70], R2 ;  /* 0x00007002ff0075a7 */ /* 0x000ea4000800112b */
[----:B--2---:R-:W-:Y:S05]  /*add0*/  @!P0 BRA `(.L_x_154) ;  /* 0x0000007400708947 */ /* 0x004fea0003800000 */
.L_x_153:
[----:B------:R-:W-:Y:S05]  /*ade0*/  BSYNC B0 ;  /* 0x0000000000007941 */ /* 0x000fea0003800000 */
.L_x_152:
[----:B---3-5:R-:W-:Y:S01]  /*adf0*/  FSETP.NEU.AND P0, PT, R48, RZ, PT ;  /* 0x000000ff3000720b */ /* 0x028fe20003f0d000 */
[----:B------:R-:W-:Y:S01]  /*ae00*/  IMAD.MOV.U32 R70, RZ, RZ, RZ ;  /* 0x000000ffff467224 */ /* 0x000fe200078e00ff */
[----:B------:R-:W-:Y:S02]  /*ae10*/  CS2R R68, SRZ ;  /* 0x0000000000447805 */ /* 0x000fe4000001ff00 */
[----:B------:R-:W-:Y:S02]  /*ae20*/  CS2R R74, SRZ ;  /* 0x00000000004a7805 */ /* 0x000fe4000001ff00 */
[----:B------:R-:W-:Y:S02]  /*ae30*/  CS2R R72, SRZ ;  /* 0x0000000000487805 */ /* 0x000fe4000001ff00 */
[----:B------:R-:W-:Y:S02]  /*ae40*/  CS2R R62, SRZ ;  /* 0x00000000003e7805 */ /* 0x000fe4000001ff00 */
[----:B------:R-:W-:Y:S02]  /*ae50*/  CS2R R60, SRZ ;  /* 0x00000000003c7805 */ /* 0x000fe4000001ff00 */
[----:B------:R-:W-:Y:S02]  /*ae60*/  CS2R R58, SRZ ;  /* 0x00000000003a7805 */ /* 0x000fe4000001ff00 */
[----:B------:R-:W-:Y:S02]  /*ae70*/  CS2R R56, SRZ ;  /* 0x0000000000387805 */ /* 0x000fe4000001ff00 */
[----:B------:R-:W-:Y:S01]  /*ae80*/  ISETP.GE.AND P1, PT, R100, 0x1, PT ;  /* 0x000000016400780c */ /* 0x000fe20003f26270 */
[----:B------:R-:W-:Y:S01]  /*ae90*/  IMAD R54, R90, 0x80, R93 ;  /* 0x000000805a367824 */ /* 0x000fe200078e025d */
[----:B------:R-:W-:Y:S02]  /*aea0*/  CS2R R38, SRZ ;  /* 0x0000000000267805 */ /* 0x000fe4000001ff00 */
[----:B------:R-:W-:Y:S01]  /*aeb0*/  CS2R R36, SRZ ;  /* 0x0000000000247805 */ /* 0x000fe2000001ff00 */
[----:B--2---:R-:W-:Y:S01]  /*aec0*/  @P0 IMAD R2, R95, 0x2, R86 ;  /* 0x000000025f020824 */ /* 0x004fe200078e0256 */
[----:B------:R-:W-:Y:S05]  /*aed0*/  @P0 WARPSYNC.ALL ;  /* 0x0000000000000948 */ /* 0x000fea0003800000 */
[----:B------:R2:W3:Y:S01]  /*aee0*/  @P0 LDSM.16.MT88.4 R68, [R2+0x1000] ;  /* 0x001000000244083b */ /* 0x0004e20000004200 */
[----:B------:R-:W-:Y:S02]  /*aef0*/  CS2R R34, SRZ ;  /* 0x0000000000227805 */ /* 0x000fe4000001ff00 */
[----:B------:R-:W-:Y:S02]  /*af00*/  CS2R R32, SRZ ;  /* 0x0000000000207805 */ /* 0x000fe4000001ff00 */
[----:B------:R-:W-:Y:S02]  /*af10*/  CS2R R30, SRZ ;  /* 0x00000000001e7805 */ /* 0x000fe4000001ff00 */
[----:B------:R-:W-:Y:S02]  /*af20*/  CS2R R28, SRZ ;  /* 0x00000000001c7805 */ /* 0x000fe4000001ff00 */
[----:B------:R-:W-:Y:S01]  /*af30*/  CS2R R26, SRZ ;  /* 0x00000000001a7805 */ /* 0x000fe2000001ff00 */
[----:B------:R2:W2:Y:S01]  /*af40*/  @P0 LDSM.16.MT88.4 R72, [R2+0x1800] ;  /* 0x001800000248083b */ /* 0x0004a20000004200 */
[----:B------:R-:W-:Y:S02]  /*af50*/  CS2R R24, SRZ ;  /* 0x0000000000187805 */ /* 0x000fe4000001ff00 */
[----:B------:R-:W-:Y:S02]  /*af60*/  CS2R R18, SRZ ;  /* 0x0000000000127805 */ /* 0x000fe4000001ff00 */
[----:B------:R-:W-:Y:S02]  /*af70*/  CS2R R16, SRZ ;  /* 0x0000000000107805 */ /* 0x000fe4000001ff00 */
[----:B----4-:R-:W-:Y:S02]  /*af80*/  CS2R R14, SRZ ;  /* 0x00000000000e7805 */ /* 0x010fe4000001ff00 */
[----:B------:R-:W-:Y:S01]  /*af90*/  CS2R R12, SRZ ;  /* 0x00000000000c7805 */ /* 0x000fe2000001ff00 */
[----:B------:R4:W2:Y:S01]  /*afa0*/  @P0 LDSM.16.MT88.4 R60, [R92+UR43+0x1000] ;  /* 0x0010002b5c3c083b */ /* 0x0008a20008004200 */
[----:B------:R-:W-:Y:S02]  /*afb0*/  CS2R R10, SRZ ;  /* 0x00000000000a7805 */ /* 0x000fe4000001ff00 */
[----:B------:R-:W-:Y:S02]  /*afc0*/  CS2R R8, SRZ ;  /* 0x0000000000087805 */ /* 0x000fe4000001ff00 */
[----:B-1----:R-:W-:Y:S02]  /*afd0*/  CS2R R6, SRZ ;  /* 0x0000000000067805 */ /* 0x002fe4000001ff00 */
[----:B------:R-:W-:Y:S01]  /*afe0*/  CS2R R4, SRZ ;  /* 0x0000000000047805 */ /* 0x000fe2000001ff00 */
[----:B------:R-:W-:Y:S01]  /*aff0*/  VIADD R102, R86, 0x1000 ;  /* 0x0000100056667836 */ /* 0x000fe20000000000 */
[----:B------:R4:W1:Y:S01]  /*b000*/  @P0 LDSM.16.MT88.4 R56, [R92+UR43+0x1800] ;  /* 0x0018002b5c38083b */ /* 0x0008620008004200 */
[----:B------:R-:W-:Y:S05]  /*b010*/  @!P1 BRA `(.L_x_155) ;  /* 0x0000000000d49947 */ /* 0x000fea0003800000 */
[----:B------:R-:W-:Y:S01]  /*b020*/  SHF.R.U32.HI R3, RZ, 0x15, R54 ;  /* 0x00000015ff037819 */ /* 0x000fe20000011636 */
[----:B------:R-:W-:Y:S03]  /*b030*/  BSSY B0, `(.L_x_156) ;  /* 0x0000006000007945 */ /* 0x000fe60003800000 */
[----:B------:R-:W-:Y:S01]  /*b040*/  LOP3.LUT P0, RZ, R3, 0x3, R80, 0x48, !PT ;  /* 0x0000000303ff7812 */ /* 0x000fe20007804850 */
[----:B------:R-:W-:Y:S01]  /*b050*/  @!UPT UIADD3 URZ, UPT, UPT, URZ, URZ, URZ ;  /* 0x000000fffffff290 */ /* 0x000fe2000fffe0ff */
[----:B------:R-:W-:Y:S11]  /*b060*/  @P2 BRA `(.L_x_157) ;  /* 0x0000000000082947 */ /* 0x000ff60003800000 */
[----:B------:R-:W5:Y:S02]  /*b070*/  SYNCS.PHASECHK.TRANS64.TRYWAIT P1, [R97+URZ+0x140], R0 ;  /* 0x00014000610075a7 */ /* 0x000f6400080211ff */
[----:B-----5:R-:W-:Y:S05]  /*b080*/  @!P1 BRA `(.L_x_158) ;  /* 0x0000007000dc9947 */ /* 0x020fea0003800000 */
.L_x_157:
[----:B------:R-:W-:Y:S05]  /*b090*/  BSYNC B0 ;  /* 0x0000000000007941 */ /* 0x000fea0003800000 */
.L_x_156:
[----:B------:R-:W-:Y:S05]  /*b0a0*/  @!P0 BRA `(.L_x_159) ;  /* 0x0000000000408947 */ /* 0x000fea0003800000 */
[----:B------:R-:W5:Y:S01]  /*b0b0*/  LDCU.64 UR8, c[0x4][0x70] ;  /* 0x01000e00ff0877ac */ /* 0x000f620008000a00 */
[----:B------:R-:W-:Y:S01]  /*b0c0*/  MOV R3, 0x0 ;  /* 0x0000000000037802 */ /* 0x000fe20000000f00 */
[----:B------:R-:W-:Y:S02]  /*b0d0*/  HFMA2 R12, -RZ, RZ, 0, 5.9604644775390625e-08 ;  /* 0x00000001ff0c7431 */ /* 0x000fe400000001ff */
[----:B------:R-:W-:Y:S02]  /*b0e0*/  IMAD.MOV.U32 R8, RZ, RZ, 0x192 ;  /* 0x00000192ff087424 */ /* 0x000fe400078e00ff */
[----:B------:R-:W-:Y:S01]  /*b0f0*/  IMAD.MOV.U32 R13, RZ, RZ, RZ ;  /* 0x000000ffff0d7224 */ /* 0x000fe200078e00ff */
[----:B------:R-:W3:Y:S01]  /*b100*/  LDCU.64 UR6, c[0x4][0x78] ;  /* 0x01000f00ff0677ac */ /* 0x000ee20008000a00 */
[----:B--2---:R-:W2:Y:S01]  /*b110*/  LDC.64 R2, c[0x4][R3] ;  /* 0x0100000003027b82 */ /* 0x004ea20000000a00 */
[----:B------:R-:W4:Y:S01]  /*b120*/  LDCU.64 UR4, c[0x4][0x10] ;  /* 0x01000200ff0477ac */ /* 0x000f220008000a00 */
[----:B-----5:R-:W-:Y:S01]  /*b130*/  MOV R5, UR9 ;  /* 0x0000000900057c02 */ /* 0x020fe20008000f00 */
[----:B------:R-:W-:Y:S01]  /*b140*/  IMAD.U32 R4, RZ, RZ, UR8 ;  /* 0x00000008ff047e24 */ /* 0x000fe2000f8e00ff */
[----:B---3--:R-:W-:Y:S01]  /*b150*/  MOV R7, UR7 ;  /* 0x0000000700077c02 */ /* 0x008fe20008000f00 */
[----:B------:R-:W-:Y:S01]  /*b160*/  IMAD.U32 R6, RZ, RZ, UR6 ;  /* 0x00000006ff067e24 */ /* 0x000fe2000f8e00ff */
[----:B----4-:R-:W-:Y:S01]  /*b170*/  MOV R11, UR5 ;  /* 0x00000005000b7c02 */ /* 0x010fe20008000f00 */
[----:B------:R-:W-:Y:S02]  /*b180*/  IMAD.U32 R10, RZ, RZ, UR4 ;  /* 0x00000004ff0a7e24 */ /* 0x000fe4000f8e00ff */
[----:B------:R-:W-:Y:S07]  /*b190*/  LEPC R20, `(.L_x_159) ;  /* 0x000000001014794e */ /* 0x000fee0000000000 */
[----:B-12---:R-:W-:Y:S05]  /*b1a0*/  CALL.ABS.NOINC R2 ;  /* 0x0000000002007343 */ /* 0x006fea0003c00000 */
.L_x_159:
[----:B------:R-:W-:Y:S05]  /*b1b0*/  WARPSYNC.ALL ;  /* 0x0000000000007948 */ /* 0x000fea0003800000 */
[C---:B------:R-:W-:Y:S01]  /*b1c0*/  R2UR UR4, R54.reuse ;  /* 0x00000000360472ca */ /* 0x040fe200000e0000 */
[----:B------:R-:W-:Y:S05]  /*b1d0*/  VIADD R3, R54, 0x100000 ;  /* 0x0010000036037836 */ /* 0x000fea0000000000 */
[----:B------:R-:W-:Y:S04]  /*b1e0*/  SHF.R.U32.HI R3, RZ, 0x15, R3 ;  /* 0x00000015ff037819 */ /* 0x000fe80000011603 */
[----:B------:R-:W-:Y:S03]  /*b1f0*/  LOP3.LUT P0, RZ, R3, 0x3, R80, 0x48, !PT ;  /* 0x0000000303ff7812 */ /* 0x000fe60007804850 */
[----:B------:R-:W1:Y:S10]  /*b200*/  LDTM.16dp256bit.x4 R24, tmem[UR4] ;  /* 0x00000004001879ee */ /* 0x000e740008120000 */
[----:B-1----:R-:W-:Y:S05]  /*b210*/  @!P0 BRA `(.L_x_160) ;  /* 0x0000000000408947 */ /* 0x002fea0003800000 */
[----:B------:R-:W1:Y:S01]  /*b220*/  LDCU.64 UR8, c[0x4][0x70] ;  /* 0x01000e00ff0877ac */ /* 0x000e620008000a00 */
[----:B------:R-:W-:Y:S01]  /*b230*/  MOV R3, 0x0 ;  /* 0x0000000000037802 */ /* 0x000fe20000000f00 */
[----:B------:R-:W-:Y:S02]  /*b240*/  HFMA2 R12, -RZ, RZ, 0, 5.9604644775390625e-08 ;  /* 0x00000001ff0c7431 */ /* 0x000fe400000001ff */
[----:B------:R-:W-:Y:S02]  /*b250*/  IMAD.MOV.U32 R8, RZ, RZ, 0x192 ;  /* 0x00000192ff087424 */ /* 0x000fe400078e00ff */
[----:B------:R-:W-:Y:S01]  /*b260*/  IMAD.MOV.U32 R13, RZ, RZ, RZ ;  /* 0x000000ffff0d7224 */ /* 0x000fe200078e00ff */
[----:B------:R-:W5:Y:S01]  /*b270*/  LDCU.64 UR6, c[0x4][0x78] ;  /* 0x01000f00ff0677ac */ /* 0x000f620008000a00 */
[----:B--2---:R-:W2:Y:S01]  /*b280*/  LDC.64 R2, c[0x4][R3] ;  /* 0x0100000003027b82 */ /* 0x004ea20000000a00 */
[----:B------:R-:W3:Y:S01]  /*b290*/  LDCU.64 UR4, c[0x4][0x10] ;  /* 0x01000200ff0477ac */ /* 0x000ee20008000a00 */
[----:B-1----:R-:W-:Y:S01]  /*b2a0*/  MOV R5, UR9 ;  /* 0x0000000900057c02 */ /* 0x002fe20008000f00 */
[----:B------:R-:W-:Y:S01]  /*b2b0*/  IMAD.U32 R4, RZ, RZ, UR8 ;  /* 0x00000008ff047e24 */ /* 0x000fe2000f8e00ff */
[----:B-----5:R-:W-:Y:S01]  /*b2c0*/  MOV R7, UR7 ;  /* 0x0000000700077c02 */ /* 0x020fe20008000f00 */
[----:B------:R-:W-:Y:S01]  /*b2d0*/  IMAD.U32 R6, RZ, RZ, UR6 ;  /* 0x00000006ff067e24 */ /* 0x000fe2000f8e00ff */
[----:B---3--:R-:W-:Y:S01]  /*b2e0*/  MOV R11, UR5 ;  /* 0x00000005000b7c02 */ /* 0x008fe20008000f00 */
[----:B------:R-:W-:Y:S02]  /*b2f0*/  IMAD.U32 R10, RZ, RZ, UR4 ;  /* 0x00000004ff0a7e24 */ /* 0x000fe4000f8e00ff */
[----:B------:R-:W-:Y:S07]  /*b300*/  LEPC R20, `(.L_x_160) ;  /* 0x000000001014794e */ /* 0x000fee0000000000 */
[----:B--2-4-:R-:W-:Y:S05]  /*b310*/  CALL.ABS.NOINC R2 ;  /* 0x0000000002007343 */ /* 0x014fea0003c00000 */
.L_x_160:
[----:B------:R-:W-:Y:S05]  /*b320*/  WARPSYNC.ALL ;  /* 0x0000000000007948 */ /* 0x000fea0003800000 */
[----:B------:R-:W-:Y:S11]  /*b330*/  R2UR UR4, R54 ;  /* 0x00000000360472ca */ /* 0x000ff600000e0000 */
[----:B------:R-:W-:Y:S02]  /*b340*/  @!UPT UIADD3 URZ, UPT, UPT, URZ, URZ, URZ ;  /* 0x000000fffffff290 */ /* 0x000fe4000fffe0ff */
[----:B------:R-:W1:Y:S02]  /*b350*/  LDTM.16dp256bit.x4 R4, tmem[UR4+0x100000] ;  /* 0x10000004000479ee */ /* 0x000e640008120000 */
[----:B-1----:R-:W-:Y:S01]  /*b360*/  NOP ;  /* 0x0000000000007918 */ /* 0x002fe20000000000 */
.L_x_155:
[--C-:B--2---:R-:W-:Y:S01]  /*b370*/  HADD2.F32 R49, -RZ, R60.reuse.H0_H0 ;  /* 0x2000003cff317230 */ /* 0x104fe20000004100 */
[----:B------:R-:W-:Y:S05]  /*b380*/  WARPSYNC.ALL ;  /* 0x0000000000007948 */ /* 0x000fea0003800000 */
[----:B------:R-:W-:Y:S01]  /*b390*/  LEA R55, R95, R86, 0x1 ;  /* 0x000000565f377211 */ /* 0x000fe200078e08ff */
[-C--:B------:R-:W-:Y:S01]  /*b3a0*/  FMUL R0, R24, R47.reuse ;  /* 0x0000002f18007220 */ /* 0x080fe20000400000 */
[----:B------:R-:W-:Y:S02]  /*b3b0*/  HADD2.F32 R51, -RZ, R60.H1_H1 ;  /* 0x3000003cff337230 */ /* 0x000fe40000004100 */
[-C--:B------:R-:W-:Y:S01]  /*b3c0*/  FMUL R2, R25, R47.reuse ;  /* 0x0000002f19027220 */ /* 0x080fe20000400000 */
[----:B------:R-:W-:Y:S01]  /*b3d0*/  FMUL R3, R26, R47 ;  /* 0x0000002f1a037220 */ /* 0x000fe20000400000 */
[C---:B------:R-:W-:Y:S01]  /*b3e0*/  FFMA R0, R48.reuse, R49, R0 ;  /* 0x0000003130007223 */ /* 0x040fe20000000000 */
[--C-:B------:R-:W-:Y:S02]  /*b3f0*/  HADD2.F32 R49, -RZ, R61.reuse.H0_H0 ;  /* 0x2000003dff317230 */ /* 0x100fe40000004100 */
[----:B------:R-:W-:Y:S01]  /*b400*/  FFMA R2, R48, R51, R2 ;  /* 0x0000003330027223 */ /* 0x000fe20000000002 */
[-C--:B------:R-:W-:Y:S01]  /*b410*/  FMUL R20, R4, R47.reuse ;  /* 0x0000002f04147220 */ /* 0x080fe20000400000 */
[----:B------:R-:W-:Y:S02]  /*b420*/  HADD2.F32 R51, -RZ, R61.H1_H1 ;  /* 0x3000003dff337230 */ /* 0x000fe40000004100 */
[----:B------:R-:W-:Y:S01]  /*b430*/  FMUL R21, R5, R47 ;  /* 0x0000002f05157220 */ /* 0x000fe20000400000 */
[----:B------:R-:W-:Y:S01]  /*b440*/  FFMA R3, R48, R49, R3 ;  /* 0x0000003130037223 */ /* 0x000fe20000000003 */
[----:B------:R-:W-:Y:S01]  /*b450*/  F2FP.F16.F32.PACK_AB R64, R2, R0 ;  /* 0x000000000240723e */ /* 0x000fe200000000ff */
[-C--:B------:R-:W-:Y:S01]  /*b460*/  FMUL R4, R27, R47.reuse ;  /* 0x0000002f1b047220 */ /* 0x080fe20000400000 */
[--C-:B------:R-:W-:Y:S02]  /*b470*/  HADD2.F32 R50, -RZ, R62.reuse.H0_H0 ;  /* 0x2000003eff327230 */ /* 0x100fe40000004100 */
[-C--:B------:R-:W-:Y:S01]  /*b480*/  FMUL R5, R28, R47.reuse ;  /* 0x0000002f1c057220 */ /* 0x080fe20000400000 */
[----:B------:R-:W-:Y:S01]  /*b490*/  FMUL R22, R6, R47 ;  /* 0x0000002f06167220 */ /* 0x000fe20000400000 */
[----:B------:R-:W-:Y:S02]  /*b4a0*/  HADD2.F32 R49, -RZ, R62.H1_H1 ;  /* 0x3000003eff317230 */ /* 0x000fe40000004100 */
[C---:B------:R-:W-:Y:S01]  /*b4b0*/  FFMA R4, R48.reuse, R51, R4 ;  /* 0x0000003330047223 */ /* 0x040fe20000000004 */
[----:B------:R-:W-:Y:S01]  /*b4c0*/  FFMA R5, R48, R50, R5 ;  /* 0x0000003230057223 */ /* 0x000fe20000000005 */
[--C-:B------:R-:W-:Y:S02]  /*b4d0*/  HADD2.F32 R50, -RZ, R63.reuse.H0_H0 ;  /* 0x2000003fff327230 */ /* 0x100fe40000004100 */
[-C--:B------:R-:W-:Y:S01]  /*b4e0*/  FMUL R6, R29, R47.reuse ;  /* 0x0000002f1d067220 */ /* 0x080fe20000400000 */
[----:B------:R-:W-:Y:S01]  /*b4f0*/  FMUL R23, R7, R47 ;  /* 0x0000002f07177220 */ /* 0x000fe20000400000 */
[----:B------:R-:W-:Y:S01]  /*b500*/  HADD2.F32 R51, -RZ, R63.H1_H1 ;  /* 0x3000003fff337230 */ /* 0x000fe20000004100 */
[----:B------:R-:W-:Y:S01]  /*b510*/  F2FP.F16.F32.PACK_AB R65, R4, R3 ;  /* 0x000000030441723e */ /* 0x000fe200000000ff */
[----:B------:R-:W-:Y:S01]  /*b520*/  FFMA R6, R48, R49, R6 ;  /* 0x0000003130067223 */ /* 0x000fe20000000006 */
[-C--:B------:R-:W-:Y:S01]  /*b530*/  FMUL R24, R8, R47.reuse ;  /* 0x0000002f08187220 */ /* 0x080fe20000400000 */
[--C-:B-1----:R-:W-:Y:S02]  /*b540*/  HADD2.F32 R49, -RZ, R56.reuse.H0_H0 ;  /* 0x20000038ff317230 */ /* 0x102fe40000004100 */
[-C--:B------:R-:W-:Y:S01]  /*b550*/  FMUL R7, R30, R47.reuse ;  /* 0x0000002f1e077220 */ /* 0x080fe20000400000 */
[----:B------:R-:W-:Y:S01]  /*b560*/  FMUL R8, R31, R47 ;  /* 0x0000002f1f087220 */ /* 0x000fe20000400000 */
[----:B---3--:R-:W-:Y:S01]  /*b570*/  HADD2.F32 R52, -RZ, R69.H1_H1 ;  /* 0x30000045ff347230 */ /* 0x008fe20000004100 */
[----:B------:R-:W-:Y:S01]  /*b580*/  F2FP.F16.F32.PACK_AB R66, R6, R5 ;  /* 0x000000050642723e */ /* 0x000fe200000000ff */
[C---:B------:R-:W-:Y:S01]  /*b590*/  FFMA R7, R48.reuse, R50, R7 ;  /* 0x0000003230077223 */ /* 0x040fe20000000007 */
[----:B------:R-:W-:Y:S01]  /*b5a0*/  FFMA R8, R48, R51, R8 ;  /* 0x0000003330087223 */ /* 0x000fe20000000008 */
[----:B------:R-:W-:Y:S02]  /*b5b0*/  HADD2.F32 R51, -RZ, R56.H1_H1 ;  /* 0x30000038ff337230 */ /* 0x000fe40000004100 */
[-C--:B------:R-:W-:Y:S01]  /*b5c0*/  FMUL R25, R9, R47.reuse ;  /* 0x0000002f09197220 */ /* 0x080fe20000400000 */
[----:B------:R-:W-:Y:S01]  /*b5d0*/  FMUL R9, R32, R47 ;  /* 0x0000002f20097220 */ /* 0x000fe20000400000 */
[--C-:B------:R-:W-:Y:S01]  /*b5e0*/  HADD2.F32 R50, -RZ, R58.reuse.H0_H0 ;  /* 0x2000003aff327230 */ /* 0x100fe20000004100 */
[----:B------:R-:W-:Y:S01]  /*b5f0*/  F2FP.F16.F32.PACK_AB R67, R8, R7 ;  /* 0x000000070843723e */ /* 0x000fe200000000ff */
[----:B------:R-:W-:Y:S01]  /*b600*/  FMUL R40, R10, R47 ;  /* 0x0000002f0a287220 */ /* 0x000fe20000400000 */
[C---:B------:R-:W-:Y:S01]  /*b610*/  FFMA R9, R48.reuse, R49, R9 ;  /* 0x0000003130097223 */ /* 0x040fe20000000009 */
[----:B------:R-:W-:Y:S02]  /*b620*/  HADD2.F32 R49, -RZ, R57.H0_H0 ;  /* 0x20000039ff317230 */ /* 0x000fe40000004100 */
[-C--:B------:R-:W-:Y:S01]  /*b630*/  FMUL R10, R33, R47.reuse ;  /* 0x0000002f210a7220 */ /* 0x080fe20000400000 */
[----:B------:R1:W-:Y:S01]  /*b640*/  STSM.16.MT88.4 [R86+0x1000], R64 ;  /* 0x0010004056007844 */ /* 0x0003e20000004200 */
[----:B------:R-:W-:Y:S01]  /*b650*/  FMUL R41, R11, R47 ;  /* 0x0000002f0b297220 */ /* 0x000fe20000400000 */
[----:B------:R-:W-:Y:S02]  /*b660*/  HADD2.F32 R53, -RZ, R73.H0_H0 ;  /* 0x20000049ff357230 */ /* 0x000fe40000004100 */
[----:B------:R-:W-:Y:S01]  /*b670*/  FFMA R10, R48, R51, R10 ;  /* 0x00000033300a7223 */ /* 0x000fe2000000000a */
[-C--:B------:R-:W-:Y:S01]  /*b680*/  FMUL R11, R34, R47.reuse ;  /* 0x0000002f220b7220 */ /* 0x080fe20000400000 */
[----:B------:R-:W-:Y:S02]  /*b690*/  HADD2.F32 R51, -RZ, R57.H1_H1 ;  /* 0x30000039ff337230 */ /* 0x000fe40000004100 */
[-C--:B------:R-:W-:Y:S01]  /*b6a0*/  FMUL R42, R12, R47.reuse ;  /* 0x0000002f0c2a7220 */ /* 0x080fe20000400000 */
[----:B------:R-:W-:Y:S01]  /*b6b0*/  FMUL R43, R13, R47 ;  /* 0x0000002f0d2b7220 */ /* 0x000fe20000400000 */
[----:B------:R-:W-:Y:S01]  /*b6c0*/  FFMA R11, R48, R49, R11 ;  /* 0x00000031300b7223 */ /* 0x000fe2000000000b */
[----:B------:R-:W-:Y:S01]  /*b6d0*/  HADD2.F32 R49, -RZ, R58.H1_H1 ;  /* 0x3000003aff317230 */ /* 0x000fe20000004100 */
[----:B------:R-:W-:Y:S01]  /*b6e0*/  F2FP.F16.F32.PACK_AB R104, R10, R9 ;  /* 0x000000090a68723e */ /* 0x000fe200000000ff */
[-C--:B------:R-:W-:Y:S01]  /*b6f0*/  FMUL R12, R35, R47.reuse ;  /* 0x0000002f230c7220 */ /* 0x080fe20000400000 */
[-C--:B------:R-:W-:Y:S01]  /*b700*/  FMUL R44, R14, R47.reuse ;  /* 0x0000002f0e2c7220 */ /* 0x080fe20000400000 */
[-C--:B------:R-:W-:Y:S01]  /*b710*/  FMUL R13, R36, R47.reuse ;  /* 0x0000002f240d7220 */ /* 0x080fe20000400000 */
[----:B------:R-:W-:Y:S01]  /*b720*/  FMUL R14, R37, R47 ;  /* 0x0000002f250e7220 */ /* 0x000fe20000400000 */
[C---:B------:R-:W-:Y:S01]  /*b730*/  FFMA R12, R48.reuse, R51, R12 ;  /* 0x00000033300c7223 */ /* 0x040fe2000000000c */
[--C-:B------:R-:W-:Y:S02]  /*b740*/  HADD2.F32 R51, -RZ, R68.reuse.H0_H0 ;  /* 0x20000044ff337230 */ /* 0x100fe40000004100 */
[C---:B------:R-:W-:Y:S01]  /*b750*/  FFMA R13, R48.reuse, R50, R13 ;  /* 0x00000032300d7223 */ /* 0x040fe2000000000d */
[--C-:B------:R-:W-:Y:S02]  /*b760*/  HADD2.F32 R50, -RZ, R59.reuse.H0_H0 ;  /* 0x2000003bff327230 */ /* 0x100fe40000004100 */
[----:B------:R-:W-:Y:S01]  /*b770*/  FFMA R14, R48, R49, R14 ;  /* 0x00000031300e7223 */ /* 0x000fe2000000000e */
[----:B------:R-:W-:Y:S02]  /*b780*/  HADD2.F32 R49, -RZ, R59.H1_H1 ;  /* 0x3000003bff317230 */ /* 0x000fe40000004100 */
[-C--:B------:R-:W-:Y:S01]  /*b790*/  FMUL R45, R15, R47.reuse ;  /* 0x0000002f0f2d7220 */ /* 0x080fe20000400000 */
[-C--:B------:R-:W-:Y:S01]  /*b7a0*/  FMUL R46, R16, R47.reuse ;  /* 0x0000002f102e7220 */ /* 0x080fe20000400000 */
[-C--:B------:R-:W-:Y:S01]  /*b7b0*/  FMUL R15, R38, R47.reuse ;  /* 0x0000002f260f7220 */ /* 0x080fe20000400000 */
[-C--:B------:R-:W-:Y:S01]  /*b7c0*/  FMUL R16, R39, R47.reuse ;  /* 0x0000002f27107220 */ /* 0x080fe20000400000 */
[-C--:B------:R-:W-:Y:S01]  /*b7d0*/  FMUL R17, R17, R47.reuse ;  /* 0x0000002f11117220 */ /* 0x080fe20000400000 */
[----:B------:R-:W-:Y:S01]  /*b7e0*/  FMUL R18, R18, R47 ;  /* 0x0000002f12127220 */ /* 0x000fe20000400000 */
[C---:B------:R-:W-:Y:S01]  /*b7f0*/  FFMA R15, R48.reuse, R50, R15 ;  /* 0x00000032300f7223 */ /* 0x040fe2000000000f */
[----:B------:R-:W-:Y:S02]  /*b800*/  HADD2.F32 R50, -RZ, R68.H1_H1 ;  /* 0x30000044ff327230 */ /* 0x000fe40000004100 */
[C---:B------:R-:W-:Y:S01]  /*b810*/  FFMA R16, R48.reuse, R49, R16 ;  /* 0x0000003130107223 */ /* 0x040fe20000000010 */
[----:B------:R-:W-:Y:S02]  /*b820*/  HADD2.F32 R49, -RZ, R69.H0_H0 ;  /* 0x20000045ff317230 */ /* 0x000fe40000004100 */
[C---:B------:R-:W-:Y:S01]  /*b830*/  FFMA R20, R48.reuse, R51, R20 ;  /* 0x0000003330147223 */ /* 0x040fe20000000014 */
[----:B------:R-:W-:Y:S02]  /*b840*/  HADD2.F32 R51, -RZ, R71.H0_H0 ;  /* 0x20000047ff337230 */ /* 0x000fe40000004100 */
[C---:B------:R-:W-:Y:S01]  /*b850*/  FFMA R21, R48.reuse, R50, R21 ;  /* 0x0000003230157223 */ /* 0x040fe20000000015 */
[--C-:B------:R-:W-:Y:S02]  /*b860*/  HADD2.F32 R50, -RZ, R70.reuse.H1_H1 ;  /* 0x30000046ff327230 */ /* 0x100fe40000004100 */
[C---:B------:R-:W-:Y:S01]  /*b870*/  FFMA R22, R48.reuse, R49, R22 ;  /* 0x0000003130167223 */ /* 0x040fe20000000016 */
[----:B------:R-:W-:Y:S02]  /*b880*/  HADD2.F32 R49, -RZ, R70.H0_H0 ;  /* 0x20000046ff317230 */ /* 0x000fe40000004100 */
[----:B------:R-:W-:Y:S01]  /*b890*/  FFMA R23, R48, R52, R23 ;  /* 0x0000003430177223 */ /* 0x000fe20000000017 */
[----:B------:R-:W-:Y:S02]  /*b8a0*/  HADD2.F32 R52, -RZ, R75.H1_H1 ;  /* 0x3000004bff347230 */ /* 0x000fe40000004100 */
[----:B------:R-:W-:Y:S01]  /*b8b0*/  FMUL R19, R19, R47 ;  /* 0x0000002f13137220 */ /* 0x000fe20000400000 */
[----:B------:R-:W-:Y:S01]  /*b8c0*/  F2FP.F16.F32.PACK_AB R105, R12, R11 ;  /* 0x0000000b0c69723e */ /* 0x000fe200000000ff */
[C---:B------:R-:W-:Y:S01]  /*b8d0*/  FFMA R24, R48.reuse, R49, R24 ;  /* 0x0000003130187223 */ /* 0x040fe20000000018 */
[C---:B------:R-:W-:Y:S01]  /*b8e0*/  FFMA R25, R48.reuse, R50, R25 ;  /* 0x0000003230197223 */ /* 0x040fe20000000019 */
[----:B------:R-:W-:Y:S01]  /*b8f0*/  FFMA R40, R48, R51, R40 ;  /* 0x0000003330287223 */ /* 0x000fe20000000028 */
[----:B------:R-:W-:Y:S01]  /*b900*/  HADD2.F32 R49, -RZ, R71.H1_H1 ;  /* 0x30000047ff317230 */ /* 0x000fe20000004100 */
[----:B------:R-:W-:Y:S01]  /*b910*/  F2FP.F16.F32.PACK_AB R106, R14, R13 ;  /* 0x0000000d0e6a723e */ /* 0x000fe200000000ff */
[--C-:B------:R-:W-:Y:S01]  /*b920*/  HADD2.F32 R51, -RZ, R72.reuse.H0_H0 ;  /* 0x20000048ff337230 */ /* 0x100fe20000004100 */
[----:B------:R-:W-:Y:S01]  /*b930*/  F2FP.F16.F32.PACK_AB R107, R16, R15 ;  /* 0x0000000f106b723e */ /* 0x000fe200000000ff */
[----:B------:R-:W-:Y:S02]  /*b940*/  HADD2.F32 R50, -RZ, R72.H1_H1 ;  /* 0x30000048ff327230 */ /* 0x000fe40000004100 */
[C---:B------:R-:W-:Y:S01]  /*b950*/  FFMA R41, R48.reuse, R49, R41 ;  /* 0x0000003130297223 */ /* 0x040fe20000000029 */
[----:B------:R-:W-:Y:S02]  /*b960*/  HADD2.F32 R49, -RZ, R73.H1_H1 ;  /* 0x30000049ff317230 */ /* 0x000fe40000004100 */
[C---:B------:R-:W-:Y:S01]  /*b970*/  FFMA R42, R48.reuse, R51, R42 ;  /* 0x00000033302a7223 */ /* 0x040fe2000000002a */
[----:B------:R1:W-:Y:S01]  /*b980*/  STSM.16.MT88.4 [R86+0x1800], R104 ;  /* 0x0018006856007844 */ /* 0x0003e20000004200 */
[C---:B------:R-:W-:Y:S01]  /*b990*/  FFMA R43, R48.reuse, R50, R43 ;  /* 0x00000032302b7223 */ /* 0x040fe2000000002b */
[--C-:B------:R-:W-:Y:S02]  /*b9a0*/  HADD2.F32 R51, -RZ, R74.reuse.H0_H0 ;  /* 0x2000004aff337230 */ /* 0x100fe40000004100 */
[C---:B------:R-:W-:Y:S01]  /*b9b0*/  FFMA R44, R48.reuse, R53, R44 ;  /* 0x00000035302c7223 */ /* 0x040fe2000000002c */
[----:B------:R-:W-:Y:S02]  /*b9c0*/  HADD2.F32 R50, -RZ, R74.H1_H1 ;  /* 0x3000004aff327230 */ /* 0x000fe40000004100 */
[C---:B------:R-:W-:Y:S01]  /*b9d0*/  FFMA R45, R48.reuse, R49, R45 ;  /* 0x00000031302d7223 */ /* 0x040fe2000000002d */
[----:B------:R-:W-:Y:S02]  /*b9e0*/  HADD2.F32 R53, -RZ, R75.H0_H0 ;  /* 0x2000004bff357230 */ /* 0x000fe40000004100 */
[C---:B------:R-:W-:Y:S01]  /*b9f0*/  FFMA R46, R48.reuse, R51, R46 ;  /* 0x00000033302e7223 */ /* 0x040fe2000000002e */
[----:B------:R-:W-:Y:S01]  /*ba00*/  F2FP.F16.F32.PACK_AB R108, R21, R20 ;  /* 0x00000014156c723e */ /* 0x000fe200000000ff */
[C---:B------:R-:W-:Y:S01]  /*ba10*/  FFMA R17, R48.reuse, R50, R17 ;  /* 0x0000003230117223 */ /* 0x040fe20000000011 */
[----:B------:R-:W-:Y:S01]  /*ba20*/  F2FP.F16.F32.PACK_AB R109, R23, R22 ;  /* 0x00000016176d723e */ /* 0x000fe200000000ff */
[C---:B------:R-:W-:Y:S01]  /*ba30*/  FFMA R18, R48.reuse, R53, R18 ;  /* 0x0000003530127223 */ /* 0x040fe20000000012 */
[----:B------:R-:W-:Y:S01]  /*ba40*/  FFMA R19, R48, R52, R19 ;  /* 0x0000003430137223 */ /* 0x000fe20000000013 */
[----:B------:R-:W-:Y:S01]  /*ba50*/  F2FP.F16.F32.PACK_AB R110, R25, R24 ;  /* 0x00000018196e723e */ /* 0x000fe200000000ff */
[----:B------:R-:W-:Y:S01]  /*ba60*/  BSSY.RECONVERGENT B0, `(.L_x_161) ;  /* 0x000001c000007945 */ /* 0x000fe20003800200 */
[----:B------:R-:W-:Y:S02]  /*ba70*/  F2FP.F16.F32.PACK_AB R111, R41, R40 ;  /* 0x00000028296f723e */ /* 0x000fe400000000ff */
[----:B------:R-:W-:Y:S02]  /*ba80*/  F2FP.F16.F32.PACK_AB R112, R43, R42 ;  /* 0x0000002a2b70723e */ /* 0x000fe400000000ff */
[----:B------:R-:W-:Y:S01]  /*ba90*/  F2FP.F16.F32.PACK_AB R113, R45, R44 ;  /* 0x0000002c2d71723e */ /* 0x000fe200000000ff */
[----:B------:R1:W-:Y:S01]  /*baa0*/  STSM.16.MT88.4 [R55+0x1000], R108 ;  /* 0x0010006c37007844 */ /* 0x0003e20000004200 */
[----:B------:R-:W-:Y:S02]  /*bab0*/  F2FP.F16.F32.PACK_AB R114, R17, R46 ;  /* 0x0000002e1172723e */ /* 0x000fe400000000ff */
[----:B------:R-:W-:Y:S02]  /*bac0*/  F2FP.F16.F32.PACK_AB R115, R19, R18 ;  /* 0x000000121373723e */ /* 0x000fe400000000ff */
[----:B------:R-:W-:Y:S03]  /*bad0*/  ISETP.NE.AND P0, PT, R101, RZ, PT ;  /* 0x000000ff6500720c */ /* 0x000fe60003f05270 */
[----:B------:R1:W-:Y:S01]  /*bae0*/  STSM.16.MT88.4 [R55+0x1800], R112 ;  /* 0x0018007037007844 */ /* 0x0003e20000004200 */
[----:B------:R-:W-:Y:S01]  /*baf0*/  @!PT LDS RZ, [RZ] ;  /* 0x00000000fffff984 */ /* 0x000fe20000000800 */
[----:B------:R-:W-:Y:S01]  /*bb00*/  @!PT LDS RZ, [RZ] ;  /* 0x00000000fffff984 */ /* 0x000fe20000000800 */
[----:B------:R-:W-:Y:S01]  /*bb10*/  @!PT LDS RZ, [RZ] ;  /* 0x00000000fffff984 */ /* 0x000fe20000000800 */
[----:B------:R-:W-:Y:S01]  /*bb20*/  @!PT LDS RZ, [RZ] ;  /* 0x00000000fffff984 */ /* 0x000fe20000000800 */
[----:B------:R2:W-:Y:S07]  /*bb30*/  MEMBAR.ALL.CTA ;  /* 0x0000000000007992 */ /* 0x0005ee0000008000 */
[----:B--2---:R-:W2:Y:S02]  /*bb40*/  FENCE.VIEW.ASYNC.S ;  /* 0x00000000000073c6 */ /* 0x004ea40000000000 */
[----:B--2---:R-:W-:Y:S06]  /*bb50*/  BAR.SYNC.DEFER_BLOCKING 0x1, 0x80 ;  /* 0x0042000000007b1d */ /* 0x004fec0000010000 */
[----:B------:R-:W-:Y:S05]  /*bb60*/  @!P0 BRA `(.L_x_162) ;  /* 0x00000000002c8947 */ /* 0x000fea0003800000 */
[----:B------:R-:W-:Y:S02]  /*bb70*/  UIADD3 UR7, UPT, UPT, UR43, 0x1000, URZ ;  /* 0x000010002b077890 */ /* 0x000fe4000fffe0ff */
[----:B------:R-:W-:Y:S02]  /*bb80*/  UIADD3 UR5, UPT, UPT, UR41, 0x40, URZ ;  /* 0x0000004029057890 */ /* 0x000fe4000fffe0ff */
[----:B------:R-:W-:Y:S02]  /*bb90*/  UIADD3 UR4, UPT, UPT, UR43, 0x2000, URZ ;  /* 0x000020002b047890 */ /* 0x000fe4000fffe0ff */
[----:B------:R-:W-:Y:S01]  /*bba0*/  MOV R81, UR7 ;  /* 0x0000000700517c02 */ /* 0x000fe20008000f00 */
[----:B------:R-:W-:Y:S03]  /*bbb0*/  UMOV UR6, UR42 ;  /* 0x0000002a00067c82 */ /* 0x000fe60008000000 */
[----:B------:R-:W-:Y:S11]  /*bbc0*/  R2UR UR40, R81 ;  /* 0x00000000512872ca */ /* 0x000ff600000e0000 */
[----:B------:R-:W-:Y:S02]  /*bbd0*/  @!UPT UIADD3 URZ, UPT, UPT, URZ, URZ, URZ ;  /* 0x000000fffffff290 */ /* 0x000fe4000fffe0ff */
[----:B------:R2:W-:Y:S01]  /*bbe0*/  UTMASTG.2D [UR40], [UR56] ;  /* 0x00000028380073b5 */ /* 0x0005e20008008000 */
[----:B------:R2:W-:Y:S01]  /*bbf0*/  UTMASTG.2D [UR4], [UR56] ;  /* 0x00000004380073b5 */ /* 0x0005e20008008000 */
[----:B------:R0:W-:Y:S01]  /*bc00*/  UTMACMDFLUSH ;  /* 0x00000000000079b7 */ /* 0x0001e20000000000 */
[----:B--2---:R-:W-:Y:S04]  /*bc10*/  DEPBAR.LE SB0, 0x1 ;  /* 0x000080400000791a */ /* 0x004fe80000000000 */
.L_x_162:
[----:B------:R-:W-:Y:S05]  /*bc20*/  BSYNC.RECONVERGENT B0 ;  /* 0x0000000000007941 */ /* 0x000fea0003800200 */
.L_x_161:
[----:B------:R-:W-:Y:S01]  /*bc30*/  UISETP.NE.AND UP1, UPT, UR54, URZ, UPT ;  /* 0x000000ff3600728c */ /* 0x000fe2000bf25270 */
[----:B------:R-:W-:Y:S01]  /*bc40*/  BAR.SYNC.DEFER_BLOCKING 0x1, 0x80 ;  /* 0x0042000000007b1d */ /* 0x000fe20000010000 */
[----:B------:R-:W-:Y:S01]  /*bc50*/  SHF.L.U32 R0, R91, 0x1f, RZ ;  /* 0x0000001f5b007819 */ /* 0x000fe200000006ff */
[----:B------:R-:W-:Y:S03]  /*bc60*/  IMAD R102, R95, 0x2, R102 ;  /* 0x000000025f667824 */ /* 0x000fe600078e0266 */
[----:B------:R-:W-:Y:S05]  /*bc70*/  PLOP3.LUT P0, PT, PT, PT, UP1, 0x80, 0x8 ;  /* 0x000000000008781c */ /* 0x000fea0003f0f018 */
[----:B------:R-:W-:Y:S04]  /*bc80*/  @UP1 ULEA UR4, UR53, UR43, 0x3 ;  /* 0x0000002b35041291 */ /* 0x000fe8000f8e18ff */
[----:B------:R-:W-:Y:S04]  /*bc90*/  @UP1 UIADD3 UR4, UPT, UPT, UR4, 0x90, URZ ;  /* 0x0000009004041890 */ /* 0x000fe8000fffe0ff */
[----:B------:R-:W-:Y:S09]  /*bca0*/  @UP1 UPRMT UR4, UR52, 0x654, UR4 ;  /* 0x0000065434041896 */ /* 0x000ff20008000004 */
[----:B------:R-:W-:Y:S01]  /*bcb0*/  @P0 SYNCS.ARRIVE.TRANS64.RED.A1T0 RZ, [UR4], RZ ;  /* 0x000000ffffff09a7 */ /* 0x000fe20008100404 */
[----:B------:R-:W-:Y:S01]  /*bcc0*/  @UP1 UIADD3 UR4, UPT, UPT, UR53, 0x1, URZ ;  /* 0x0000000135041890 */ /* 0x000fe2000fffe0ff */
[----:B------:R-:W-:Y:S01]  /*bcd0*/  BSSY B0, `(.L_x_163) ;  /* 0x0000008000007945 */ /* 0x000fe20003800000 */
[----:B------:R-:W-:Y:S02]  /*bce0*/  FSETP.NEU.AND P0, PT, R48, RZ, PT ;  /* 0x000000ff3000720b */ /* 0x000fe40003f0d000 */
[----:B------:R-:W-:Y:S01]  /*bcf0*/  @UP1 UISETP.NE.AND UP0, UPT, UR4, 0x4, UPT ;  /* 0x000000040400188c */ /* 0x000fe2000bf05270 */
[----:B------:R-:W2:Y:S03]  /*bd00*/  SYNCS.PHASECHK.TRANS64.TRYWAIT P1, [UR43+0x78], R0 ;  /* 0x00007800ff0075a7 */ /* 0x000ea6000802112b */
[----:B------:R-:W-:Y:S01]  /*bd10*/  @UP1 USEL UR53, UR4, URZ, UP0 ;  /* 0x000000ff04351287 */ /* 0x000fe20008000000 */
[----:B--2---:R-:W-:Y:S11]  /*bd20*/  @P1 BRA `(.L_x_164) ;  /* 0x0000000000081947 */ /* 0x004ff60003800000 */
[----:B------:R-:W2:Y:S02]  /*bd30*/  SYNCS.PHASECHK.TRANS64.TRYWAIT P1, [UR43+0x78], R0 ;  /* 0x00007800ff0075a7 */ /* 0x000ea4000802112b */
[----:B--2---:R-:W-:Y:S05]  /*bd40*/  @!P1 BRA `(.L_x_165) ;  /* 0x0000006400c09947 */ /* 0x004fea0003800000 */
.L_x_164:
[----:B------:R-:W-:Y:S05]  /*bd50*/  BSYNC B0 ;  /* 0x0000000000007941 */ /* 0x000fea0003800000 */
.L_x_163:
[----:B------:R-:W-:Y:S05]  /*bd60*/  @P0 WARPSYNC.ALL ;  /* 0x0000000000000948 */ /* 0x000fea0003800000 */
[----:B------:R3:W1:Y:S01]  /*bd70*/  @P0 LDSM.16.MT88.4 R60, [R92+UR43+0x3000] ;  /* 0x0030002b5c3c083b */ /* 0x0006620008004200 */
[----:B------:R-:W-:Y:S02]  /*bd80*/  CS2R R38, SRZ ;  /* 0x0000000000267805 */ /* 0x000fe4000001ff00 */
[----:B------:R-:W-:Y:S02]  /*bd90*/  CS2R R36, SRZ ;  /* 0x0000000000247805 */ /* 0x000fe4000001ff00 */
[----:B------:R-:W-:Y:S01]  /*bda0*/  CS2R R34, SRZ ;  /* 0x0000000000227805 */ /* 0x000fe2000001ff00 */
[----:B------:R3:W1:Y:S01]  /*bdb0*/  @P0 LDSM.16.MT88.4 R56, [R92+UR43+0x3800] ;  /* 0x0038002b5c38083b */ /* 0x0006620008004200 */
[----:B------:R-:W-:Y:S02]  /*bdc0*/  CS2R R32, SRZ ;  /* 0x0000000000207805 */ /* 0x000fe4000001ff00 */
[----:B------:R-:W-:Y:S02]  /*bdd0*/  CS2R R30, SRZ ;  /* 0x00000000001e7805 */ /* 0x000fe4000001ff00 */
[----:B------:R-:W-:Y:S01]  /*bde0*/  CS2R R28, SRZ ;  /* 0x00000000001c7805 */ /* 0x000fe2000001ff00 */
[----:B------:R3:W1:Y:S01]  /*bdf0*/  @P0 LDSM.16.MT88.4 R68, [R102+0x2000] ;  /* 0x002000006644083b */ /* 0x0006620000004200 */
[----:B------:R-:W-:Y:S02]  /*be00*/  CS2R R26, SRZ ;  /* 0x00000000001a7805 */ /* 0x000fe4000001ff00 */
[----:B------:R-:W-:Y:S02]  /*be10*/  CS2R R24, SRZ ;  /* 0x0000000000187805 */ /* 0x000fe4000001ff00 */
[----:B------:R-:W-:Y:S01]  /*be20*/  CS2R R18, SRZ ;  /* 0x0000000000127805 */ /* 0x000fe2000001ff00 */
[----:B------:R3:W1:Y:S01]  /*be30*/  @P0 LDSM.16.MT88.4 R72, [R102+0x2800] ;  /* 0x002800006648083b */ /* 0x0006620000004200 */
[----:B------:R-:W-:Y:S02]  /*be40*/  ISETP.GE.AND P0, PT, R100, 0x1, PT ;  /* 0x000000016400780c */ /* 0x000fe40003f06270 */
[----:B------:R-:W-:Y:S02]  /*be50*/  CS2R R16, SRZ ;  /* 0x0000000000107805 */ /* 0x000fe4000001ff00 */
[----:B------:R-:W-:Y:S02]  /*be60*/  CS2R R14, SRZ ;  /* 0x00000000000e7805 */ /* 0x000fe4000001ff00 */
[----:B------:R-:W-:Y:S02]  /*be70*/  CS2R R12, SRZ ;  /* 0x00000000000c7805 */ /* 0x000fe4000001ff00 */
[----:B------:R-:W-:Y:S02]  /*be80*/  CS2R R10, SRZ ;  /* 0x00000000000a7805 */ /* 0x000fe4000001ff00 */
[----:B------:R-:W-:Y:S02]  /*be90*/  CS2R R8, SRZ ;  /* 0x0000000000087805 */ /* 0x000fe4000001ff00 */
[----:B------:R-:W-:Y:S02]  /*bea0*/  CS2R R6, SRZ ;  /* 0x0000000000067805 */ /* 0x000fe4000001ff00 */
[----:B------:R-:W-:Y:S01]  /*beb0*/  CS2R R4, SRZ ;  /* 0x0000000000047805 */ /* 0x000fe2000001ff00 */
[----:B------:R-:W-:Y:S06]  /*bec0*/  @!P0 BRA `(.L_x_166) ;  /* 0x0000000000c48947 */ /* 0x000fec0003800000 */
[----:B--2---:R-:W-:Y:S05]  /*bed0*/  VIADD R3, R54, 0x20 ;  /* 0x0000002036037836 */ /* 0x004fea0000000000 */
[----:B------:R-:W-:Y:S04]  /*bee0*/  SHF.R.U32.HI R3, RZ, 0x15, R3 ;  /* 0x00000015ff037819 */ /* 0x000fe80000011603 */
[----:B------:R-:W-:Y:S11]  /*bef0*/  LOP3.LUT P0, RZ, R3, 0x3, R80, 0x48, !PT ;  /* 0x0000000303ff7812 */ /* 0x000ff60007804850 */
[----:B------:R-:W-:Y:S02]  /*bf00*/  @!UPT UIADD3 URZ, UPT, UPT, URZ, URZ, URZ ;  /* 0x000000fffffff290 */ /* 0x000fe4000fffe0ff */
[----:B------:R-:W-:Y:S05]  /*bf10*/  @!P0 BRA `(.L_x_167) ;  /* 0x0000000000408947 */ /* 0x000fea0003800000 */
[----:B------:R-:W2:Y:S01]  /*bf20*/  LDCU.64 UR8, c[0x4][0x70] ;  /* 0x01000e00ff0877ac */ /* 0x000ea20008000a00 */
[----:B------:R-:W-:Y:S01]  /*bf30*/  MOV R3, 0x0 ;  /* 0x0000000000037802 */ /* 0x000fe20000000f00 */
[----:B------:R-:W-:Y:S02]  /*bf40*/  HFMA2 R12, -RZ, RZ, 0, 5.9604644775390625e-08 ;  /* 0x00000001ff0c7431 */ /* 0x000fe400000001ff */
[----:B------:R-:W-:Y:S02]  /*bf50*/  IMAD.MOV.U32 R8, RZ, RZ, 0x192 ;  /* 0x00000192ff087424 */ /* 0x000fe400078e00ff */
[----:B------:R-:W-:Y:S01]  /*bf60*/  IMAD.MOV.U32 R13, RZ, RZ, RZ ;  /* 0x000000ffff0d7224 */ /* 0x000fe200078e00ff */
[----:B------:R-:W5:Y:S01]  /*bf70*/  LDCU.64 UR6, c[0x4][0x78] ;  /* 0x01000f00ff0677ac */ /* 0x000f620008000a00 */
[----:B------:R-:W1:Y:S01]  /*bf80*/  LDC.64 R2, c[0x4][R3] ;  /* 0x0100000003027b82 */ /* 0x000e620000000a00 */
[----:B------:R-:W3:Y:S01]  /*bf90*/  LDCU.64 UR4, c[0x4][0x10] ;  /* 0x01000200ff0477ac */ /* 0x000ee20008000a00 */
[----:B--2---:R-:W-:Y:S01]  /*bfa0*/  MOV R5, UR9 ;  /* 0x0000000900057c02 */ /* 0x004fe20008000f00 */
[----:B------:R-:W-:Y:S01]  /*bfb0*/  IMAD.U32 R4, RZ, RZ, UR8 ;  /* 0x00000008ff047e24 */ /* 0x000fe2000f8e00ff */
[----:B-----5:R-:W-:Y:S01]  /*bfc0*/  MOV R7, UR7 ;  /* 0x0000000700077c02 */ /* 0x020fe20008000f00 */
[----:B------:R-:W-:Y:S01]  /*bfd0*/  IMAD.U32 R6, RZ, RZ, UR6 ;  /* 0x00000006ff067e24 */ /* 0x000fe2000f8e00ff */
[----:B---3--:R-:W-:Y:S01]  /*bfe0*/  MOV R11, UR5 ;  /* 0x00000005000b7c02 */ /* 0x008fe20008000f00 */
[----:B------:R-:W-:Y:S02]  /*bff0*/  IMAD.U32 R10, RZ, RZ, UR4 ;  /* 0x00000004ff0a7e24 */ /* 0x000fe4000f8e00ff */
[----:B------:R-:W-:Y:S07]  /*c000*/  LEPC R20, `(.L_x_167) ;  /* 0x000000001014794e */ /* 0x000fee0000000000 */
[----:B-1--4-:R-:W-:Y:S05]  /*c010*/  CALL.ABS.NOINC R2 ;  /* 0x0000000002007343 */ /* 0x012fea0003c00000 */
.L_x_167:
[----:B------:R-:W-:Y:S05]  /*c020*/  WARPSYNC.ALL ;  /* 0x0000000000007948 */ /* 0x000fea0003800000 */
[C---:B------:R-:W-:Y:S01]  /*c030*/  R2UR UR4, R54.reuse ;  /* 0x00000000360472ca */ /* 0x040fe200000e0000 */
[----:B------:R-:W-:Y:S05]  /*c040*/  VIADD R3, R54, 0x100020 ;  /* 0x0010002036037836 */ /* 0x000fea0000000000 */
[----:B------:R-:W-:Y:S04]  /*c050*/  SHF.R.U32.HI R3, RZ, 0x15, R3 ;  /* 0x00000015ff037819 */ /* 0x000fe80000011603 */
[----:B------:R-:W-:Y:S03]  /*c060*/  LOP3.LUT P0, RZ, R3, 0x3, R80, 0x48, !PT ;  /* 0x0000000303ff7812 */ /* 0x000fe60007804850 */
[----:B------:R-:W2:Y:S10]  /*c070*/  LDTM.16dp256bit.x4 R24, tmem[UR4+0x20] ;  /* 0x00002004001879ee */ /* 0x000eb40008120000 */
[----:B--2---:R-:W-:Y:S05]  /*c080*/  @!P0 BRA `(.L_x_168) ;  /* 0x0000000000408947 */ /* 0x004fea0003800000 */
        /* <DEDUP_REMOVED lines=16> */
.L_x_168:
[----:B------:R-:W-:Y:S05]  /*c190*/  WARPSYNC.ALL ;  /* 0x0000000000007948 */ /* 0x000fea0003800000 */
[----:B------:R-:W-:Y:S11]  /*c1a0*/  R2UR UR4, R54 ;  /* 0x00000000360472ca */ /* 0x000ff600000e0000 */
[----:B------:R-:W-:Y:S02]  /*c1b0*/  @!UPT UIADD3 URZ, UPT, UPT, URZ, URZ, URZ ;  /* 0x000000fffffff290 */ /* 0x000fe4000fffe0ff */
[----:B------:R-:W2:Y:S02]  /*c1c0*/  LDTM.16dp256bit.x4 R4, tmem[UR4+0x100020] ;  /* 0x10002004000479ee */ /* 0x000ea40008120000 */
[----:B--2---:R-:W-:Y:S01]  /*c1d0*/  NOP ;  /* 0x0000000000007918 */ /* 0x004fe20000000000 */
.L_x_166:
[--C-:B-1----:R-:W-:Y:S01]  /*c1e0*/  HADD2.F32 R49, -RZ, R60.reuse.H0_H0 ;  /* 0x2000003cff317230 */ /* 0x102fe20000004100 */
[----:B------:R-:W-:Y:S05]  /*c1f0*/  WARPSYNC.ALL ;  /* 0x0000000000007948 */ /* 0x000fea0003800000 */
[-C--:B--2---:R-:W-:Y:S01]  /*c200*/  FMUL R0, R24, R47.reuse ;  /* 0x0000002f18007220 */ /* 0x084fe20000400000 */
        /* <DEDUP_REMOVED lines=25> */
[--C-:B------:R-:W-:Y:S02]  /*c3a0*/  HADD2.F32 R49, -RZ, R56.reuse.H0_H0 ;  /* 0x20000038ff317230 */ /* 0x100fe40000004100 */
[-C--:B------:R-:W-:Y:S01]  /*c3b0*/  FMUL R7, R30, R47.reuse ;  /* 0x0000002f1e077220 */ /* 0x080fe20000400000 */
[----:B------:R-:W-:Y:S01]  /*c3c0*/  FMUL R8, R31, R47 ;  /* 0x0000002f1f087220 */ /* 0x000fe20000400000 */
[----:B------:R-:W-:Y:S01]  /*c3d0*/  HADD2.F32 R52, -RZ, R69.H1_H1 ;  /* 0x30000045ff347230 */ /* 0x000fe20000004100 */
        /* <DEDUP_REMOVED lines=96> */
[----:B------:R-:W-:Y:S01]  /*c9e0*/  UIADD3 UR8, UPT, UPT, UR43, 0x3000, URZ ;  /* 0x000030002b087890 */ /* 0x000fe2000fffe0ff */
[----:B------:R-:W-:Y:S01]  /*c9f0*/  UMOV UR9, UR41 ;  /* 0x0000002900097c82 */ /* 0x000fe20008000000 */
[----:B------:R-:W-:Y:S02]  /*ca00*/  UIADD3 UR5, UPT, UPT, UR41, 0x40, URZ ;  /* 0x0000004029057890 */ /* 0x000fe4000fffe0ff */
[----:B------:R-:W-:Y:S01]  /*ca10*/  UIADD3 UR4, UPT, UPT, UR43, 0x4000, URZ ;  /* 0x000040002b047890 */ /* 0x000fe2000fffe0ff */
[----:B------:R-:W-:Y:S04]  /*ca20*/  UMOV UR6, UR10 ;  /* 0x0000000a00067c82 */ /* 0x000fe80008000000 */
[----:B------:R2:W-:Y:S04]  /*ca30*/  UTMASTG.2D [UR8], [UR56] ;  /* 0x00000008380073b5 */ /* 0x0005e80008008000 */
[----:B------:R2:W-:Y:S01]  /*ca40*/  UTMASTG.2D [UR4], [UR56] ;  /* 0x00000004380073b5 */ /* 0x0005e20008008000 */
[----:B------:R0:W-:Y:S01]  /*ca50*/  UTMACMDFLUSH ;  /* 0x00000000000079b7 */ /* 0x0001e20000000000 */
[----:B--2---:R-:W-:Y:S04]  /*ca60*/  DEPBAR.LE SB0, 0x1 ;  /* 0x000080400000791a */ /* 0x004fe80000000000 */
.L_x_170:
[----:B------:R-:W-:Y:S05]  /*ca70*/  BSYNC.RECONVERGENT B0 ;  /* 0x0000000000007941 */ /* 0x000fea0003800200 */
.L_x_169:
[----:B------:R-:W-:Y:S01]  /*ca80*/  BAR.SYNC.DEFER_BLOCKING 0x1, 0x80 ;  /* 0x0042000000007b1d */ /* 0x000fe20000010000 */
[----:B------:R-:W-:Y:S01]  /*ca90*/  ULEA UR4, UR53, UR43, 0x3 ;  /* 0x0000002b35047291 */ /* 0x000fe2000f8e18ff */
[----:B------:R-:W-:Y:S01]  /*caa0*/  SHF.L.U32 R3, R91, 0x1f, RZ ;  /* 0x0000001f5b037819 */ /* 0x000fe200000006ff */
[----:B------:R-:W-:Y:S01]  /*cab0*/  UIADD3 UR40, UPT, UPT, UR53, 0x1, URZ ;  /* 0x0000000135287890 */ /* 0x000fe2000fffe0ff */
[----:B------:R-:W-:Y:S01]  /*cac0*/  FSETP.NEU.AND P0, PT, R48, RZ, PT ;  /* 0x000000ff3000720b */ /* 0x000fe20003f0d000 */
[----:B------:R-:W-:Y:S04]  /*cad0*/  UIADD3 UR4, UPT, UPT, UR4, 0x90, URZ ;  /* 0x0000009004047890 */ /* 0x000fe8000fffe0ff */
[----:B------:R-:W-:Y:S09]  /*cae0*/  UPRMT UR4, UR52, 0x654, UR4 ;  /* 0x0000065434047896 */ /* 0x000ff20008000004 */
[----:B------:R-:W-:Y:S01]  /*caf0*/  SYNCS.ARRIVE.TRANS64.RED.A1T0 RZ, [UR4], RZ ;  /* 0x000000ffffff79a7 */ /* 0x000fe20008100404 */
[----:B------:R-:W-:Y:S01]  /*cb00*/  BSSY B0, `(.L_x_171) ;  /* 0x0000005000007945 */ /* 0x000fe20003800000 */
[----:B------:R-:W2:Y:S03]  /*cb10*/  SYNCS.PHASECHK.TRANS64.TRYWAIT P1, [UR43+0x80], R3 ;  /* 0x00008003ff0075a7 */ /* 0x000ea6000802112b */
[----:B--2---:R-:W-:Y:S05]  /*cb20*/  @P1 BRA `(.L_x_172) ;  /* 0x0000000000081947 */ /* 0x004fea0003800000 */
[----:B------:R-:W2:Y:S02]  /*cb30*/  SYNCS.PHASECHK.TRANS64.TRYWAIT P1, [UR43+0x80], R3 ;  /* 0x00008003ff0075a7 */ /* 0x000ea4000802112b */
[----:B--2---:R-:W-:Y:S05]  /*cb40*/  @!P1 BRA `(.L_x_173) ;  /* 0x0000005800589947 */ /* 0x004fea0003800000 */
.L_x_172:
[----:B------:R-:W-:Y:S05]  /*cb50*/  BSYNC B0 ;  /* 0x0000000000007941 */ /* 0x000fea0003800000 */
.L_x_171:
        /* <DEDUP_REMOVED lines=44> */
.L_x_175:
        /* <DEDUP_REMOVED lines=23> */
.L_x_176:
[----:B------:R-:W-:Y:S05]  /*cf90*/  WARPSYNC.ALL ;  /* 0x0000000000007948 */ /* 0x000fea0003800000 */
[----:B------:R-:W-:Y:S11]  /*cfa0*/  R2UR UR4, R54 ;  /* 0x00000000360472ca */ /* 0x000ff600000e0000 */
[----:B------:R-:W-:Y:S02]  /*cfb0*/  @!UPT UIADD3 URZ, UPT, UPT, URZ, URZ, URZ ;  /* 0x000000fffffff290 */ /* 0x000fe4000fffe0ff */
[----:B------:R-:W2:Y:S02]  /*cfc0*/  LDTM.16dp256bit.x4 R4, tmem[UR4+0x100040] ;  /* 0x10004004000479ee */ /* 0x000ea40008120000 */
[----:B--2---:R-:W-:Y:S01]  /*cfd0*/  NOP ;  /* 0x0000000000007918 */ /* 0x004fe20000000000 */
.L_x_174:
        /* <DEDUP_REMOVED lines=137> */
.L_x_178:
[----:B------:R-:W-:Y:S05]  /*d870*/  BSYNC.RECONVERGENT B0 ;  /* 0x0000000000007941 */ /* 0x000fea0003800200 */
.L_x_177:
[----:B------:R-:W-:Y:S01]  /*d880*/  UISETP.NE.AND UP0, UPT, UR40, 0x4, UPT ;  /* 0x000000042800788c */ /* 0x000fe2000bf05270 */
[----:B------:R-:W-:Y:S01]  /*d890*/  BAR.SYNC.DEFER_BLOCKING 0x1, 0x80 ;  /* 0x0042000000007b1d */ /* 0x000fe20000010000 */
[----:B------:R-:W-:Y:S02]  /*d8a0*/  SHF.L.U32 R3, R91, 0x1f, RZ ;  /* 0x0000001f5b037819 */ /* 0x000fe400000006ff */
[----:B------:R-:W-:Y:S01]  /*d8b0*/  USEL UR5, UR40, URZ, UP0 ;  /* 0x000000ff28057287 */ /* 0x000fe20008000000 */
[----:B------:R-:W-:Y:S03]  /*d8c0*/  FSETP.NEU.AND P0, PT, R48, RZ, PT ;  /* 0x000000ff3000720b */ /* 0x000fe60003f0d000 */
[----:B------:R-:W-:Y:S02]  /*d8d0*/  ULEA UR4, UR5, UR43, 0x3 ;  /* 0x0000002b05047291 */ /* 0x000fe4000f8e18ff */
[----:B------:R-:W-:Y:S02]  /*d8e0*/  UIADD3 UR5, UPT, UPT, UR5, 0x1, URZ ;  /* 0x0000000105057890 */ /* 0x000fe4000fffe0ff */
[----:B------:R-:W-:Y:S02]  /*d8f0*/  UIADD3 UR4, UPT, UPT, UR4, 0x90, URZ ;  /* 0x0000009004047890 */ /* 0x000fe4000fffe0ff */
[----:B------:R-:W-:Y:S02]  /*d900*/  UISETP.NE.AND UP0, UPT, UR5, 0x4, UPT ;  /* 0x000000040500788c */ /* 0x000fe4000bf05270 */
[----:B------:R-:W-:Y:S02]  /*d910*/  UPRMT UR4, UR52, 0x654, UR4 ;  /* 0x0000065434047896 */ /* 0x000fe40008000004 */
[----:B------:R-:W-:Y:S07]  /*d920*/  USEL UR53, UR5, URZ, UP0 ;  /* 0x000000ff05357287 */ /* 0x000fee0008000000 */
[----:B------:R-:W-:Y:S01]  /*d930*/  SYNCS.ARRIVE.TRANS64.RED.A1T0 RZ, [UR4], RZ ;  /* 0x000000ffffff79a7 */ /* 0x000fe20008100404 */
[----:B------:R-:W-:Y:S01]  /*d940*/  BSSY B0, `(.L_x_179) ;  /* 0x0000005000007945 */ /* 0x000fe20003800000 */
[----:B------:R-:W2:Y:S03]  /*d950*/  SYNCS.PHASECHK.TRANS64.TRYWAIT P1, [UR43+0x88], R3 ;  /* 0x00008803ff0075a7 */ /* 0x000ea6000802112b */
[----:B--2---:R-:W-:Y:S05]  /*d960*/  @P1 BRA `(.L_x_180) ;  /* 0x0000000000081947 */ /* 0x004fea0003800000 */
[----:B------:R-:W2:Y:S02]  /*d970*/  SYNCS.PHASECHK.TRANS64.TRYWAIT P1, [UR43+0x88], R3 ;  /* 0x00008803ff0075a7 */ /* 0x000ea4000802112b */
[----:B--2---:R-:W-:Y:S05]  /*d980*/  @!P1 BRA `(.L_x_181) ;  /* 0x0000004800e09947 */ /* 0x004fea0003800000 */
.L_x_180:
[----:B------:R-:W-:Y:S05]  /*d990*/  BSYNC B0 ;  /* 0x0000000000007941 */ /* 0x000fea0003800000 */
.L_x_179:
        /* <DEDUP_REMOVED lines=44> */
.L_x_183:
        /* <DEDUP_REMOVED lines=23> */
.L_x_184:
[----:B------:R-:W-:Y:S05]  /*ddd0*/  WARPSYNC.ALL ;  /* 0x0000000000007948 */ /* 0x000fea0003800000 */
[----:B------:R-:W-:Y:S11]  /*dde0*/  R2UR UR4, R54 ;  /* 0x00000000360472ca */ /* 0x000ff600000e0000 */
[----:B------:R-:W-:Y:S02]  /*ddf0*/  @!UPT UIADD3 URZ, UPT, UPT, URZ, URZ, URZ ;  /* 0x000000fffffff290 */ /* 0x000fe4000fffe0ff */
[----:B------:R-:W2:Y:S02]  /*de00*/  LDTM.16dp256bit.x4 R4, tmem[UR4+0x100060] ;  /* 0x10006004000479ee */ /* 0x000ea40008120000 */
[----:B--2---:R-:W-:Y:S01]  /*de10*/  NOP ;  /* 0x0000000000007918 */ /* 0x004fe20000000000 */
.L_x_182:
[--C-:B-1----:R-:W-:Y:S01]  /*de20*/  HADD2.F32 R41, -RZ, R60.reuse.H0_H0 ;  /* 0x2000003cff297230 */ /* 0x102fe20000004100 */
[----:B------:R-:W-:Y:S01]  /*de30*/  ISETP.GE.AND P0, PT, R100, 0x1, PT ;  /* 0x000000016400780c */ /* 0x000fe20003f06270 */
[-C--:B--2---:R-:W-:Y:S01]  /*de40*/  FMUL R0, R24, R47.reuse ;  /* 0x0000002f18007220 */ /* 0x084fe20000400000 */
[----:B------:R-:W-:Y:S02]  /*de50*/  HADD2.F32 R43, -RZ, R60.H1_H1 ;  /* 0x3000003cff2b7230 */ /* 0x000fe40000004100 */
[----:B------:R-:W-:Y:S01]  /*de60*/  FMUL R2, R25, R47 ;  /* 0x0000002f19027220 */ /* 0x000fe20000400000 */
[--C-:B------:R-:W-:Y:S02]  /*de70*/  HADD2.F32 R40, -RZ, R61.reuse.H0_H0 ;  /* 0x2000003dff287230 */ /* 0x100fe40000004100 */
[----:B------:R-:W-:Y:S01]  /*de80*/  FFMA R0, R48, R41, R0 ;  /* 0x0000002930007223 */ /* 0x000fe20000000000 */
[----:B------:R-:W-:Y:S01]  /*de90*/  FMUL R3, R26, R47 ;  /* 0x0000002f1a037220 */ /* 0x000fe20000400000 */
[----:B------:R-:W-:Y:S02]  /*dea0*/  HADD2.F32 R45, -RZ, R61.H1_H1 ;  /* 0x3000003dff2d7230 */ /* 0x000fe40000004100 */
[C---:B------:R-:W-:Y:S01]  /*deb0*/  FFMA R2, R48.reuse, R43, R2 ;  /* 0x0000002b30027223 */ /* 0x040fe20000000002 */
[-C--:B------:R-:W-:Y:S01]  /*dec0*/  FMUL R20, R27, R47.reuse ;  /* 0x0000002f1b147220 */ /* 0x080fe20000400000 */
[--C-:B------:R-:W-:Y:S02]  /*ded0*/  HADD2.F32 R42, -RZ, R62.reuse.H0_H0 ;  /* 0x2000003eff2a7230 */ /* 0x100fe40000004100 */
[----:B------:R-:W-:Y:S01]  /*dee0*/  FFMA R3, R48, R40, R3 ;  /* 0x0000002830037223 */ /* 0x000fe20000000003 */
[----:B------:R-:W-:Y:S01]  /*def0*/  FMUL R21, R28, R47 ;  /* 0x0000002f1c157220 */ /* 0x000fe20000400000 */
[----:B------:R-:W-:Y:S01]  /*df00*/  HADD2.F32 R49, -RZ, R62.H1_H1 ;  /* 0x3000003eff317230 */ /* 0x000fe20000004100 */
[----:B------:R-:W-:Y:S01]  /*df10*/  F2FP.F16.F32.PACK_AB R104, R2, R0 ;  /* 0x000000000268723e */ /* 0x000fe200000000ff */
[----:B------:R-:W-:Y:S05]  /*df20*/  @P0 WARPSYNC.ALL ;  /* 0x0000000000000948 */ /* 0x000fea0003800000 */
[----:B------:R-:W-:Y:S01]  /*df30*/  @P0 NOP ;  /* 0x0000000000000918 */ /* 0x000fe20000000000 */
[C---:B------:R-:W-:Y:S01]  /*df40*/  FFMA R20, R48.reuse, R45, R20 ;  /* 0x0000002d30147223 */ /* 0x040fe20000000014 */
[----:B------:R-:W-:Y:S01]  /*df50*/  FFMA R21, R48, R42, R21 ;  /* 0x0000002a30157223 */ /* 0x000fe20000000015 */
[----:B------:R-:W-:Y:S01]  /*df60*/  @P0 IADD3 R97, PT, PT, R97, 0x160, RZ ;  /* 0x0000016061610810 */ /* 0x000fe20007ffe0ff */
[----:B------:R-:W-:Y:S01]  /*df70*/  FMUL R22, R29, R47 ;  /* 0x0000002f1d167220 */ /* 0x000fe20000400000 */
[--C-:B------:R-:W-:Y:S01]  /*df80*/  HADD2.F32 R44, -RZ, R63.reuse.H0_H0 ;  /* 0x2000003fff2c7230 */ /* 0x100fe20000004100 */
[----:B------:R-:W-:Y:S01]  /*df90*/  F2FP.F16.F32.PACK_AB R105, R20, R3 ;  /* 0x000000031469723e */ /* 0x000fe200000000ff */
[----:B------:R-:W-:Y:S01]  /*dfa0*/  FMUL R23, R30, R47 ;  /* 0x0000002f1e177220 */ /* 0x000fe20000400000 */
[----:B------:R-:W-:Y:S01]  /*dfb0*/  HADD2.F32 R51, -RZ, R63.H1_H1 ;  /* 0x3000003fff337230 */ /* 0x000fe20000004100 */
[----:B------:R-:W-:Y:S01]  /*dfc0*/  @P0 LOP3.LUT R97, R97, 0xfefffff8, RZ, 0xc0, !PT ;  /* 0xfefffff861610812 */ /* 0x000fe200078ec0ff */
[C---:B------:R-:W-:Y:S01]  /*dfd0*/  FFMA R22, R48.reuse, R49, R22 ;  /* 0x0000003130167223 */ /* 0x040fe20000000016 */
[----:B------:R-:W-:Y:S01]  /*dfe0*/  FFMA R23, R48, R44, R23 ;  /* 0x0000002c30177223 */ /* 0x000fe20000000017 */
[----:B------:R-:W-:Y:S01]  /*dff0*/  FMUL R24, R31, R47 ;  /* 0x0000002f1f187220 */ /* 0x000fe20000400000 */
[----:B------:R-:W-:Y:S01]  /*e000*/  HADD2.F32 R46, -RZ, R56.H0_H0 ;  /* 0x20000038ff2e7230 */ /* 0x000fe20000004100 */
[----:B------:R1:W-:Y:S01]  /*e010*/  @P0 SYNCS.ARRIVE.TRANS64.RED.A1T0 RZ, [R97+URZ], RZ ;  /* 0x000000ff61ff09a7 */ /* 0x0003e200081004ff */
[----:B------:R-:W-:Y:S07]  /*e020*/  F2FP.F16.F32.PACK_AB R106, R22, R21 ;  /* 0x00000015166a723e */ /* 0x000fee00000000ff */
[----:B------:R-:W-:Y:S05]  /*e030*/  WARPSYNC.ALL ;  /* 0x0000000000007948 */ /* 0x000fea0003800000 */
[----:B------:R-:W-:Y:S01]  /*e040*/  FFMA R24, R48, R51, R24 ;  /* 0x0000003330187223 */ /* 0x000fe20000000018 */
[-C--:B------:R-:W-:Y:S01]  /*e050*/  FMUL R25, R32, R47.reuse ;  /* 0x0000002f20197220 */ /* 0x080fe20000400000 */
[----:B------:R-:W-:Y:S02]  /*e060*/  HADD2.F32 R53, -RZ, R56.H1_H1 ;  /* 0x30000038ff357230 */ /* 0x000fe40000004100 */
[----:B------:R-:W-:Y:S01]  /*e070*/  FMUL R26, R33, R47 ;  /* 0x0000002f211a7220 */ /* 0x000fe20000400000 */
[--C-:B------:R-:W-:Y:S01]  /*e080*/  HADD2.F32 R50, -RZ, R57.reuse.H0_H0 ;  /* 0x20000039ff327230 */ /* 0x100fe20000004100 */
[----:B------:R-:W-:Y:S01]  /*e090*/  F2FP.F16.F32.PACK_AB R107, R24, R23 ;  /* 0x00000017186b723e */ /* 0x000fe200000000ff */
[C---:B------:R-:W-:Y:S01]  /*e0a0*/  FFMA R25, R48.reuse, R46, R25 ;  /* 0x0000002e30197223 */ /* 0x040fe20000000019 */
[----:B------:R-:W-:Y:S01]  /*e0b0*/  FFMA R26, R48, R53, R26 ;  /* 0x00000035301a7223 */ /* 0x000fe2000000001a */
[-C--:B------:R-:W-:Y:S01]  /*e0c0*/  FMUL R27, R34, R47.reuse ;  /* 0x0000002f221b7220 */ /* 0x080fe20000400000 */
[----:B------:R-:W-:Y:S01]  /*e0d0*/  HADD2.F32 R55, -RZ, R57.H1_H1 ;  /* 0x30000039ff377230 */ /* 0x000fe20000004100 */
[----:B------:R2:W-:Y:S01]  /*e0e0*/  STSM.16.MT88.4 [R86+0x7000], R104 ;  /* 0x0070006856007844 */ /* 0x0005e20000004200 */
[----:B------:R-:W-:Y:S01]  /*e0f0*/  FMUL R28, R35, R47 ;  /* 0x0000002f231c7220 */ /* 0x000fe20000400000 */
[--C-:B------:R-:W-:Y:S01]  /*e100*/  HADD2.F32 R52, -RZ, R58.reuse.H0_H0 ;  /* 0x2000003aff347230 */ /* 0x100fe20000004100 */
[----:B------:R-:W-:Y:S01]  /*e110*/  F2FP.F16.F32.PACK_AB R108, R26, R25 ;  /* 0x000000191a6c723e */ /* 0x000fe200000000ff */
[C---:B------:R-:W-:Y:S01]  /*e120*/  FFMA R27, R48.reuse, R50, R27 ;  /* 0x00000032301b7223 */ /* 0x040fe2000000001b */
[----:B------:R-:W-:Y:S01]  /*e130*/  FFMA R28, R48, R55, R28 ;  /* 0x00000037301c7223 */ /* 0x000fe2000000001c */
[----:B------:R-:W-:Y:S01]  /*e140*/  FMUL R29, R36, R47 ;  /* 0x0000002f241d7220 */ /* 0x000fe20000400000 */
[----:B------:R-:W-:-:S02]  /*e150*/  HADD2.F32 R57, -RZ, R58.H1_H1 ;  /* 0x3000003aff397230 */ /* 0x000fc40000004100 */
[----:B------:R-:W-:Y:S01]  /*e160*/  FMUL R30, R37, R47 ;  /* 0x0000002f251e7220 */ /* 0x000fe20000400000 */
[--C-:B------:R-:W-:Y:S01]  /*e170*/  HADD2.F32 R54, -RZ, R59.reuse.H0_H0 ;  /* 0x2000003bff367230 */ /* 0x100fe20000004100 */
[----:B------:R-:W-:Y:S01]  /*e180*/  F2FP.F16.F32.PACK_AB R109, R28, R27 ;  /* 0x0000001b1c6d723e */ /* 0x000fe200000000ff */
[C---:B------:R-:W-:Y:S01]  /*e190*/  FFMA R29, R48.reuse, R52, R29 ;  /* 0x00000034301d7223 */ /* 0x040fe2000000001d */
        /* <DEDUP_REMOVED lines=32> */
[-C--:B------:R-:W-:Y:S01]  /*e3a0*/  FMUL R11, R11, R47.reuse ;  /* 0x0000002f0b0b7220 */ /* 0x080fe20000400000 */
[--C-:B------:R-:W-:Y:S02]  /*e3b0*/  HADD2.F32 R41, -RZ, R72.reuse.H0_H0 ;  /* 0x20000048ff297230 */ /* 0x100fe40000004100 */
[----:B------:R-:W-:Y:S01]  /*e3c0*/  FMUL R12, R12, R47 ;  /* 0x0000002f0c0c7220 */ /* 0x000fe20000400000 */
[----:B------:R-:W-:-:S02]  /*e3d0*/  HADD2.F32 R64, -RZ, R72.H1_H1 ;  /* 0x30000048ff407230 */ /* 0x000fc40000004100 */
[----:B------:R-:W-:Y:S01]  /*e3e0*/  FMUL R13, R13, R47 ;  /* 0x0000002f0d0d7220 */ /* 0x000fe20000400000 */
[--C-:B------:R-:W-:Y:S02]  /*e3f0*/  HADD2.F32 R43, -RZ, R73.reuse.H0_H0 ;  /* 0x20000049ff2b7230 */ /* 0x100fe40000004100 */
[----:B------:R-:W-:Y:S01]  /*e400*/  FFMA R10, R48, R67, R10 ;  /* 0x00000043300a7223 */ /* 0x000fe2000000000a */
[-C--:B------:R-:W-:Y:S01]  /*e410*/  FMUL R14, R14, R47.reuse ;  /* 0x0000002f0e0e7220 */ /* 0x080fe20000400000 */
[----:B------:R-:W-:Y:S02]  /*e420*/  HADD2.F32 R66, -RZ, R73.H1_H1 ;  /* 0x30000049ff427230 */ /* 0x000fe40000004100 */
[C---:B------:R-:W-:Y:S01]  /*e430*/  FFMA R11, R48.reuse, R62, R11 ;  /* 0x0000003e300b7223 */ /* 0x040fe2000000000b */
[----:B------:R-:W-:Y:S01]  /*e440*/  FMUL R15, R15, R47 ;  /* 0x0000002f0f0f7220 */ /* 0x000fe20000400000 */
[--C-:B------:R-:W-:Y:S02]  /*e450*/  HADD2.F32 R69, -RZ, R74.reuse.H0_H0 ;  /* 0x2000004aff457230 */ /* 0x100fe40000004100 */
[----:B------:R-:W-:Y:S01]  /*e460*/  FFMA R12, R48, R41, R12 ;  /* 0x00000029300c7223 */ /* 0x000fe2000000000c */
[----:B------:R-:W-:Y:S01]  /*e470*/  FMUL R16, R16, R47 ;  /* 0x0000002f10107220 */ /* 0x000fe20000400000 */
[----:B------:R-:W-:-:S02]  /*e480*/  HADD2.F32 R68, -RZ, R74.H1_H1 ;  /* 0x3000004aff447230 */ /* 0x000fc40000004100 */
[C---:B------:R-:W-:Y:S01]  /*e490*/  FFMA R13, R48.reuse, R64, R13 ;  /* 0x00000040300d7223 */ /* 0x040fe2000000000d */
[----:B------:R-:W-:Y:S01]  /*e4a0*/  FMUL R17, R17, R47 ;  /* 0x0000002f11117220 */ /* 0x000fe20000400000 */
[--C-:B------:R-:W-:Y:S02]  /*e4b0*/  HADD2.F32 R71, -RZ, R75.reuse.H0_H0 ;  /* 0x2000004bff477230 */ /* 0x100fe40000004100 */
[----:B------:R-:W-:Y:S01]  /*e4c0*/  FFMA R14, R48, R43, R14 ;  /* 0x0000002b300e7223 */ /* 0x000fe2000000000e */
[-C--:B------:R-:W-:Y:S01]  /*e4d0*/  FMUL R18, R18, R47.reuse ;  /* 0x0000002f12127220 */ /* 0x080fe20000400000 */
[----:B------:R-:W-:Y:S02]  /*e4e0*/  HADD2.F32 R70, -RZ, R75.H1_H1 ;  /* 0x3000004bff467230 */ /* 0x000fe40000004100 */
[C---:B------:R-:W-:Y:S01]  /*e4f0*/  FFMA R15, R48.reuse, R66, R15 ;  /* 0x00000042300f7223 */ /* 0x040fe2000000000f */
[----:B------:R-:W-:Y:S01]  /*e500*/  FMUL R19, R19, R47 ;  /* 0x0000002f13137220 */ /* 0x000fe20000400000 */
[C---:B------:R-:W-:Y:S01]  /*e510*/  FFMA R16, R48.reuse, R69, R16 ;  /* 0x0000004530107223 */ /* 0x040fe20000000010 */
[C---:B------:R-:W-:Y:S01]  /*e520*/  FFMA R17, R48.reuse, R68, R17 ;  /* 0x0000004430117223 */ /* 0x040fe20000000011 */
[C---:B------:R-:W-:Y:S01]  /*e530*/  FFMA R18, R48.reuse, R71, R18 ;  /* 0x0000004730127223 */ /* 0x040fe20000000012 */
[----:B------:R-:W-:Y:S01]  /*e540*/  FFMA R19, R48, R70, R19 ;  /* 0x0000004630137223 */ /* 0x000fe20000000013 */
[----:B------:R-:W-:Y:S01]  /*e550*/  F2FP.F16.F32.PACK_AB R114, R9, R8 ;  /* 0x000000080972723e */ /* 0x000fe200000000ff */
[----:B------:R-:W-:Y:S01]  /*e560*/  BSSY.RECONVERGENT B0, `(.L_x_185) ;  /* 0x000001d000007945 */ /* 0x000fe20003800200 */
[----:B------:R-:W-:-:S02]  /*e570*/  F2FP.F16.F32.PACK_AB R115, R11, R10 ;  /* 0x0000000a0b73723e */ /* 0x000fc400000000ff */
[----:B------:R-:W-:Y:S02]  /*e580*/  F2FP.F16.F32.PACK_AB R116, R13, R12 ;  /* 0x0000000c0d74723e */ /* 0x000fe400000000ff */
[----:B------:R-:W-:Y:S01]  /*e590*/  F2FP.F16.F32.PACK_AB R117, R15, R14 ;  /* 0x0000000e0f75723e */ /* 0x000fe200000000ff */
[----:B------:R2:W-:Y:S01]  /*e5a0*/  STSM.16.MT88.4 [R102+0x6000], R112 ;  /* 0x0060007066007844 */ /* 0x0005e20000004200 */
[----:B------:R-:W-:Y:S02]  /*e5b0*/  F2FP.F16.F32.PACK_AB R118, R17, R16 ;  /* 0x000000101176723e */ /* 0x000fe400000000ff */
[----:B------:R-:W-:Y:S02]  /*e5c0*/  F2FP.F16.F32.PACK_AB R119, R19, R18 ;  /* 0x000000121377723e */ /* 0x000fe400000000ff */
[----:B------:R-:W-:Y:S02]  /*e5d0*/  ISETP.NE.AND P2, PT, R101, RZ, PT ;  /* 0x000000ff6500720c */ /* 0x000fe40003f45270 */
[----:B-1----:R-:W-:Y:S01]  /*e5e0*/  @P0 IADD3 R97, PT, PT, R90, 0x1, RZ ;  /* 0x000000015a610810 */ /* 0x002fe20007ffe0ff */
[----:B------:R2:W-:Y:S03]  /*e5f0*/  STSM.16.MT88.4 [R102+0x6800], R116 ;  /* 0x0068007466007844 */ /* 0x0005e60000004200 */
[----:B------:R-:W-:Y:S01]  /*e600*/  @P0 ISETP.NE.AND P1, PT, R97, 0x4, PT ;  /* 0x000000046100080c */ /* 0x000fe20003f25270 */
[----:B------:R-:W-:Y:S01]  /*e610*/  @!PT LDS RZ, [RZ] ;  /* 0x00000000fffff984 */ /* 0x000fe20000000800 */
[----:B------:R-:W-:Y:S01]  /*e620*/  @!PT LDS RZ, [RZ] ;  /* 0x00000000fffff984 */ /* 0x000fe20000000800 */
[----:B------:R-:W-:Y:S01]  /*e630*/  @!PT LDS RZ, [RZ] ;  /* 0x00000000fffff984 */ /* 0x000fe20000000800 */
[----:B------:R-:W-:Y:S01]  /*e640*/  @!PT LDS RZ, [RZ] ;  /* 0x00000000fffff984 */ /* 0x000fe20000000800 */
[----:B------:R1:W-:Y:S06]  /*e650*/  MEMBAR.ALL.CTA ;  /* 0x0000000000007992 */ /* 0x0003ec0000008000 */
[----:B-1----:R-:W1:Y:S01]  /*e660*/  FENCE.VIEW.ASYNC.S ;  /* 0x00000000000073c6 */ /* 0x002e620000000000 */
[----:B------:R-:W-:Y:S01]  /*e670*/  @P0 SEL R101, RZ, 0x1, P1 ;  /* 0x00000001ff650807 */ /* 0x000fe20000800000 */
[----:B-1----:R-:W-:Y:S06]  /*e680*/  BAR.SYNC.DEFER_BLOCKING 0x1, 0x80 ;  /* 0x0042000000007b1d */ /* 0x002fec0000010000 */
        /* <DEDUP_REMOVED lines=8> */
[----:B------:R1:W-:Y:S02]  /*e710*/  UTMASTG.2D [UR4], [UR56] ;  /* 0x00000004380073b5 */ /* 0x0003e40008008000 */
[----:B-1----:R0:W-:Y:S02]  /*e720*/  UTMACMDFLUSH ;  /* 0x00000000000079b7 */ /* 0x0021e40000000000 */
.L_x_186:
[----:B------:R-:W-:Y:S05]  /*e730*/  BSYNC.RECONVERGENT B0 ;  /* 0x0000000000007941 */ /* 0x000fea0003800200 */
.L_x_185:
[----:B------:R-:W-:Y:S01]  /*e740*/  @P0 SEL R90, R97, RZ, P1 ;  /* 0x000000ff615a0207 */ /* 0x000fe20000800000 */
[----:B------:R-:W-:Y:S01]  /*e750*/  BSSY.RECONVERGENT B0, `(.L_x_187) ;  /* 0x0000004000007945 */ /* 0x000fe20003800200 */
[----:B------:R-:W-:Y:S03]  /*e760*/  @P0 LOP3.LUT R88, R88, R101, RZ, 0x3c, !PT ;  /* 0x0000006558580212 */ /* 0x000fe600078e3cff */
[----:B------:R-:W-:Y:S05]  /*e770*/  @!P2 BRA `(.L_x_188) ;  /* 0x000000000004a947 */ /* 0x000fea0003800000 */
[----:B------:R-:W-:Y:S04]  /*e780*/  DEPBAR.LE SB0, 0x1 ;  /* 0x000080400000791a */ /* 0x000fe80000000000 */
.L_x_188:
[----:B------:R-:W-:Y:S05]  /*e790*/  BSYNC.RECONVERGENT B0 ;  /* 0x0000000000007941 */ /* 0x000fea0003800200 */
.L_x_187:
[----:B------:R-:W-:Y:S01]  /*e7a0*/  UISETP.NE.AND UP1, UPT, UR54, -0x4, UPT ;  /* 0xfffffffc3600788c */ /* 0x000fe2000bf25270 */
[----:B------:R-:W-:Y:S01]  /*e7b0*/  BAR.SYNC.DEFER_BLOCKING 0x1, 0x80 ;  /* 0x0042000000007b1d */ /* 0x000fe20000010000 */
[----:B------:R-:W-:Y:S01]  /*e7c0*/  UISETP.NE.AND UP0, UPT, UR55, 0x8, UPT ;  /* 0x000000083700788c */ /* 0x000fe2000bf05270 */
[----:B------:R-:W-:Y:S01]  /*e7d0*/  R2UR UR18, R85 ;  /* 0x00000000551272ca */ /* 0x000fe200000e0000 */
[----:B------:R-:W-:Y:S01]  /*e7e0*/  UIADD3 UR54, UPT, UPT, UR54, 0x4, URZ ;  /* 0x0000000436367890 */ /* 0x000fe2000fffe0ff */
[----:B------:R-:W-:Y:S01]  /*e7f0*/  R2UR UR19, R84 ;  /* 0x00000000541372ca */ /* 0x000fe200000e0000 */
[----:B------:R-:W-:Y:S01]  /*e800*/  USEL UR6, URZ, 0x1, UP0 ;  /* 0x00000001ff067887 */ /* 0x000fe20008000000 */
[----:B------:R-:W-:Y:S01]  /*e810*/  PLOP3.LUT P0, PT, PT, PT, UP1, 0x80, 0x8 ;  /* 0x000000000008781c */ /* 0x000fe20003f0f018 */
[----:B------:R-:W-:Y:S01]  /*e820*/  USEL UR5, UR55, URZ, UP0 ;  /* 0x000000ff37057287 */ /* 0x000fe20008000000 */
[----:B------:R-:W-:Y:S01]  /*e830*/  PLOP3.LUT P2, PT, PT, PT, PT, 0x8, 0x80 ;  /* 0x000000000080781c */ /* 0x000fe20003f4e170 */
[----:B------:R-:W-:Y:S01]  /*e840*/  IMAD.MOV.U32 R17, RZ, RZ, R83 ;  /* 0x000000ffff117224 */ /* 0x000fe200078e0053 */
[----:B------:R-:W-:Y:S01]  /*e850*/  @UP1 ULEA UR4, UR53, UR43, 0x3 ;  /* 0x0000002b35041291 */ /* 0x000fe2000f8e18ff */
[----:B------:R-:W-:Y:S03]  /*e860*/  LOP3.LUT R87, R87, UR6, RZ, 0x3c, !PT ;  /* 0x0000000657577c12 */ /* 0x000fe6000f8e3cff */
[----:B------:R-:W-:Y:S04]  /*e870*/  @UP1 UIADD3 UR4, UPT, UPT, UR4, 0x90, URZ ;  /* 0x0000009004041890 */ /* 0x000fe8000fffe0ff */
[----:B------:R-:W-:Y:S09]  /*e880*/  @UP1 UPRMT UR4, UR52, 0x654, UR4 ;  /* 0x0000065434041896 */ /* 0x000ff20008000004 */
[----:B------:R-:W-:Y:S01]  /*e890*/  @P0 SYNCS.ARRIVE.TRANS64.RED.A1T0 RZ, [UR4], RZ ;  /* 0x000000ffffff09a7 */ /* 0x000fe20008100404 */
[----:B------:R-:W-:Y:S01]  /*e8a0*/  @UP1 UIADD3 UR4, UPT, UPT, UR53, 0x1, URZ ;  /* 0x0000000135041890 */ /* 0x000fe2000fffe0ff */
[----:B------:R-:W-:Y:S03]  /*e8b0*/  ISETP.NE.AND P0, PT, R82, RZ, PT ;  /* 0x000000ff5200720c */ /* 0x000fe60003f05270 */
[----:B------:R-:W-:Y:S04]  /*e8c0*/  @UP1 UISETP.NE.AND UP0, UPT, UR4, 0x4, UPT ;  /* 0x000000040400188c */ /* 0x000fe8000bf05270 */
[----:B------:R-:W-:Y:S06]  /*e8d0*/  @UP1 USEL UR53, UR4, URZ, UP0 ;  /* 0x000000ff04351287 */ /* 0x000fec0008000000 */
[----:B------:R-:W-:Y:S06]  /*e8e0*/  @P0 BRA `(.L_x_189) ;  /* 0xffffffb800000947 */ /* 0x000fec000383ffff */
[----:B------:R-:W-:Y:S01]  /*e8f0*/  ULEA UR4, UR53, UR43, 0x3 ;  /* 0x0000002b35047291 */ /* 0x000fe2000f8e18ff */
[----:B------:R-:W-:-:S04]  /*e900*/  DEPBAR.LE SB0, 0x0 ;  /* 0x000080000000791a */ /* 0x000fc80000000000 */
[----:B------:R-:W-:-:S04]  /*e910*/  UIADD3 UR4, UPT, UPT, UR4, 0x90, URZ ;  /* 0x0000009004047890 */ /* 0x000fc8000fffe0ff */
[----:B------:R-:W-:-:S09]  /*e920*/  UPRMT UR4, UR52, 0x654, UR4 ;  /* 0x0000065434047896 */ /* 0x000fd20008000004 */
[----:B------:R-:W-:Y:S01]  /*e930*/  SYNCS.ARRIVE.TRANS64.RED.A1T0 RZ, [UR4], RZ ;  /* 0x000000ffffff79a7 */ /* 0x000fe20008100404 */
[----:B------:R-:W-:Y:S05]  /*e940*/  EXIT ;  /* 0x000000000000794d */ /* 0x000fea0003800000 */
.L_x_133:
[----:B------:R-:W-:-:S08]  /*e950*/  NOP ;  /* 0x0000000000007918 */ /* 0x000fd00000000000 */
[----:B-1--45:R-:W-:-:S00]  /*e960*/  USETMAXREG.DEALLOC.CTAPOOL 0x88 ;  /* 0x00000088000079c8 */ /* 0x032fc000080e0500 */
[----:B------:R-:W-:Y:S05]  /*e970*/  EXIT ;  /* 0x000000000000794d */ /* 0x000fea0003800000 */
.L_x_312:
[----:B------:R-:W-:-:S08]  /*e980*/  NOP ;  /* 0x0000000000007918 */ /* 0x000fd00000000000 */
[----:B-1--45:R-:W1:-:S00]  /*e990*/  USETMAXREG.DEALLOC.CTAPOOL 0x88 ;  /* 0x00000088000079c8 */ /* 0x032e4000080e0500 */
[----:B-1----:R-:W1:Y:S01]  /*e9a0*/  SHFL.IDX PT, R80, R80, RZ, 0x1f ;  /* 0x00001fff50507589 */ /* 0x002e6200000e0000 */
[----:B------:R-:W2:Y:S05]  /*e9b0*/  LDCU UR18, c[0x0][0xc1c] ;  /* 0x00018380ff1277ac */ /* 0x000eaa0008000800 */
[----:B------:R-:W3:Y:S01]  /*e9c0*/  LDC.64 R8, c[0x0][0x900] ;  /* 0x00024000ff087b82 */ /* 0x000ee20000000a00 */
[----:B------:R-:W-:Y:S01]  /*e9d0*/  BSSY.RECONVERGENT B0, `(.L_x_190) ;  /* 0x000003f000007945 */ /* 0x000fe20003800200 */
[----:B------:R-:W-:Y:S01]  /*e9e0*/  ELECT P0, URZ, PT ;  /* 0x0000000000ff782f */ /* 0x000fe20003800000 */
[----:B------:R-:W-:Y:S02]  /*e9f0*/  UMOV UR4, 0x400 ;  /* 0x0000040000047882 */ /* 0x000fe40000000000 */
[----:B------:R-:W-:-:S03]  /*ea00*/  ULEA UR4, UR5, UR4, 0x18 ;  /* 0x0000000405047291 */ /* 0x000fc6000f8ec0ff */
[----:B------:R-:W4:Y:S08]  /*ea10*/  LDC.64 R10, c[0x0][0x908] ;  /* 0x00024200ff0a7b82 */ /* 0x000f300000000a00 */
[----:B------:R-:W3:Y:S01]  /*ea20*/  LDC.64 R4, c[0x0][0x910] ;  /* 0x00024400ff047b82 */ /* 0x000ee20000000a00 */
[----:B--2---:R-:W-:Y:S01]  /*ea30*/  UIADD3 UR18, UPT, UPT, UR28, UR18, URZ ;  /* 0x000000121c127290 */ /* 0x004fe2000fffe0ff */
[----:B-1----:R-:W-:-:S06]  /*ea40*/  R2UR UR7, R80 ;  /* 0x00000000500772ca */ /* 0x002fcc00000e0000 */
[----:B------:R-:W1:Y:S08]  /*ea50*/  LDC.64 R6, c[0x0][0x918] ;  /* 0x00024600ff067b82 */ /* 0x000e700000000a00 */
[----:B------:R-:W2:Y:S01]  /*ea60*/  LDC.64 R64, c[0x0][0x920] ;  /* 0x00024800ff407b82 */ /* 0x000ea20000000a00 */
[----:B------:R-:W-:Y:S02]  /*ea70*/  USHF.R.U32.HI UR6, URZ, 0x3, UR7 ;  /* 0x00000003ff067899 */ /* 0x000fe40008011607 */
[----:B------:R-:W-:-:S02]  /*ea80*/  ULEA UR20, UR7, UR4, 0x9 ;  /* 0x0000000407147291 */ /* 0x000fc4000f8e48ff */
[----:B------:R-:W-:-:S06]  /*ea90*/  ULOP3.LUT UR6, UR6, 0x1, URZ, 0xc0, !UPT ;  /* 0x0000000106067892 */ /* 0x000fcc000f8ec0ff */
[----:B------:R-:W-:Y:S01]  /*eaa0*/  IMAD.U32 R0, RZ, RZ, UR6 ;  /* 0x00000006ff007e24 */ /* 0x000fe2000f8e00ff */
[----:B------:R-:W-:Y:S06]  /*eab0*/  @!P0 BRA `(.L_x_191) ;  /* 0x0000000000c08947 */ /* 0x000fec0003800000 */
[----:B------:R-:W5:Y:S08]  /*eac0*/  LDC.64 R20, c[0x0][0x400] ;  /* 0x00010000ff147b82 */ /* 0x000f700000000a00 */
[----:B------:R-:W5:Y:S08]  /*ead0*/  LDC.64 R22, c[0x0][0x408] ;  /* 0x00010200ff167b82 */ /* 0x000f700000000a00 */
[----:B------:R-:W4:Y:S08]  /*eae0*/  LDC.64 R16, c[0x0][0x410] ;  /* 0x00010400ff107b82 */ /* 0x000f300000000a00 */
[----:B------:R-:W4:Y:S08]  /*eaf0*/  LDC.64 R18, c[0x0][0x418] ;  /* 0x00010600ff127b82 */ /* 0x000f300000000a00 */
[----:B------:R-:W3:Y:S01]  /*eb00*/  LDC.64 R12, c[0x0][0x420] ;  /* 0x00010800ff0c7b82 */ /* 0x000ee20000000a00 */
[----:B-----5:R5:W-:Y:S07]  /*eb10*/  STS.128 [UR20+-0x980], R20 ;  /* 0xfff68014ff007988 */ /* 0x020bee0008000c14 */
[----:B------:R-:W3:Y:S01]  /*eb20*/  LDC.64 R14, c[0x0][0x428] ;  /* 0x00010a00ff0e7b82 */ /* 0x000ee20000000a00 */
[----:B----4-:R4:W-:Y:S07]  /*eb30*/  STS.128 [UR20+-0x970], R16 ;  /* 0xfff69010ff007988 */ /* 0x0109ee0008000c14 */
[----:B------:R-:W1:Y:S08]  /*eb40*/  LDC.64 R60, c[0x0][0x430] ;  /* 0x00010c00ff3c7b82 */ /* 0x000e700000000a00 */
[----:B------:R-:W1:Y:S01]  /*eb50*/  LDC.64 R62, c[0x0][0x438] ;  /* 0x00010e00ff3e7b82 */ /* 0x000e620000000a00 */
[----:B---3--:R3:W-:Y:S07]  /*eb60*/  STS.128 [UR20+-0x960], R12 ;  /* 0xfff6a00cff007988 */ /* 0x0087ee0008000c14 */
[----:B------:R-:W2:Y:S08]  /*eb70*/  LDC.64 R56, c[0x0][0x440] ;  /* 0x00011000ff387b82 */ /* 0x000eb00000000a00 */
[----:B------:R-:W2:Y:S08]  /*eb80*/  LDC.64 R58, c[0x0][0x448] ;  /* 0x00011200ff3a7b82 */ /* 0x000eb00000000a00 */
[----:B------:R-:W5:Y:S01]  /*eb90*/  LDC.64 R52, c[0x0][0x450] ;  /* 0x00011400ff347b82 */ /* 0x000f620000000a00 */
[----:B-1----:R1:W-:Y:S07]  /*eba0*/  STS.128 [UR20+-0x950], R60 ;  /* 0xfff6b03cff007988 */ /* 0x0023ee0008000c14 */
[----:B------:R-:W5:Y:S08]  /*ebb0*/  LDC.64 R54, c[0x0][0x458] ;  /* 0x00011600ff367b82 */ /* 0x000f700000000a00 */
[----:B------:R-:W4:Y:S01]  /*ebc0*/  LDC.64 R48, c[0x0][0x460] ;  /* 0x00011800ff307b82 */ /* 0x000f220000000a00 */
[----:B--2---:R1:W-:Y:S07]  /*ebd0*/  STS.128 [UR20+-0x940], R56 ;  /* 0xfff6c038ff007988 */ /* 0x0043ee0008000c14 */
[----:B------:R-:W4:Y:S08]  /*ebe0*/  LDC.64 R50, c[0x0][0x468] ;  /* 0x00011a00ff327b82 */ /* 0x000f300000000a00 */
[----:B------:R-:W2:Y:S01]  /*ebf0*/  LDC.64 R44, c[0x0][0x470] ;  /* 0x00011c00ff2c7b82 */ /* 0x000ea20000000a00 */
[----:B-----5:R1:W-:Y:S07]  /*ec00*/  STS.128 [UR20+-0x930], R52 ;  /* 0xfff6d034ff007988 */ /* 0x0203ee0008000c14 */
[----:B------:R-:W2:Y:S08]  /*ec10*/  LDC.64 R46, c[0x0][0x478] ;  /* 0x00011e00ff2e7b82 */ /* 0x000eb00000000a00 */
[----:B------:R-:W5:Y:S01]  /*ec20*/  LDC.64 R40, c[0x0][0x500] ;  /* 0x00014000ff287b82 */ /* 0x000f620000000a00 */
[----:B----4-:R1:W-:Y:S07]  /*ec30*/  STS.128 [UR20+-0x920], R48 ;  /* 0xfff6e030ff007988 */ /* 0x0103ee0008000c14 */
        /* <DEDUP_REMOVED lines=19> */
[----:B---3--:R-:W3:Y:S01]  /*ed70*/  LDC.64 R12, c[0x0][0x570] ;  /* 0x00015c00ff0c7b82 */ /* 0x008ee20000000a00 */
[----:B--2---:R1:W-:Y:S07]  /*ed80*/  STS.128 [UR20+-0x8b0], R20 ;  /* 0xfff75014ff007988 */ /* 0x0043ee0008000c14 */
[----:B------:R-:W3:Y:S01]  /*ed90*/  LDC.64 R14, c[0x0][0x578] ;  /* 0x00015e00ff0e7b82 */ /* 0x000ee20000000a00 */
[----:B-----5:R1:W-:Y:S04]  /*eda0*/  STS.128 [UR20+-0x8a0], R16 ;  /* 0xfff76010ff007988 */ /* 0x0203e80008000c14 */
[----:B---3--:R1:W-:Y:S02]  /*edb0*/  STS.128 [UR20+-0x890], R12 ;  /* 0xfff7700cff007988 */ /* 0x0083e40008000c14 */
.L_x_191:
[----:B------:R-:W-:Y:S05]  /*edc0*/  BSYNC.RECONVERGENT B0 ;  /* 0x0000000000007941 */ /* 0x000fea0003800200 */
.L_x_190:
[----:B-1----:R-:W1:Y:S01]  /*edd0*/  LDC.64 R16, c[0x0][0x960] ;  /* 0x00025800ff107b82 */ /* 0x002e620000000a00 */
[----:B------:R-:W-:Y:S01]  /*ede0*/  ELECT P1, URZ, PT ;  /* 0x0000000000ff782f */ /* 0x000fe20003820000 */
[----:B------:R-:W-:-:S06]  /*edf0*/  NOP ;  /* 0x0000000000007918 */ /* 0x000fcc0000000000 */
[----:B------:R-:W1:Y:S01]  /*ee00*/  LDC.64 R18, c[0x0][0x968] ;  /* 0x00025a00ff127b82 */ /* 0x000e620000000a00 */
[----:B------:R-:W-:Y:S01]  /*ee10*/  ELECT P0, URZ, PT ;  /* 0x0000000000ff782f */ /* 0x000fe20003800000 */
[----:B------:R-:W-:Y:S02]  /*ee20*/  ULOP3.LUT UR7, UR7, 0x7, URZ, 0xc0, !UPT ;  /* 0x0000000707077892 */ /* 0x000fe4000f8ec0ff */
[----:B------:R-:W-:Y:S02]  /*ee30*/  UIMAD UR9, UR28, 0xe, URZ ;  /* 0x0000000e1c0978a4 */ /* 0x000fe4000f8e02ff */
[----:B---34-:R-:W-:Y:S01]  /*ee40*/  @P1 STS.128 [UR20+-0xa80], R8 ;  /* 0xfff58008ff001988 */ /* 0x018fe20008000c14 */
[----:B------:R-:W-:Y:S01]  /*ee50*/  UIMAD UR19, UR18, 0xe, URZ ;  /* 0x0000000e121378a4 */ /* 0x000fe2000f8e02ff */
[----:B------:R-:W3:Y:S01]  /*ee60*/  LDC.64 R12, c[0x0][0x970] ;  /* 0x00025c00ff0c7b82 */ /* 0x000ee20000000a00 */
[----:B------:R-:W-:Y:S01]  /*ee70*/  UIADD3 UR23, UPT, UPT, UR20, -0x980, URZ ;  /* 0xfffff68014177890 */ /* 0x000fe2000fffe0ff */
[----:B------:R-:W-:Y:S01]  /*ee80*/  @P1 STS.128 [UR20+-0xa70], R4 ;  /* 0xfff59004ff001988 */ /* 0x000fe20008000c14 */
[----:B------:R-:W-:-:S02]  /*ee90*/  UIADD3 UR22, UPT, UPT, UR20, -0x900, URZ ;  /* 0xfffff70014167890 */ /* 0x000fc4000fffe0ff */
[----:B------:R-:W-:Y:S02]  /*eea0*/  UIADD3 UR21, UPT, UPT, UR20, -0xa80, URZ ;  /* 0xfffff58014157890 */ /* 0x000fe4000fffe0ff */
[----:B------:R-:W-:Y:S01]  /*eeb0*/  UIMAD UR28, UR28, 0x11, URZ ;  /* 0x000000111c1c78a4 */ /* 0x000fe2000f8e02ff */
[----:B------:R-:W3:Y:S01]  /*eec0*/  LDC.64 R14, c[0x0][0x978] ;  /* 0x00025e00ff0e7b82 */ /* 0x000ee20000000a00 */
[----:B------:R-:W4:Y:S01]  /*eed0*/  LDCU.64 UR10, c[0x0][0xb18] ;  /* 0x00016300ff0a77ac */ /* 0x000f220008000a00 */
[----:B------:R-:W1:Y:S06]  /*eee0*/  LDCU.64 UR12, c[0x0][0xb20] ;  /* 0x00016400ff0c77ac */ /* 0x000e6c0008000a00 */
[----:B------:R-:W2:Y:S01]  /*eef0*/  LDC.64 R66, c[0x0][0x928] ;  /* 0x00024a00ff427b82 */ /* 0x000ea20000000a00 */
[----:B-1----:R1:W-:Y:S01]  /*ef00*/  @P1 STS.128 [UR20+-0xa20], R16 ;  /* 0xfff5e010ff001988 */ /* 0x0023e20008000c14 */
[----:B------:R-:W1:Y:S01]  /*ef10*/  LDCU.64 UR16, c[0x0][0x820] ;  /* 0x00010400ff1077ac */ /* 0x000e620008000a00 */
[----:B------:R-:W1:Y:S05]  /*ef20*/  LDCU.64 UR14, c[0x0][0xb00] ;  /* 0x00016000ff0e77ac */ /* 0x000e6a0008000a00 */
[----:B------:R-:W5:Y:S01]  /*ef30*/  LDC.64 R28, c[0x0][0x930] ;  /* 0x00024c00ff1c7b82 */ /* 0x000f620000000a00 */
[----:B------:R-:W-:Y:S01]  /*ef40*/  UIMAD UR18, UR18, 0x11, URZ ;  /* 0x00000011121278a4 */ /* 0x000fe2000f8e02ff */
[----:B------:R-:W-:-:S06]  /*ef50*/  UMOV UR8, UR7 ;  /* 0x0000000700087c82 */ /* 0x000fcc0008000000 */
[----:B------:R-:W5:Y:S01]  /*ef60*/  LDC.64 R30, c[0x0][0x938] ;  /* 0x00024e00ff1e7b82 */ /* 0x000f620000000a00 */
[----:B---3--:R3:W-:Y:S07]  /*ef70*/  @P1 STS.128 [UR20+-0xa10], R12 ;  /* 0xfff5f00cff001988 */ /* 0x0087ee0008000c14 */
[----:B------:R-:W4:Y:S01]  /*ef80*/  LDC.64 R24, c[0x0][0x940] ;  /* 0x00025000ff187b82 */ /* 0x000f220000000a00 */
[----:B--2---:R2:W-:Y:S01]  /*ef90*/  @P1 STS.128 [UR20+-0xa60], R64 ;  /* 0xfff5a040ff001988 */ /* 0x0045e20008000c14 */
[----:B-1----:R-:W-:-:S06]  /*efa0*/  LOP3.LUT R17, R0, 0x1, RZ, 0x3c, !PT ;  /* 0x0000000100117812 */ /* 0x002fcc00078e3cff */
[----:B------:R-:W4:Y:S08]  /*efb0*/  LDC.64 R26, c[0x0][0x948] ;  /* 0x00025200ff1a7b82 */ /* 0x000f300000000a00 */
[----:B------:R-:W1:Y:S01]  /*efc0*/  LDC.64 R20, c[0x0][0x950] ;  /* 0x00025400ff147b82 */ /* 0x000e620000000a00 */
[----:B-----5:R2:W-:Y:S07]  /*efd0*/  @P1 STS.128 [UR20+-0xa50], R28 ;  /* 0xfff5b01cff001988 */ /* 0x0205ee0008000c14 */
[----:B------:R-:W1:Y:S08]  /*efe0*/  LDC.64 R22, c[0x0][0x958] ;  /* 0x00025600ff167b82 */ /* 0x000e700000000a00 */
[----:B------:R-:W5:Y:S01]  /*eff0*/  LDC.64 R52, c[0x0][0xa00] ;  /* 0x00028000ff347b82 */ /* 0x000f620000000a00 */
[----:B----4-:R2:W-:Y:S07]  /*f000*/  @P1 STS.128 [UR20+-0xa40], R24 ;  /* 0xfff5c018ff001988 */ /* 0x0105ee0008000c14 */
[----:B------:R-:W5:Y:S08]  /*f010*/  LDC.64 R54, c[0x0][0xa08] ;  /* 0x00028200ff367b82 */ /* 0x000f700000000a00 */
[----:B------:R-:W4:Y:S01]  /*f020*/  LDC.64 R48, c[0x0][0xa10] ;  /* 0x00028400ff307b82 */ /* 0x000f220000000a00 */
[----:B-1----:R2:W-:Y:S01]  /*f030*/  @P1 STS.128 [UR20+-0xa30], R20 ;  /* 0xfff5d014ff001988 */ /* 0x0025e20008000c14 */
[----:B------:R-:W-:-:S06]  /*f040*/  NOP ;  /* 0x0000000000007918 */ /* 0x000fcc0000000000 */
        /* <DEDUP_REMOVED lines=8> */
[----:B-1----:R2:W-:Y:S07]  /*f0d0*/  @P0 STS.128 [UR20+-0x9e0], R44 ;  /* 0xfff6202cff000988 */ /* 0x0025ee0008000c14 */
        /* <DEDUP_REMOVED lines=12> */
[----:B---3--:R-:W3:Y:S08]  /*f1a0*/  LDC.64 R12, c[0x0][0xb08] ;  /* 0x0002c200ff0c7b82 */ /* 0x008ef00000000a00 */
[----:B------:R-:W1:Y:S01]  /*f1b0*/  LDC.64 R2, c[0x0][0xb10] ;  /* 0x0002c400ff027b82 */ /* 0x000e620000000a00 */
[----:B----4-:R2:W-:Y:S01]  /*f1c0*/  @P0 STS.128 [UR20+-0x990], R4 ;  /* 0xfff67004ff000988 */ /* 0x0105e20008000c14 */
[----:B------:R-:W-:Y:S01]  /*f1d0*/  UIADD3 UR20, UPT, UPT, UR20, -0xa00, URZ ;  /* 0xfffff60014147890 */ /* 0x000fe2000fffe0ff */
[----:B------:R-:W-:-:S06]  /*f1e0*/  NOP ;  /* 0x0000000000007918 */ /* 0x000fcc0000000000 */
.L_x_205:
[----:B------:R-:W-:Y:S09]  /*f1f0*/  UISETP.NE.AND UP0, UPT, UR37, 0x1, UPT ;  /* 0x000000012500788c */ /* 0x000ff2000bf05270 */
[----:B----4-:R-:W-:Y:S05]  /*f200*/  BRA.U UP0, `(.L_x_192) ;  /* 0x0000000100047547 */ /* 0x010fea000b800000 */
[----:B------:R-:W-:Y:S05]  /*f210*/  BPT.TRAP 0x1 ;  /* 0x000000040000795c */ /* 0x000fea0000300000 */
.L_x_192:
[----:B------:R-:W-:Y:S01]  /*f220*/  ULEA UR24, UR7, UR4, 0x3 ;  /* 0x0000000407187291 */ /* 0x000fe2000f8e18ff */
[----:B--2---:R-:W-:Y:S08]  /*f230*/  SHF.L.U32 R5, R17, 0x1f, RZ ;  /* 0x0000001f11057819 */ /* 0x004ff000000006ff */
[----:B------:R-:W2:Y:S02]  /*f240*/  SYNCS.PHASECHK.TRANS64.TRYWAIT P0, [UR24+0xc0], R5 ;  /* 0x0000c005ff0075a7 */ /* 0x000ea40008001118 */
[----:B--2---:R-:W-:Y:S05]  /*f250*/  @!P0 BRA `(.L_x_193) ;  /* 0x0000003000c48947 */ /* 0x004fea0003800000 */
.L_x_283:
[----:B------:R-:W-:Y:S09]  /*f260*/  UIMAD UR6, UR7, 0x14, UR36 ;  /* 0x00000014070678a4 */ /* 0x000ff2000f8e0224 */
[----:B------:R-:W4:Y:S04]  /*f270*/  LDS R10, [UR6+0x10] ;  /* 0x00001006ff0a7984 */ /* 0x000f280008000800 */
        /* <DEDUP_REMOVED lines=10> */
[----:B----4-:R-:W-:Y:S01]  /*f320*/  PRMT R21, R10, 0x7632, R21 ;  /* 0x000076320a157816 */ /* 0x010fe20000000015 */
[----:B------:R-:W-:Y:S06]  /*f330*/  BRA.U UP0, `(.L_x_194) ;  /* 0x0000000100047547 */ /* 0x000fec000b800000 */
[----:B------:R-:W-:Y:S05]  /*f340*/  BPT.TRAP 0x1 ;  /* 0x000000040000795c */ /* 0x000fea0000300000 */
.L_x_194:
[----:B------:R-:W-:Y:S02]  /*f350*/  UIADD3 UR6, UPT, UPT, UR24, 0x100, URZ ;  /* 0x0000010018067890 */ /* 0x000fe4000fffe0ff */
[----:B------:R-:W-:Y:S02]  /*f360*/  UISETP.NE.AND UP0, UPT, UR37, 0x8, UPT ;  /* 0x000000082500788c */ /* 0x000fe4000bf05270 */
[----:B------:R-:W-:Y:S09]  /*f370*/  UPRMT UR6, UR5, 0x654, UR6 ;  /* 0x0000065405067896 */ /* 0x000ff20008000006 */
[----:B-1----:R-:W-:Y:S01]  /*f380*/  SYNCS.ARRIVE.TRANS64.RED.A1T0 RZ, [UR6], RZ ;  /* 0x000000ffffff79a7 */ /* 0x002fe20008100406 */
[----:B------:R-:W-:Y:S05]  /*f390*/  BRA.U !UP0, `(.L_x_195) ;  /* 0x0000000108047547 */ /* 0x000fea000b800000 */
[----:B------:R-:W-:Y:S05]  /*f3a0*/  BPT.TRAP 0x1 ;  /* 0x000000040000795c */ /* 0x000fea0000300000 */
.L_x_195:
[----:B------:R-:W-:Y:S01]  /*f3b0*/  ULEA UR24, UR8, UR4, 0x3 ;  /* 0x0000000408187291 */ /* 0x000fe2000f8e18ff */
[----:B--2---:R-:W-:Y:S02]  /*f3c0*/  SHF.L.U32 R5, R0, 0x1f, RZ ;  /* 0x0000001f00057819 */ /* 0x004fe400000006ff */
[----:B------:R-:W-:Y:S04]  /*f3d0*/  PRMT R4, R10, 0x9910, RZ ;  /* 0x000099100a047816 */ /* 0x000fe800000000ff */
[----:B------:R-:W-:Y:S02]  /*f3e0*/  ISETP.NE.AND P0, PT, R4, RZ, PT ;  /* 0x000000ff0400720c */ /* 0x000fe40003f05270 */
[----:B------:R-:W1:Y:S02]  /*f3f0*/  SYNCS.PHASECHK.TRANS64.TRYWAIT P1, [UR24+0x1e0], R5 ;  /* 0x0001e005ff0075a7 */ /* 0x000e640008021118 */
[----:B------:R-:W-:Y:S01]  /*f400*/  ISETP.EQ.OR P0, PT, R11, RZ, !P0 ;  /* 0x000000ff0b00720c */ /* 0x000fe20004702670 */
[----:B------:R-:W-:Y:S01]  /*f410*/  @!UPT UIADD3 URZ, UPT, UPT, URZ, URZ, URZ ;  /* 0x000000fffffff290 */ /* 0x000fe2000fffe0ff */
[----:B-1----:R-:W-:Y:S11]  /*f420*/  @!P1 BRA `(.L_x_196) ;  /* 0x0000003000689947 */ /* 0x002ff60003800000 */
.L_x_285:
[----:B------:R-:W-:Y:S05]  /*f430*/  @P0 BRA `(.L_x_197) ;  /* 0x0000000c00e00947 */ /* 0x000fea0003800000 */
[----:B------:R-:W-:Y:S01]  /*f440*/  ELECT P0, URZ, PT ;  /* 0x0000000000ff782f */ /* 0x000fe20003800000 */
[----:B------:R-:W2:Y:S01]  /*f450*/  LDC.64 R8, c[0x0][0x838] ;  /* 0x00020e00ff087b82 */ /* 0x000ea20000000a00 */
[----:B------:R-:W-:Y:S07]  /*f460*/  BSSY.RECONVERGENT B0, `(.L_x_198) ;  /* 0x00000a1000007945 */ /* 0x000fee0003800200 */
[----:B-1----:R-:W1:Y:S08]  /*f470*/  LDC.64 R4, c[0x0][0x830] ;  /* 0x00020c00ff047b82 */ /* 0x002e700000000a00 */
[----:B------:R-:W4:Y:S08]  /*f480*/  @P0 LDC.64 R32, c[0x0][0x828] ;  /* 0x00020a00ff200b82 */ /* 0x000f300000000a00 */
[----:B------:R-:W5:Y:S08]  /*f490*/  @P0 LDC.64 R28, c[0x0][0x390] ;  /* 0x0000e400ff1c0b82 */ /* 0x000f700000000a00 */
[----:B------:R-:W3:Y:S02]  /*f4a0*/  @P0 LDC.64 R6, c[0x0][0x840] ;  /* 0x00021000ff060b82 */ /* 0x000ee40000000a00 */
[C---:B---3--:R-:W-:Y:S04]  /*f4b0*/  @P0 IMAD.WIDE R6, R14.reuse, 0x8, R6 ;  /* 0x000000080e060825 */ /* 0x048fe800078e0206 */
[C---:B----4-:R-:W-:Y:S01]  /*f4c0*/  @P0 IMAD.WIDE R32, R14.reuse, 0x8, R32 ;  /* 0x000000080e200825 */ /* 0x050fe200078e0220 */
[----:B------:R3:W4:Y:S03]  /*f4d0*/  @P0 LDG.E.64 R26, desc[UR50][R6.64] ;  /* 0x00000032061a0981 */ /* 0x000726000c1e1b00 */
[C---:B--2---:R-:W-:Y:S02]  /*f4e0*/  @P0 IMAD.WIDE R8, R14.reuse, 0x8, R8 ;  /* 0x000000080e080825 */ /* 0x044fe400078e0208 */
[----:B------:R-:W2:Y:S02]  /*f4f0*/  @P0 LDG.E.64 R32, desc[UR50][R32.64] ;  /* 0x0000003220200981 */ /* 0x000ea4000c1e1b00 */
[C---:B-1----:R-:W-:Y:S02]  /*f500*/  @P0 IMAD.WIDE R4, R14.reuse, 0x8, R4 ;  /* 0x000000080e040825 */ /* 0x042fe400078e0204 */
[----:B------:R-:W3:Y:S02]  /*f510*/  @P0 LDG.E.64 R8, desc[UR50][R8.64] ;  /* 0x0000003208080981 */ /* 0x000ee4000c1e1b00 */
[----:B-----5:R-:W-:Y:S02]  /*f520*/  @P0 IMAD.WIDE R28, R14, 0xc, R28 ;  /* 0x0000000c0e1c0825 */ /* 0x020fe400078e021c */
[----:B------:R-:W5:Y:S04]  /*f530*/  @P0 LDG.E.64 R24, desc[UR50][R4.64] ;  /* 0x0000003204180981 */ /* 0x000f68000c1e1b00 */
[----:B------:R1:W4:Y:S04]  /*f540*/  @P0 LDG.E R20, desc[UR50][R28.64+0x4] ;  /* 0x000004321c140981 */ /* 0x000328000c1e1900 */
[----:B------:R-:W4:Y:S04]  /*f550*/  @P0 LDG.E R5, desc[UR50][R28.64] ;  /* 0x000000321c050981 */ /* 0x000f28000c1e1900 */
[----:B------:R-:W4:Y:S04]  /*f560*/  @P0 LDG.E R4, desc[UR50][R28.64+0x8] ;  /* 0x000008321c040981 */ /* 0x000f28000c1e1900 */
[----:B--2---:R-:W-:Y:S04]  /*f570*/  @P0 STS.64 [UR23], R32 ;  /* 0x00000020ff000988 */ /* 0x004fe80008000a17 */
[----:B---3--:R-:W-:Y:S04]  /*f580*/  @P0 STS.64 [UR22], R8 ;  /* 0x00000008ff000988 */ /* 0x008fe80008000a16 */
[----:B------:R-:W2:Y:S01]  /*f590*/  @P0 LDS R7, [UR23+0x1c] ;  /* 0x00001c17ff070984 */ /* 0x000ea20008000800 */
[C---:B-----5:R-:W-:Y:S01]  /*f5a0*/  @P0 SHF.L.U64.HI R23, R24.reuse, 0x1, R25 ;  /* 0x0000000118170819 */ /* 0x060fe20000010219 */
[----:B------:R-:W-:Y:S02]  /*f5b0*/  @P0 IMAD.SHL.U32 R24, R24, 0x2, RZ ;  /* 0x0000000218180824 */ /* 0x000fe400078e00ff */
[----:B------:R-:W-:Y:S01]  /*f5c0*/  @P0 STS [UR23+0x30], RZ ;  /* 0x000030ffff000988 */ /* 0x000fe20008000817 */
[----:B------:R-:W-:Y:S02]  /*f5d0*/  @P0 LOP3.LUT R23, R23, 0x1fffffff, RZ, 0xc0, !PT ;  /* 0x1fffffff17170812 */ /* 0x000fe400078ec0ff */
[----:B------:R-:W-:Y:S02]  /*f5e0*/  @P0 LOP3.LUT R24, R24, 0xfffffffe, RZ, 0xc0, !PT ;  /* 0xfffffffe18180812 */ /* 0x000fe400078ec0ff */
[--C-:B------:R-:W-:Y:S02]  /*f5f0*/  @P0 SHF.R.U32.HI R6, RZ, 0x4, R23.reuse ;  /* 0x00000004ff060819 */ /* 0x100fe40000011617 */
[----:B------:R-:W-:Y:S05]  /*f600*/  @P0 SHF.R.U64 R23, R24, 0x4, R23 ;  /* 0x0000000418170819 */ /* 0x000fea0000001217 */
[----:B------:R3:W-:Y:S01]  /*f610*/  @P0 STS [UR23+0xc], R23 ;  /* 0x00000c17ff000988 */ /* 0x0007e20008000817 */
[----:B----4-:R-:W-:Y:S02]  /*f620*/  @P0 VIADD R5, R5, 0xffffffff ;  /* 0xffffffff05050836 */ /* 0x010fe40000000000 */
[----:B------:R-:W-:Y:S01]  /*f630*/  @P0 VIADD R4, R4, 0xffffffff ;  /* 0xffffffff04040836 */ /* 0x000fe20000000000 */
[----:B---3--:R-:W-:Y:S02]  /*f640*/  PRMT R23, R10, 0x7732, RZ ;  /* 0x000077320a177816 */ /* 0x008fe400000000ff */
[----:B--2---:R-:W-:Y:S01]  /*f650*/  @P0 LOP3.LUT R25, R7, 0xf, R6, 0xb8, !PT ;  /* 0x0000000f07190812 */ /* 0x004fe200078eb806 */
[----:B------:R-:W-:Y:S04]  /*f660*/  IMAD.U32 R7, RZ, RZ, UR23 ;  /* 0x00000017ff077e24 */ /* 0x000fe8000f8e00ff */
[----:B------:R-:W-:Y:S01]  /*f670*/  @P0 STS [UR23+0x1c], R25 ;  /* 0x00001c19ff000988 */ /* 0x000fe20008000817 */
[----:B------:R-:W-:Y:S03]  /*f680*/  @P0 SHF.R.U64 R8, R7, 0x4, RZ ;  /* 0x0000000407080819 */ /* 0x000fe600000012ff */
[----:B------:R-:W2:Y:S04]  /*f690*/  @P0 LDS R6, [UR23+0x1c] ;  /* 0x00001c17ff060984 */ /* 0x000ea80008000800 */
[----:B------:R-:W-:Y:S04]  /*f6a0*/  @P0 STS [UR23+0x10], R8 ;  /* 0x00001008ff000988 */ /* 0x000fe80008000817 */
[----:B------:R-:W-:Y:S01]  /*f6b0*/  @P0 STS [UR23+0x14], R8 ;  /* 0x00001408ff000988 */ /* 0x000fe20008000817 */
[----:B--2---:R-:W-:Y:S05]  /*f6c0*/  @P0 LOP3.LUT R30, R6, 0xf0, RZ, 0xb8, !PT ;  /* 0x000000f0061e0812 */ /* 0x004fea00078eb8ff */
[----:B------:R-:W-:Y:S04]  /*f6d0*/  @P0 STS [UR23+0x1c], R30 ;  /* 0x00001c1eff000988 */ /* 0x000fe80008000817 */
[----:B------:R-:W2:Y:S02]  /*f6e0*/  @P0 LDS R6, [UR23+0x1c] ;  /* 0x00001c17ff060984 */ /* 0x000ea40008000800 */
[----:B--2---:R-:W-:Y:S02]  /*f6f0*/  @P0 LOP3.LUT R9, R6, 0xf00, RZ, 0xb8, !PT ;  /* 0x00000f0006090812 */ /* 0x004fe400078eb8ff */
[----:B------:R-:W-:Y:S03]  /*f700*/  CS2R R6, SRZ ;  /* 0x0000000000067805 */ /* 0x000fe6000001ff00 */
[----:B------:R-:W-:Y:S04]  /*f710*/  @P0 STS.64 [UR23+0x18], R8 ;  /* 0x00001808ff000988 */ /* 0x000fe80008000a17 */
[----:B------:R-:W2:Y:S04]  /*f720*/  @P0 LDS R22, [UR23+0x1c] ;  /* 0x00001c17ff160984 */ /* 0x000ea80008000800 */
[----:B------:R3:W-:Y:S02]  /*f730*/  @P0 STS.128 [UR23+0x20], R4 ;  /* 0x00002004ff000988 */ /* 0x0007e40008000c17 */
[----:B---3--:R-:W-:Y:S05]  /*f740*/  IMAD.U32 R6, RZ, RZ, UR22 ;  /* 0x00000016ff067e24 */ /* 0x008fea000f8e00ff */
[----:B------:R-:W-:Y:S01]  /*f750*/  @P0 SHF.R.U64 R8, R6, 0x4, RZ ;  /* 0x0000000406080819 */ /* 0x000fe200000012ff */
[----:B------:R-:W-:Y:S01]  /*f760*/  IMAD.MOV.U32 R6, RZ, RZ, RZ ;  /* 0x000000ffff067224 */ /* 0x000fe200078e00ff */
[----:B--2---:R-:W-:Y:S02]  /*f770*/  @P0 LOP3.LUT R24, R22, 0xf000, RZ, 0xb8, !PT ;  /* 0x0000f00016180812 */ /* 0x004fe400078eb8ff */
[C---:B------:R-:W-:Y:S01]  /*f780*/  @P0 SHF.L.U64.HI R22, R26.reuse, 0x1, R27 ;  /* 0x000000011a160819 */ /* 0x040fe2000001021b */
[----:B------:R-:W-:Y:S02]  /*f790*/  @P0 IMAD.SHL.U32 R26, R26, 0x2, RZ ;  /* 0x000000021a1a0824 */ /* 0x000fe400078e00ff */
[----:B------:R2:W-:Y:S01]  /*f7a0*/  @P0 STS [UR23+0x1c], R24 ;  /* 0x00001c18ff000988 */ /* 0x0005e20008000817 */
[----:B------:R-:W-:Y:S03]  /*f7b0*/  @P0 LOP3.LUT R22, R22, 0x1fffffff, RZ, 0xc0, !PT ;  /* 0x1fffffff16160812 */ /* 0x000fe600078ec0ff */
[----:B-1----:R-:W1:Y:S01]  /*f7c0*/  @P0 LDS R28, [UR22+0x1c] ;  /* 0x00001c16ff1c0984 */ /* 0x002e620008000800 */
[--C-:B------:R-:W-:Y:S03]  /*f7d0*/  @P0 SHF.R.U32.HI R25, RZ, 0x4, R22.reuse ;  /* 0x00000004ff190819 */ /* 0x100fe60000011616 */
[----:B------:R-:W-:Y:S04]  /*f7e0*/  @P0 STS [UR22+0x10], R8 ;  /* 0x00001008ff000988 */ /* 0x000fe80008000816 */
[----:B------:R-:W-:Y:S04]  /*f7f0*/  @P0 STS [UR22+0x14], R8 ;  /* 0x00001408ff000988 */ /* 0x000fe80008000816 */
[----:B------:R-:W-:Y:S01]  /*f800*/  @P0 STS [UR22+0x30], RZ ;  /* 0x000030ffff000988 */ /* 0x000fe20008000816 */
[----:B--2---:R-:W2:Y:S01]  /*f810*/  S2R R24, SR_LANEID ;  /* 0x0000000000187919 */ /* 0x004ea20000000000 */
[----:B-1----:R-:W-:Y:S05]  /*f820*/  @P0 LOP3.LUT R29, R28, 0xf, R25, 0xb8, !PT ;  /* 0x0000000f1c1d0812 */ /* 0x002fea00078eb819 */
[----:B------:R-:W-:Y:S04]  /*f830*/  @P0 STS [UR22+0x1c], R29 ;  /* 0x00001c1dff000988 */ /* 0x000fe80008000816 */
[----:B------:R-:W1:Y:S02]  /*f840*/  @P0 LDS R25, [UR22+0x1c] ;  /* 0x00001c16ff190984 */ /* 0x000e640008000800 */
[----:B-1----:R-:W-:Y:S05]  /*f850*/  @P0 LOP3.LUT R27, R25, 0xf0, RZ, 0xb8, !PT ;  /* 0x000000f0191b0812 */ /* 0x002fea00078eb8ff */
[----:B------:R-:W-:Y:S04]  /*f860*/  @P0 STS [UR22+0x1c], R27 ;  /* 0x00001c1bff000988 */ /* 0x000fe80008000816 */
[----:B------:R-:W1:Y:S02]  /*f870*/  @P0 LDS R5, [UR22+0x1c] ;  /* 0x00001c16ff050984 */ /* 0x000e640008000800 */
[----:B-1----:R-:W-:Y:S01]  /*f880*/  @P0 LOP3.LUT R9, R5, 0xf00, RZ, 0xb8, !PT ;  /* 0x00000f0005090812 */ /* 0x002fe200078eb8ff */
[----:B------:R-:W-:Y:S01]  /*f890*/  IMAD R5, R23, 0xf0f1, RZ ;  /* 0x0000f0f117057824 */ /* 0x000fe200078e02ff */
[----:B------:R-:W-:Y:S03]  /*f8a0*/  SHF.R.U32.HI R23, RZ, 0x1, R23 ;  /* 0x00000001ff177819 */ /* 0x000fe60000011617 */
[----:B------:R1:W-:Y:S01]  /*f8b0*/  @P0 STS.64 [UR22+0x18], R8 ;  /* 0x00001808ff000988 */ /* 0x0003e20008000a16 */
[----:B------:R-:W-:Y:S01]  /*f8c0*/  SHF.R.U32.HI R27, RZ, 0x14, R5 ;  /* 0x00000014ff1b7819 */ /* 0x000fe20000011605 */
[----:B------:R-:W-:Y:S02]  /*f8d0*/  @P0 VIADD R5, R20, 0xffffffff ;  /* 0xffffffff14050836 */ /* 0x000fe40000000000 */
[----:B------:R-:W3:Y:S01]  /*f8e0*/  @P0 LDS R25, [UR22+0x1c] ;  /* 0x00001c16ff190984 */ /* 0x000ee20008000800 */
[----:B------:R-:W-:Y:S01]  /*f8f0*/  PRMT R27, R27, 0x9910, RZ ;  /* 0x000099101b1b7816 */ /* 0x000fe200000000ff */
[----:B--2---:R-:W-:Y:S02]  /*f900*/  IMAD.SHL.U32 R20, R24, 0x4, RZ ;  /* 0x0000000418147824 */ /* 0x004fe400078e00ff */
[----:B------:R2:W-:Y:S02]  /*f910*/  @P0 STS.128 [UR22+0x20], R4 ;  /* 0x00002004ff000988 */ /* 0x0005e40008000c16 */
[----:B------:R-:W-:Y:S04]  /*f920*/  IMAD R27, R27, 0x11, RZ ;  /* 0x000000111b1b7824 */ /* 0x000fe800078e02ff */
[----:B------:R-:W-:Y:S01]  /*f930*/  IMAD.MOV R27, RZ, RZ, -R27 ;  /* 0x000000ffff1b7224 */ /* 0x000fe200078e0a1b */
[----:B-1----:R-:W-:Y:S04]  /*f940*/  @P0 LOP3.LUT R9, R26, 0xfffffffe, RZ, 0xc0, !PT ;  /* 0xfffffffe1a090812 */ /* 0x002fe800078ec0ff */
[----:B------:R-:W-:Y:S02]  /*f950*/  PRMT R26, R27, 0x7710, RZ ;  /* 0x000077101b1a7816 */ /* 0x000fe400000000ff */
[----:B------:R-:W-:Y:S03]  /*f960*/  @P0 SHF.R.U64 R22, R9, 0x4, R22 ;  /* 0x0000000409160819 */ /* 0x000fe60000001216 */
[----:B------:R-:W-:Y:S02]  /*f970*/  IMAD.IADD R26, R21, 0x1, R26 ;  /* 0x00000001151a7824 */ /* 0x000fe400078e021a */
[----:B------:R1:W-:Y:S03]  /*f980*/  @P0 STS [UR22+0xc], R22 ;  /* 0x00000c16ff000988 */ /* 0x0003e60008000816 */
[----:B------:R-:W-:Y:S02]  /*f990*/  R2UR UR6, R26 ;  /* 0x000000001a0672ca */ /* 0x000fe400000e0000 */
[----:B--2---:R-:W-:Y:S02]  /*f9a0*/  LOP3.LUT R4, R23, 0xffff, RZ, 0xc0, !PT ;  /* 0x0000ffff17047812 */ /* 0x004fe400078ec0ff */
[----:B---3--:R-:W-:Y:S03]  /*f9b0*/  @P0 LOP3.LUT R25, R25, 0xf000, RZ, 0xb8, !PT ;  /* 0x0000f00019190812 */ /* 0x008fe600078eb8ff */
[----:B------:R-:W-:Y:S02]  /*f9c0*/  IMAD R4, R4, 0x4925, RZ ;  /* 0x0000492504047824 */ /* 0x000fe400078e02ff */
[----:B------:R-:W-:Y:S04]  /*f9d0*/  @P0 STS [UR22+0x1c], R25 ;  /* 0x00001c19ff000988 */ /* 0x000fe80008000816 */
[----:B------:R-:W-:Y:S01]  /*f9e0*/  ULOP3.LUT UR6, UR6, 0xffff, URZ, 0xc0, !UPT ;  /* 0x0000ffff06067892 */ /* 0x000fe2000f8ec0ff */
[----:B------:R-:W-:Y:S03]  /*f9f0*/  NOP ;  /* 0x0000000000007918 */ /* 0x000fe60000000000 */
[----:B------:R-:W-:Y:S01]  /*fa00*/  UIADD3 UR25, UP1, UPT, UR28, UR6, URZ ;  /* 0x000000061c197290 */ /* 0x000fe2000ff3e0ff */
[----:B------:R-:W2:Y:S01]  /*fa10*/  LDS R6, [R20+UR23] ;  /* 0x0000001714067984 */ /* 0x000ea20008000800 */
[----:B------:R-:W-:Y:S01]  /*fa20*/  UIADD3 UR6, UP0, UPT, UR18, UR6, URZ ;  /* 0x0000000612067290 */ /* 0x000fe2000ff1e0ff */
[----:B------:R-:W-:Y:S01]  /*fa30*/  SHF.R.U32.HI R4, RZ, 0x11, R4 ;  /* 0x00000011ff047819 */ /* 0x000fe20000011604 */
[----:B------:R-:W-:Y:S01]  /*fa40*/  UIADD3.X UR31, UPT, UPT, URZ, URZ, URZ, UP1, !UPT ;  /* 0x000000ffff1f7290 */ /* 0x000fe20008ffe4ff */
[----:B------:R-:W3:Y:S01]  /*fa50*/  LDS R5, [R20+UR23+0x80] ;  /* 0x0000801714057984 */ /* 0x000ee20008000800 */
[----:B------:R-:W-:Y:S01]  /*fa60*/  ULEA UR32, UP1, UR25, UR16, 0x7 ;  /* 0x0000001019207291 */ /* 0x000fe2000f8238ff */
[----:B------:R-:W-:Y:S01]  /*fa70*/  PRMT R4, R4, 0x9910, RZ ;  /* 0x0000991004047816 */ /* 0x000fe200000000ff */
[----:B------:R-:W-:Y:S02]  /*fa80*/  UIADD3.X UR29, UPT, UPT, URZ, URZ, URZ, UP0, !UPT ;  /* 0x000000ffff1d7290 */ /* 0x000fe400087fe4ff */
[----:B------:R-:W-:Y:S02]  /*fa90*/  ULEA UR30, UP0, UR6, UR16, 0x7 ;  /* 0x00000010061e7291 */ /* 0x000fe4000f8038ff */
[----:B------:R-:W-:Y:S01]  /*faa0*/  IMAD R4, R4, 0xe, RZ ;  /* 0x0000000e04047824 */ /* 0x000fe200078e02ff */
[----:B------:R-:W-:Y:S01]  /*fab0*/  ULEA.HI.X UR31, UR25, UR17, UR31, 0x7, UP1 ;  /* 0x00000011191f7291 */ /* 0x000fe200088f3c1f */
[C---:B-1----:R-:W-:Y:S01]  /*fac0*/  IADD3 R22, P1, PT, R20.reuse, UR32, RZ ;  /* 0x0000002014167c10 */ /* 0x042fe2000ff3e0ff */
[----:B------:R-:W-:Y:S01]  /*fad0*/  ULEA.HI.X UR29, UR6, UR17, UR29, 0x7, UP0 ;  /* 0x00000011061d7291 */ /* 0x000fe200080f3c1d */
[----:B------:R-:W-:Y:S01]  /*fae0*/  IADD3 R8, P0, PT, R20, UR30, RZ ;  /* 0x0000001e14087c10 */ /* 0x000fe2000ff1e0ff */
[----:B------:R-:W-:Y:S02]  /*faf0*/  IMAD.MOV R4, RZ, RZ, -R4 ;  /* 0x000000ffff047224 */ /* 0x000fe400078e0a04 */
[----:B------:R-:W-:Y:S02]  /*fb00*/  IMAD.X R23, RZ, RZ, UR31, P1 ;  /* 0x0000001fff177e24 */ /* 0x000fe400088e06ff */
[----:B------:R-:W-:Y:S01]  /*fb10*/  IMAD.X R9, RZ, RZ, UR29, P0 ;  /* 0x0000001dff097e24 */ /* 0x000fe200080e06ff */
[----:B------:R-:W-:Y:S05]  /*fb20*/  PRMT R4, R4, 0x7710, RZ ;  /* 0x0000771004047816 */ /* 0x000fea00000000ff */
[----:B------:R-:W-:Y:S05]  /*fb30*/  IMAD.IADD R4, R21, 0x1, R4 ;  /* 0x0000000115047824 */ /* 0x000fea00078e0204 */
[----:B------:R-:W-:Y:S01]  /*fb40*/  R2UR UR25, R4 ;  /* 0x00000000041972ca */ /* 0x000fe200000e0000 */
[----:B--2---:R1:W2:Y:S04]  /*fb50*/  ATOMG.E.EXCH.STRONG.GPU PT, RZ, [R22], R6 ;  /* 0x0000000616ff73a8 */ /* 0x0042a800041ee100 */
[----:B---3--:R1:W2:Y:S02]  /*fb60*/  ATOMG.E.EXCH.STRONG.GPU PT, RZ, [R8], R5 ;  /* 0x0000000508ff73a8 */ /* 0x0082a400041ee100 */
[----:B--2---:R-:W-:Y:S11]  /*fb70*/  ELECT P0, URZ, PT ;  /* 0x0000000000ff782f */ /* 0x004ff60003800000 */
[----:B------:R-:W-:Y:S02]  /*fb80*/  @!UPT UIADD3 URZ, UPT, UPT, URZ, URZ, URZ ;  /* 0x000000fffffff290 */ /* 0x000fe4000fffe0ff */
[----:B------:R-:W-:Y:S05]  /*fb90*/  @!P0 BRA `(.L_x_199) ;  /* 0x0000000000b48947 */ /* 0x000fea0003800000 */
[----:B------:R-:W-:Y:S01]  /*fba0*/  STS [UR21+0x30], RZ ;  /* 0x000030ffff007988 */ /* 0x000fe20008000815 */
[----:B------:R-:W-:Y:S01]  /*fbb0*/  ISETP.NE.U32.AND P0, PT, R2, RZ, PT ;  /* 0x000000ff0200720c */ /* 0x000fe20003f05070 */
[----:B-1----:R-:W-:Y:S01]  /*fbc0*/  IMAD.WIDE R8, R14, 0xc, R18 ;  /* 0x0000000c0e087825 */ /* 0x002fe200078e0212 */
[----:B------:R-:W-:Y:S02]  /*fbd0*/  ISETP.NE.U32.AND P1, PT, R12, RZ, PT ;  /* 0x000000ff0c00720c */ /* 0x000fe40003f25070 */
[----:B------:R-:W-:Y:S02]  /*fbe0*/  ISETP.NE.AND.EX P0, PT, R3, RZ, PT, P0 ;  /* 0x000000ff0300720c */ /* 0x000fe40003f05300 */
[----:B------:R-:W2:Y:S01]  /*fbf0*/  LDG.E R28, desc[UR50][R8.64] ;  /* 0x00000032081c7981 */ /* 0x000ea2000c1e1900 */
[----:B------:R-:W-:Y:S10]  /*fc00*/  ISETP.NE.AND.EX P1, PT, R13, RZ, PT, P1 ;  /* 0x000000ff0d00720c */ /* 0x000ff40003f25310 */
[----:B------:R-:W1:Y:S08]  /*fc10*/  @P0 LDC.64 R4, c[0x0][0xb10] ;  /* 0x0002c400ff040b82 */ /* 0x000e700000000a00 */
[----:B------:R-:W3:Y:S01]  /*fc20*/  @P1 LDC.64 R6, c[0x0][0xb08] ;  /* 0x0002c200ff061b82 */ /* 0x000ee20000000a00 */
[----:B--2---:R-:W-:Y:S01]  /*fc30*/  SHF.R.S32.HI R29, RZ, 0x1f, R28 ;  /* 0x0000001fff1d7819 */ /* 0x004fe2000001141c */
[C---:B-1----:R-:W-:Y:S04]  /*fc40*/  @P0 IMAD.WIDE R4, R14.reuse, 0x8, R4 ;  /* 0x000000080e040825 */ /* 0x042fe800078e0204 */
[----:B---3--:R-:W-:Y:S01]  /*fc50*/  @P1 IMAD.WIDE R6, R14, 0x8, R6 ;  /* 0x000000080e061825 */ /* 0x008fe200078e0206 */
[----:B------:R-:W2:Y:S04]  /*fc60*/  @P0 LDG.E.64 R24, desc[UR50][R4.64] ;  /* 0x0000003204180981 */ /* 0x000ea8000c1e1b00 */
[----:B------:R1:W3:Y:S04]  /*fc70*/  @P1 LDG.E.64 R26, desc[UR50][R6.64] ;  /* 0x00000032061a1981 */ /* 0x0002e8000c1e1b00 */
[----:B------:R4:W5:Y:S04]  /*fc80*/  LDG.E R5, desc[UR50][R8.64+0x4] ;  /* 0x0000043208057981 */ /* 0x000968000c1e1900 */
[----:B-1----:R-:W1:Y:S01]  /*fc90*/  LDS R7, [UR21+0x1c] ;  /* 0x00001c15ff077984 */ /* 0x002e620008000800 */
[----:B------:R-:W-:Y:S05]  /*fca0*/  IMAD.U32 R6, RZ, RZ, UR21 ;  /* 0x00000015ff067e24 */ /* 0x000fea000f8e00ff */
[----:B----4-:R-:W-:Y:S05]  /*fcb0*/  SHF.R.U64 R8, R6, 0x4, RZ ;  /* 0x0000000406087819 */ /* 0x010fea00000012ff */
[----:B------:R-:W-:Y:S04]  /*fcc0*/  STS [UR21+0x10], R8 ;  /* 0x00001008ff007988 */ /* 0x000fe80008000815 */
[----:B------:R-:W-:Y:S01]  /*fcd0*/  STS [UR21+0x14], R8 ;  /* 0x00001408ff007988 */ /* 0x000fe20008000815 */
[----:B------:R-:W-:Y:S02]  /*fce0*/  @!P0 IMAD.MOV.U32 R24, RZ, RZ, R28 ;  /* 0x000000ffff188224 */ /* 0x000fe400078e001c */
[----:B------:R-:W-:Y:S01]  /*fcf0*/  @!P0 IMAD.MOV.U32 R25, RZ, RZ, R29 ;  /* 0x000000ffff198224 */ /* 0x000fe200078e001d */
[----:B---3--:R-:W-:Y:S04]  /*fd00*/  @P1 STS.64 [UR21], R26 ;  /* 0x0000001aff001988 */ /* 0x008fe80008000a15 */
[C---:B--2---:R-:W-:Y:S01]  /*fd10*/  SHF.L.U64.HI R21, R24.reuse, 0x1, R25 ;  /* 0x0000000118157819 */ /* 0x044fe20000010219 */
[----:B------:R-:W-:Y:S03]  /*fd20*/  IMAD.SHL.U32 R24, R24, 0x2, RZ ;  /* 0x0000000218187824 */ /* 0x000fe600078e00ff */
[----:B------:R-:W-:Y:S02]  /*fd30*/  LOP3.LUT R21, R21, 0x1fffffff, RZ, 0xc0, !PT ;  /* 0x1fffffff15157812 */ /* 0x000fe400078ec0ff */
[----:B------:R-:W-:Y:S02]  /*fd40*/  LOP3.LUT R24, R24, 0xfffffffe, RZ, 0xc0, !PT ;  /* 0xfffffffe18187812 */ /* 0x000fe400078ec0ff */
[--C-:B------:R-:W-:Y:S02]  /*fd50*/  SHF.R.U32.HI R4, RZ, 0x4, R21.reuse ;  /* 0x00000004ff047819 */ /* 0x100fe40000011615 */
[----:B------:R-:W-:Y:S02]  /*fd60*/  SHF.R.U64 R21, R24, 0x4, R21 ;  /* 0x0000000418157819 */ /* 0x000fe40000001215 */
[----:B-1----:R-:W-:Y:S02]  /*fd70*/  LOP3.LUT R30, R7, 0xf, R4, 0xb8, !PT ;  /* 0x0000000f071e7812 */ /* 0x002fe400078eb804 */
[----:B------:R-:W-:Y:S01]  /*fd80*/  CS2R R6, SRZ ;  /* 0x0000000000067805 */ /* 0x000fe2000001ff00 */
[----:B------:R-:W-:Y:S01]  /*fd90*/  STS [UR21+0xc], R21 ;  /* 0x00000c15ff007988 */ /* 0x000fe20008000815 */
[----:B-----5:R-:W-:Y:S03]  /*fda0*/  VIADD R5, R5, 0xffffffff ;  /* 0xffffffff05057836 */ /* 0x020fe60000000000 */
[----:B------:R-:W-:Y:S04]  /*fdb0*/  STS [UR21+0x1c], R30 ;  /* 0x00001c1eff007988 */ /* 0x000fe80008000815 */
[----:B------:R-:W1:Y:S02]  /*fdc0*/  LDS R4, [UR21+0x1c] ;  /* 0x00001c15ff047984 */ /* 0x000e640008000800 */
[----:B-1----:R-:W-:Y:S05]  /*fdd0*/  LOP3.LUT R23, R4, 0xf0, RZ, 0xb8, !PT ;  /* 0x000000f004177812 */ /* 0x002fea00078eb8ff */
        /* <DEDUP_REMOVED lines=9> */
.L_x_199:
[----:B------:R-:W-:Y:S05]  /*fe70*/  BSYNC.RECONVERGENT B0 ;  /* 0x0000000000007941 */ /* 0x000fea0003800200 */
.L_x_198:
[----:B------:R-:W-:Y:S01]  /*fe80*/  ULOP3.LUT UR25, UR25, 0xffff, URZ, 0xc0, !UPT ;  /* 0x0000ffff19197892 */ /* 0x000fe2000f8ec0ff */
[----:B------:R-:W-:Y:S03]  /*fe90*/  NOP ;  /* 0x0000000000007918 */ /* 0x000fe60000000000 */
[----:B------:R-:W-:Y:S01]  /*fea0*/  UIADD3 UR6, UP0, UPT, UR9, UR25, URZ ;  /* 0x0000001909067290 */ /* 0x000fe2000ff1e0ff */
[----:B--2---:R-:W2:Y:S01]  /*feb0*/  LDS R4, [R20+UR21] ;  /* 0x0000001514047984 */ /* 0x004ea20008000800 */
[----:B------:R-:W-:Y:S02]  /*fec0*/  BSSY.RECONVERGENT B0, `(.L_x_200) ;  /* 0x0000039000007945 */ /* 0x000fe40003800200 */
[----:B------:R-:W-:Y:S02]  /*fed0*/  UIADD3.X UR27, UPT, UPT, URZ, URZ, URZ, UP0, !UPT ;  /* 0x000000ffff1b7290 */ /* 0x000fe400087fe4ff */
[----:B------:R-:W-:Y:S04]  /*fee0*/  ULEA UR26, UP0, UR6, UR14, 0x7 ;  /* 0x0000000e061a7291 */ /* 0x000fe8000f8038ff */
[----:B------:R-:W-:Y:S02]  /*fef0*/  ULEA.HI.X UR27, UR6, UR15, UR27, 0x7, UP0 ;  /* 0x0000000f061b7291 */ /* 0x000fe400080f3c1b */
[----:B------:R-:W-:Y:S01]  /*ff00*/  UIADD3 UR25, UP0, UPT, UR19, UR25, URZ ;  /* 0x0000001913197290 */ /* 0x000fe2000ff1e0ff */
[----:B-1----:R-:W-:Y:S03]  /*ff10*/  IADD3 R6, P0, PT, R20, UR26, RZ ;  /* 0x0000001a14067c10 */ /* 0x002fe6000ff1e0ff */
[----:B------:R-:W-:Y:S02]  /*ff20*/  UIADD3.X UR6, UPT, UPT, URZ, URZ, URZ, UP0, !UPT ;  /* 0x000000ffff067290 */ /* 0x000fe400087fe4ff */
[----:B------:R-:W-:Y:S05]  /*ff30*/  IMAD.X R7, RZ, RZ, UR27, P0 ;  /* 0x0000001bff077e24 */ /* 0x000fea00080e06ff */
[----:B--2---:R1:W2:Y:S02]  /*ff40*/  ATOMG.E.EXCH.STRONG.GPU PT, RZ, [R6], R4 ;  /* 0x0000000406ff73a8 */ /* 0x0042a400041ee100 */
[----:B--2---:R-:W-:Y:S11]  /*ff50*/  ELECT P0, URZ, PT ;  /* 0x0000000000ff782f */ /* 0x004ff60003800000 */
[----:B------:R-:W-:Y:S02]  /*ff60*/  @!UPT UIADD3 URZ, UPT, UPT, URZ, URZ, URZ ;  /* 0x000000fffffff290 */ /* 0x000fe4000fffe0ff */
[----:B------:R-:W-:Y:S05]  /*ff70*/  @!P0 BRA `(.L_x_201) ;  /* 0x0000000000b48947 */ /* 0x000fea0003800000 */
[----:B------:R-:W-:Y:S01]  /*ff80*/  STS [UR20+0x30], RZ ;  /* 0x000030ffff007988 */ /* 0x000fe20008000814 */
[----:B------:R-:W-:Y:S01]  /*ff90*/  ISETP.NE.U32.AND P0, PT, RZ, UR12, PT ;  /* 0x0000000cff007c0c */ /* 0x000fe2000bf05070 */
[C---:B------:R-:W-:Y:S03]  /*ffa0*/  IMAD.WIDE R8, R14.reuse, 0xc, R18 ;  /* 0x0000000c0e087825 */ /* 0x040fe600078e0212 */
[----:B------:R-:W-:Y:S02]  /*ffb0*/  ISETP.NE.AND.EX P1, PT, RZ, UR13, PT, P0 ;  /* 0x0000000dff007c0c */ /* 0x000fe4000bf25300 */
[----:B------:R-:W2:Y:S01]  /*ffc0*/  LDG.E R28, desc[UR50][R8.64] ;  /* 0x00000032081c7981 */ /* 0x000ea2000c1e1900 */
[C---:B-1----:R-:W-:Y:S03]  /*ffd0*/  LEA R6, P0, R14.reuse, RZ, 0x3 ;  /* 0x000000ff0e067211 */ /* 0x042fe600078018ff */
[----:B------:R1:W3:Y:S01]  /*ffe0*/  LDG.E R5, desc[UR50][R8.64+0x4] ;  /* 0x0000043208057981 */ /* 0x0002e2000c1e1900 */
[----:B------:R-:W-:Y:S06]  /*fff0*/  LEA.HI.X.SX32 R7, R14, RZ, 0x3, P0 ;  /* 0x000000ff0e077211 */ /* 0x000fec00000f1eff */
[C---:B------:R-:W-:Y:S04]  /*10000*/  @P1 IADD3 R22, P0, PT, R6.reuse, UR12, RZ ;  /* 0x0000000c06161c10 */ /* 0x040fe8000ff1e0ff */
[C---:B------:R-:W-:Y:S02]  /*10010*/  @P1 IADD3.X R23, PT, PT, R7.reuse, UR13, RZ, P0, !PT ;  /* 0x0000000d07171c10 */ /* 0x040fe400087fe4ff */
[----:B------:R-:W-:Y:S01]  /*10020*/  IADD3 R26, P0, PT, R6, UR10, RZ ;  /* 0x0000000a061a7c10 */ /* 0x000fe2000ff1e0ff */
[----:B------:R-:W-:Y:S02]  /*10030*/  IMAD.U32 R6, RZ, RZ, UR20 ;  /* 0x00000014ff067e24 */ /* 0x000fe4000f8e00ff */
[----:B------:R-:W4:Y:S01]  /*10040*/  @P1 LDG.E.64 R24, desc[UR50][R22.64] ;  /* 0x0000003216181981 */ /* 0x000f22000c1e1b00 */
[----:B------:R-:W-:Y:S03]  /*10050*/  IADD3.X R27, PT, PT, R7, UR11, RZ, P0, !PT ;  /* 0x0000000b071b7c10 */ /* 0x000fe600087fe4ff */
[----:B------:R-:W5:Y:S04]  /*10060*/  LDS R7, [UR20+0x1c] ;  /* 0x00001c14ff077984 */ /* 0x000f680008000800 */
[----:B------:R-:W5:Y:S01]  /*10070*/  LDG.E.64 R26, desc[UR50][R26.64] ;  /* 0x000000321a1a7981 */ /* 0x000f62000c1e1b00 */
[----:B-1----:R-:W-:Y:S05]  /*10080*/  SHF.R.U64 R8, R6, 0x4, RZ ;  /* 0x0000000406087819 */ /* 0x002fea00000012ff */
[----:B------:R-:W-:Y:S04]  /*10090*/  STS [UR20+0x10], R8 ;  /* 0x00001008ff007988 */ /* 0x000fe80008000814 */
[----:B------:R-:W-:Y:S04]  /*100a0*/  STS [UR20+0x14], R8 ;  /* 0x00001408ff007988 */ /* 0x000fe80008000814 */
[----:B-----5:R-:W-:Y:S01]  /*100b0*/  STS.64 [UR20], R26 ;  /* 0x0000001aff007988 */ /* 0x020fe20008000a14 */
[--C-:B--2---:R-:W-:Y:S01]  /*100c0*/  SHF.R.S32.HI R29, RZ, 0x1f, R28.reuse ;  /* 0x0000001fff1d7819 */ /* 0x104fe2000001141c */
[----:B------:R-:W-:Y:S02]  /*100d0*/  @!P1 IMAD.MOV.U32 R24, RZ, RZ, R28 ;  /* 0x000000ffff189224 */ /* 0x000fe400078e001c */
[----:B---3--:R-:W-:Y:S02]  /*100e0*/  VIADD R5, R5, 0xffffffff ;  /* 0xffffffff05057836 */ /* 0x008fe40000000000 */
[----:B------:R-:W-:Y:S05]  /*100f0*/  @!P1 IMAD.MOV.U32 R25, RZ, RZ, R29 ;  /* 0x000000ffff199224 */ /* 0x000fea00078e001d */
[C---:B----4-:R-:W-:Y:S01]  /*10100*/  SHF.L.U64.HI R21, R24.reuse, 0x1, R25 ;  /* 0x0000000118157819 */ /* 0x050fe20000010219 */
[----:B------:R-:W-:Y:S03]  /*10110*/  IMAD.SHL.U32 R24, R24, 0x2, RZ ;  /* 0x0000000218187824 */ /* 0x000fe600078e00ff */
[----:B------:R-:W-:Y:S02]  /*10120*/  LOP3.LUT R21, R21, 0x1fffffff, RZ, 0xc0, !PT ;  /* 0x1fffffff15157812 */ /* 0x000fe400078ec0ff */
[----:B------:R-:W-:Y:S02]  /*10130*/  LOP3.LUT R24, R24, 0xfffffffe, RZ, 0xc0, !PT ;  /* 0xfffffffe18187812 */ /* 0x000fe400078ec0ff */
[--C-:B------:R-:W-:Y:S02]  /*10140*/  SHF.R.U32.HI R4, RZ, 0x4, R21.reuse ;  /* 0x00000004ff047819 */ /* 0x100fe40000011615 */
[----:B------:R-:W-:Y:S02]  /*10150*/  SHF.R.U64 R21, R24, 0x4, R21 ;  /* 0x0000000418157819 */ /* 0x000fe40000001215 */
[----:B------:R-:W-:Y:S02]  /*10160*/  LOP3.LUT R30, R7, 0xf, R4, 0xb8, !PT ;  /* 0x0000000f071e7812 */ /* 0x000fe400078eb804 */
[----:B------:R-:W-:Y:S01]  /*10170*/  CS2R R6, SRZ ;  /* 0x0000000000067805 */ /* 0x000fe2000001ff00 */
[----:B------:R-:W-:Y:S04]  /*10180*/  STS [UR20+0xc], R21 ;  /* 0x00000c15ff007988 */ /* 0x000fe80008000814 */
        /* <DEDUP_REMOVED lines=12> */
.L_x_201:
[----:B------:R-:W-:Y:S05]  /*10250*/  BSYNC.RECONVERGENT B0 ;  /* 0x0000000000007941 */ /* 0x000fea0003800200 */
.L_x_200:
[----:B------:R-:W-:Y:S01]  /*10260*/  NOP ;  /* 0x0000000000007918 */ /* 0x000fe20000000000 */
[----:B-12---:R-:W1:Y:S01]  /*10270*/  LDS R4, [R20+UR20] ;  /* 0x0000001414047984 */ /* 0x006e620008000800 */
[----:B------:R-:W-:Y:S01]  /*10280*/  ULEA UR34, UP0, UR25, UR14, 0x7 ;  /* 0x0000000e19227291 */ /* 0x000fe2000f8038ff */
[----:B------:R-:W-:Y:S01]  /*10290*/  UMOV UR33, UR31 ;  /* 0x0000001f00217c82 */ /* 0x000fe20008000000 */
[----:B------:R-:W-:Y:S02]  /*102a0*/  UMOV UR31, UR29 ;  /* 0x0000001d001f7c82 */ /* 0x000fe40008000000 */
[----:B------:R-:W-:Y:S02]  /*102b0*/  ULEA.HI.X UR35, UR25, UR15, UR6, 0x7, UP0 ;  /* 0x0000000f19237291 */ /* 0x000fe400080f3c06 */
[----:B------:R-:W-:Y:S04]  /*102c0*/  IADD3 R6, P0, PT, R20, UR34, RZ ;  /* 0x0000002214067c10 */ /* 0x000fe8000ff1e0ff */
[----:B------:R-:W-:Y:S05]  /*102d0*/  IADD3.X R7, PT, PT, RZ, UR35, RZ, P0, !PT ;  /* 0x00000023ff077c10 */ /* 0x000fea00087fe4ff */
[----:B-1----:R2:W5:Y:S01]  /*102e0*/  ATOMG.E.EXCH.STRONG.GPU PT, RZ, [R6], R4 ;  /* 0x0000000406ff73a8 */ /* 0x00256200041ee100 */
[----:B------:R-:W-:Y:S04]  /*102f0*/  DEPBAR {5,4,3,2,1,0} ;  /* 0x0000003f0000791a */ /* 0x000fe80000000000 */
[----:B------:R-:W1:Y:S02]  /*10300*/  CCTL.E.C.LDCU.IV.DEEP [UR32] ;  /* 0x0000000020007540 */ /* 0x000e640009c08000 */
[----:B-1----:R2:W-:Y:S01]  /*10310*/  UTMACCTL.IV [UR32] ;  /* 0x00000000200079b9 */ /* 0x0025e20008000000 */
        /* <DEDUP_REMOVED lines=9> */
[----:B------:R-:W-:Y:S01]  /*103b0*/  NOP ;  /* 0x0000000000007918 */ /* 0x000fe20000000000 */
.L_x_197:
[----:B-----5:R-:W-:Y:S01]  /*103c0*/  ELECT P0, URZ, PT ;  /* 0x0000000000ff782f */ /* 0x020fe20003800000 */
[----:B------:R-:W-:Y:S11]  /*103d0*/  BSSY.RECONVERGENT B0, `(.L_x_202) ;  /* 0x0000011000007945 */ /* 0x000ff60003800200 */
[----:B------:R-:W-:Y:S01]  /*103e0*/  @!UPT UIADD3 URZ, UPT, UPT, URZ, URZ, URZ ;  /* 0x000000fffffff290 */ /* 0x000fe2000fffe0ff */
[----:B------:R-:W-:Y:S05]  /*103f0*/  @!P0 BRA `(.L_x_203) ;  /* 0x0000000000388947 */ /* 0x000fea0003800000 */
[----:B------:R0:W-:Y:S01]  /*10400*/  UTMACMDFLUSH ;  /* 0x00000000000079b7 */ /* 0x0001e20000000000 */
[----:B------:R-:W-:Y:S09]  /*10410*/  UIMAD UR6, UR8, 0x14, UR4 ;  /* 0x00000014080678a4 */ /* 0x000ff2000f8e0204 */
[----:B------:R4:W-:Y:S04]  /*10420*/  STS [UR6+0x2c0], R16 ;  /* 0x0002c010ff007988 */ /* 0x0009e80008000806 */
        /* <DEDUP_REMOVED lines=9> */
[----:B-----5:R-:W1:Y:S01]  /*104c0*/  FENCE.VIEW.ASYNC.S ;  /* 0x00000000000073c6 */ /* 0x020e620000000000 */
[----:B------:R-:W-:Y:S04]  /*104d0*/  DEPBAR.LE SB0, 0x0 ;  /* 0x000080000000791a */ /* 0x000fe80000000000 */
.L_x_203:
[----:B--2---:R-:W-:Y:S05]  /*104e0*/  BSYNC.RECONVERGENT B0 ;  /* 0x0000000000007941 */ /* 0x004fea0003800200 */
.L_x_202:
[----:B------:R-:W-:Y:S09]  /*104f0*/  UISETP.NE.AND UP0, UPT, UR37, 0x8, UPT ;  /* 0x000000082500788c */ /* 0x000ff2000bf05270 */
[----:B------:R-:W-:Y:S05]  /*10500*/  BRA.U !UP0, `(.L_x_204) ;  /* 0x0000000108047547 */ /* 0x000fea000b800000 */
[----:B------:R-:W-:Y:S05]  /*10510*/  BPT.TRAP 0x1 ;  /* 0x000000040000795c */ /* 0x000fea0000300000 */
.L_x_204:
[----:B------:R-:W-:Y:S01]  /*10520*/  UIADD3 UR6, UPT, UPT, UR8, -0x4, URZ ;  /* 0xfffffffc08067890 */ /* 0x000fe2000fffe0ff */
[----:B-1----:R-:W-:Y:S01]  /*10530*/  SYNCS.ARRIVE.TRANS64.A1T0 RZ, [UR24+0x1a0], RZ ;  /* 0x0001a0ffffff79a7 */ /* 0x002fe20008100018 */
[----:B------:R-:W-:Y:S01]  /*10540*/  UIADD3 UR24, UPT, UPT, UR7, -0x4, URZ ;  /* 0xfffffffc07187890 */ /* 0x000fe2000fffe0ff */
[----:B------:R-:W-:Y:S01]  /*10550*/  ISETP.NE.AND P0, PT, R11, RZ, PT ;  /* 0x000000ff0b00720c */ /* 0x000fe20003f05270 */
[----:B------:R-:W-:Y:S02]  /*10560*/  UISETP.GE.U32.AND UP1, UPT, UR6, -0x8, UPT ;  /* 0xfffffff80600788c */ /* 0x000fe4000bf26070 */
[----:B------:R-:W-:Y:S02]  /*10570*/  UISETP.GE.U32.AND UP0, UPT, UR24, -0x8, UPT ;  /* 0xfffffff81800788c */ /* 0x000fe4000bf06070 */
[----:B------:R-:W-:Y:S02]  /*10580*/  USEL UR24, URZ, 0x1, UP1 ;  /* 0x00000001ff187887 */ /* 0x000fe40008800000 */
[----:B------:R-:W-:Y:S02]  /*10590*/  USEL UR6, URZ, 0x1, UP0 ;  /* 0x00000001ff067887 */ /* 0x000fe40008000000 */
[----:B------:R-:W-:Y:S02]  /*105a0*/  ULOP3.LUT UR26, UR8, 0x7, URZ, 0xc0, !UPT ;  /* 0x00000007081a7892 */ /* 0x000fe4000f8ec0ff */
[----:B------:R-:W-:Y:S01]  /*105b0*/  ULOP3.LUT UR25, UR7, 0x7, URZ, 0xc0, !UPT ;  /* 0x0000000707197892 */ /* 0x000fe2000f8ec0ff */
[----:B------:R-:W-:Y:S01]  /*105c0*/  LOP3.LUT R0, R0, UR24, RZ, 0x3c, !PT ;  /* 0x0000001800007c12 */ /* 0x000fe2000f8e3cff */
[----:B------:R-:W-:Y:S01]  /*105d0*/  ULOP3.LUT UR8, UR26, 0x4, URZ, 0x3c, !UPT ;  /* 0x000000041a087892 */ /* 0x000fe2000f8e3cff */
[----:B------:R-:W-:Y:S01]  /*105e0*/  LOP3.LUT R17, R17, UR6, RZ, 0x3c, !PT ;  /* 0x0000000611117c12 */ /* 0x000fe2000f8e3cff */
[----:B------:R-:W-:Y:S01]  /*105f0*/  ULOP3.LUT UR7, UR25, 0x4, URZ, 0x3c, !UPT ;  /* 0x0000000419077892 */ /* 0x000fe2000f8e3cff */
[----:B------:R-:W-:Y:S11]  /*10600*/  @!P0 EXIT ;  /* 0x000000000000894d */ /* 0x000ff60003800000 */
[----:B------:R-:W-:Y:S05]  /*10610*/  BRA `(.L_x_205) ;  /* 0xffffffe800f47947 */ /* 0x000fea000383ffff */
.L_x_304:
[----:B------:R-:W-:Y:S01]  /*10620*/  UMOV UR6, 0x40 ;  /* 0x0000004000067882 */ /* 0x000fe20000000000 */
[----:B------:R-:W-:Y:S01]  /*10630*/  NOP ;  /* 0x0000000000007918 */ /* 0x000fe20000000000 */
[----:B------:R-:W-:Y:S01]  /*10640*/  ULEA UR6, UR5, UR6, 0x18 ;  /* 0x0000000605067291 */ /* 0x000fe2000f8ec0ff */
[----:B------:R-:W-:Y:S02]  /*10650*/  UMOV UR4, 0x400 ;  /* 0x0000040000047882 */ /* 0x000fe40000000000 */
[----:B------:R-:W-:-:S06]  /*10660*/  ULEA UR4, UR5, UR4, 0x18 ;  /* 0x0000000405047291 */ /* 0x000fcc000f8ec0ff */
[----:B------:R-:W2:Y:S02]  /*10670*/  LDS.U8 R0, [UR6+0x1c] ;  /* 0x00001c06ff007984 */ /* 0x000ea40008000000 */
[----:B--2---:R-:W-:-:S13]  /*10680*/  ISETP.NE.AND P0, PT, R0, RZ, PT ;  /* 0x000000ff0000720c */ /* 0x004fda0003f05270 */
[----:B------:R-:W-:Y:S05]  /*10690*/  @P0 BRA `(.L_x_206) ;  /* 0x0000000400100947 */ /* 0x000fea0003800000 */
[----:B------:R-:W-:Y:S02]  /*106a0*/  ULOP3.LUT UR44, UR5, 0x1, URZ, 0xc0, !UPT ;  /* 0x00000001052c7892 */ /* 0x000fe4000f8ec0ff */
[----:B------:R-:W-:Y:S02]  /*106b0*/  ULOP3.LUT UR43, UR5, 0x1, URZ, 0x3c, !UPT ;  /* 0x00000001052b7892 */ /* 0x000fe4000f8e3cff */
[----:B------:R-:W-:Y:S02]  /*106c0*/  UISETP.NE.U32.AND UP0, UPT, UR44, 0x1, UPT ;  /* 0x000000012c00788c */ /* 0x000fe4000bf05070 */
[----:B------:R-:W-:-:S07]  /*106d0*/  UIADD3 UR7, UPT, UPT, UR6, 0x8, URZ ;  /* 0x0000000806077890 */ /* 0x000fce000fffe0ff */
[----:B------:R-:W-:Y:S05]  /*106e0*/  BRA.U !UP0, `(.L_x_207) ;  /* 0x00000001089c7547 */ /* 0x000fea000b800000 */
[----:B------:R-:W-:Y:S01]  /*106f0*/  ELECT P0, URZ, PT ;  /* 0x0000000000ff782f */ /* 0x000fe20003800000 */
[----:B------:R-:W-:-:S12]  /*10700*/  BSSY B0, `(.L_x_207) ;  /* 0x0000025000007945 */ /* 0x000fd80003800000 */
[----:B------:R-:W-:Y:S05]  /*10710*/  @!P0 BRA `(.L_x_208) ;  /* 0x00000000008c8947 */ /* 0x000fea0003800000 */
[----:B------:R-:W-:-:S05]  /*10720*/  UMOV UR5, 0x10 ;  /* 0x0000001000057882 */ /* 0x000fca0000000000 */
[----:B------:R-:W-:Y:S04]  /*10730*/  DEPBAR.LE SB2, 0x36 ;  /* 0x0000ad800000791a */ /* 0x000fe80000000000 */
[----:B------:R-:W2:Y:S02]  /*10740*/  UTCATOMSWS.2CTA.FIND_AND_SET.ALIGN UP1, UR5, UR5 ;  /* 0x00000005000575e3 */ /* 0x000ea40008220800 */
[----:B--2---:R-:W-:Y:S01]  /*10750*/  MOV R11, UR5 ;  /* 0x00000005000b7c02 */ /* 0x004fe20008000f00 */
[----:B------:R-:W-:Y:S06]  /*10760*/  BRA.U UP1, `(.L_x_209) ;  /* 0x0000000101187547 */ /* 0x000fec000b800000 */
.L_x_210:
[----:B------:R-:W-:Y:S05]  /*10770*/  NANOSLEEP 0x64 ;  /* 0x000000640000795d */ /* 0x000fea0003800000 */
[----:B------:R-:W-:-:S05]  /*10780*/  UMOV UR5, 0x10 ;  /* 0x0000001000057882 */ /* 0x000fca0000000000 */
[----:B------:R-:W-:Y:S04]  /*10790*/  DEPBAR.LE SB2, 0x36 ;  /* 0x0000ad800000791a */ /* 0x000fe80000000000 */
[----:B------:R-:W2:Y:S02]  /*107a0*/  UTCATOMSWS.2CTA.FIND_AND_SET.ALIGN UP1, UR5, UR5 ;  /* 0x00000005000575e3 */ /* 0x000ea40008220800 */
[----:B--2---:R-:W-:Y:S01]  /*107b0*/  MOV R11, UR5 ;  /* 0x00000005000b7c02 */ /* 0x004fe20008000f00 */
[----:B------:R-:W-:Y:S05]  /*107c0*/  BRA.U !UP1, `(.L_x_210) ;  /* 0xfffffffd09e87547 */ /* 0x000fea000b83ffff */
.L_x_209:
[----:B------:R-:W2:Y:S01]  /*107d0*/  LDS R5, [UR6+0x10] ;  /* 0x00001006ff057984 */ /* 0x000ea20008000800 */
[----:B------:R-:W-:Y:S01]  /*107e0*/  IMAD.U32 R3, RZ, RZ, UR4 ;  /* 0x00000004ff037e24 */ /* 0x000fe2000f8e00ff */
[----:B------:R-:W-:-:S03]  /*107f0*/  MOV R2, UR43 ;  /* 0x0000002b00027c02 */ /* 0x000fc60008000f00 */
[----:B------:R-:W-:Y:S01]  /*10800*/  VIADD R3, R3, 0x360 ;  /* 0x0000036003037836 */ /* 0x000fe20000000000 */
[----:B--2---:R-:W-:-:S04]  /*10810*/  SHF.L.U32 R5, R5, 0x1f, RZ ;  /* 0x0000001f05057819 */ /* 0x004fc800000006ff */
[----:B------:R-:W2:Y:S02]  /*10820*/  SYNCS.PHASECHK.TRANS64.TRYWAIT P0, [UR6+0x8], R5 ;  /* 0x00000805ff0075a7 */ /* 0x000ea40008001106 */
[----:B--2---:R-:W-:Y:S05]  /*10830*/  @P0 BRA `(.L_x_211) ;  /* 0x0000000000080947 */ /* 0x004fea0003800000 */
[----:B------:R-:W2:Y:S02]  /*10840*/  SYNCS.PHASECHK.TRANS64.TRYWAIT P0, [UR6+0x8], R5 ;  /* 0x00000805ff0075a7 */ /* 0x000ea40008001106 */
[----:B--2---:R-:W-:Y:S05]  /*10850*/  @!P0 BRA `(.L_x_212) ;  /* 0x0000001c00748947 */ /* 0x004fea0003800000 */
.L_x_211:
[----:B------:R-:W-:Y:S01]  /*10860*/  HFMA2 R4, -RZ, RZ, 0, 5.9604644775390625e-08 ;  /* 0x00000001ff047431 */ /* 0x000fe200000001ff */
[----:B------:R-:W-:Y:S01]  /*10870*/  UPRMT UR5, UR43, 0x654, UR7 ;  /* 0x000006542b057896 */ /* 0x000fe20008000007 */
[----:B-----5:R-:W-:Y:S01]  /*10880*/  IMAD.MOV.U32 R6, RZ, RZ, 0xffff ;  /* 0x0000ffffff067424 */ /* 0x020fe200078e00ff */
[----:B------:R-:W-:Y:S01]  /*10890*/  PRMT R2, R2, 0x654, R3 ;  /* 0x0000065402027816 */ /* 0x000fe20000000003 */
[----:B--2---:R-:W-:Y:S02]  /*108a0*/  IMAD.MOV.U32 R0, RZ, RZ, 0x4 ;  /* 0x00000004ff007424 */ /* 0x004fe400078e00ff */
[----:B------:R-:W-:Y:S01]  /*108b0*/  IMAD.SHL.U32 R7, R11, 0x20, RZ ;  /* 0x000000200b077824 */ /* 0x000fe200078e00ff */
[----:B------:R-:W-:Y:S02]  /*108c0*/  MOV R3, UR5 ;  /* 0x0000000500037c02 */ /* 0x000fe40008000f00 */
[-C--:B------:R-:W-:Y:S01]  /*108d0*/  SHF.L.U32 R6, R6, R11.reuse, RZ ;  /* 0x0000000b06067219 */ /* 0x080fe200000006ff */
[----:B------:R2:W-:Y:S01]  /*108e0*/  SYNCS.ARRIVE.TRANS64.RED RZ, [UR5], R0 ;  /* 0x00000000ffff79a7 */ /* 0x0005e20008000405 */
[----:B------:R-:W-:Y:S01]  /*108f0*/  SHF.L.U32 R5, R4, R11, RZ ;  /* 0x0000000b04057219 */ /* 0x000fe200000006ff */
[----:B------:R2:W-:Y:S04]  /*10900*/  STS [UR4+0x360], R7 ;  /* 0x00036007ff007988 */ /* 0x0005e80008000804 */
[----:B------:R2:W-:Y:S04]  /*10910*/  STAS [R2.64], R11 ;  /* 0x0000000b02007dbd */ /* 0x0005e8000c0008ff */
[----:B------:R2:W-:Y:S04]  /*10920*/  ATOMS.OR RZ, [UR6+0x14], R6 ;  /* 0x00001406ffff798c */ /* 0x0005e8000b000006 */
[----:B------:R2:W-:Y:S04]  /*10930*/  ATOMS.OR RZ, [UR6+0x18], R5 ;  /* 0x00001805ffff798c */ /* 0x0005e8000b000006 */
[----:B------:R2:W-:Y:S02]  /*10940*/  ATOMS.XOR RZ, [UR6+0x10], R4 ;  /* 0x00001004ffff798c */ /* 0x0005e4000b800006 */
.L_x_208:
[----:B------:R-:W-:Y:S05]  /*10950*/  BSYNC B0 ;  /* 0x0000000000007941 */ /* 0x000fea0003800000 */
.L_x_207:
[----:B------:R-:W-:Y:S05]  /*10960*/  BRA.U UP0, `(.L_x_213) ;  /* 0x00000001006c7547 */ /* 0x000fea000b800000 */
[----:B------:R-:W-:-:S03]  /*10970*/  UMOV UR5, 0xffffffff ;  /* 0xffffffff00057882 */ /* 0x000fc60000000000 */
[----:B------:R-:W-:Y:S05]  /*10980*/  BRA.DIV UR5, `(.L_x_214) ;  /* 0x0000001e05407947 */ /* 0x000fea000b800000 */
[----:B------:R-:W-:-:S13]  /*10990*/  ELECT P6, URZ, PT ;  /* 0x0000000000ff782f */ /* 0x000fda00038c0000 */
.L_x_288:
[----:B------:R-:W-:Y:S05]  /*109a0*/  @!P6 BRA `(.L_x_213) ;  /* 0x00000000005ce947 */ /* 0x000fea0003800000 */
[----:B--2---:R-:W2:Y:S02]  /*109b0*/  LDS R3, [UR6+0x10] ;  /* 0x00001006ff037984 */ /* 0x004ea40008000800 */
[----:B--2---:R-:W-:-:S04]  /*109c0*/  SHF.L.U32 R3, R3, 0x1f, RZ ;  /* 0x0000001f03037819 */ /* 0x004fc800000006ff */
[----:B------:R-:W2:Y:S02]  /*109d0*/  SYNCS.PHASECHK.TRANS64.TRYWAIT P0, [UR6+0x8], R3 ;  /* 0x00000803ff0075a7 */ /* 0x000ea40008001106 */
[----:B--2---:R-:W-:Y:S05]  /*109e0*/  @P0 BRA `(.L_x_215) ;  /* 0x0000000000080947 */ /* 0x004fea0003800000 */
[----:B------:R-:W2:Y:S02]  /*109f0*/  SYNCS.PHASECHK.TRANS64.TRYWAIT P0, [UR6+0x8], R3 ;  /* 0x00000803ff0075a7 */ /* 0x000ea40008001106 */
[----:B--2---:R-:W-:Y:S05]  /*10a00*/  @!P0 BRA `(.L_x_216) ;  /* 0x0000001c00408947 */ /* 0x004fea0003800000 */
.L_x_215:
[----:B------:R-:W3:Y:S01]  /*10a10*/  LDS R5, [UR4+0x360] ;  /* 0x00036004ff057984 */ /* 0x000ee20008000800 */
[----:B--2---:R-:W-:Y:S02]  /*10a20*/  HFMA2 R0, -RZ, RZ, 0, 5.9604644775390625e-08 ;  /* 0x00000001ff007431 */ /* 0x004fe400000001ff */
[----:B------:R-:W-:Y:S01]  /*10a30*/  IMAD.MOV.U32 R2, RZ, RZ, 0xffff ;  /* 0x0000ffffff027424 */ /* 0x000fe200078e00ff */
[----:B------:R-:W-:Y:S01]  /*10a40*/  UPRMT UR5, UR43, 0x654, UR7 ;  /* 0x000006542b057896 */ /* 0x000fe20008000007 */
[----:B---3--:R-:W-:-:S03]  /*10a50*/  IMAD.SHL.U32 R3, R5, 0x20, RZ ;  /* 0x0000002005037824 */ /* 0x008fc600078e00ff */
[-C--:B------:R-:W-:Y:S02]  /*10a60*/  SHF.L.U32 R2, R2, R5.reuse, RZ ;  /* 0x0000000502027219 */ /* 0x080fe400000006ff */
[----:B------:R-:W-:Y:S01]  /*10a70*/  SHF.L.U32 R5, R0, R5, RZ ;  /* 0x0000000500057219 */ /* 0x000fe200000006ff */
[----:B------:R3:W-:Y:S04]  /*10a80*/  STS [UR4+0x360], R3 ;  /* 0x00036003ff007988 */ /* 0x0007e80008000804 */
[----:B------:R3:W-:Y:S04]  /*10a90*/  ATOMS.OR RZ, [UR6+0x14], R2 ;  /* 0x00001402ffff798c */ /* 0x0007e8000b000006 */
[----:B------:R3:W-:Y:S01]  /*10aa0*/  ATOMS.OR RZ, [UR6+0x18], R5 ;  /* 0x00001805ffff798c */ /* 0x0007e2000b000006 */
[----:B------:R-:W-:Y:S03]  /*10ab0*/  SYNCS.ARRIVE.TRANS64.RED.A1T0 RZ, [UR5], RZ ;  /* 0x000000ffffff79a7 */ /* 0x000fe60008100405 */
[----:B------:R3:W-:Y:S01]  /*10ac0*/  ATOMS.XOR RZ, [UR6+0x10], R0 ;  /* 0x00001000ffff798c */ /* 0x0007e2000b800006 */
[----:B------:R-:W-:Y:S05]  /*10ad0*/  BRA `(.L_x_213) ;  /* 0x0000000000107947 */ /* 0x000fea0003800000 */
.L_x_206:
[----:B------:R-:W-:Y:S02]  /*10ae0*/  MOV R0, 0xffffffff ;  /* 0xffffffff00007802 */ /* 0x000fe40000000f00 */
[----:B------:R-:W-:-:S03]  /*10af0*/  MOV R2, 0x10b20 ;  /* 0x00010b2000027802 */ /* 0x000fc60000000f00 */
[----:B------:R2:W-:Y:S04]  /*10b00*/  STS [UR4+0x360], R0 ;  /* 0x00036000ff007988 */ /* 0x0005e80008000804 */
[----:B-12-45:R-:W-:Y:S05]  /*10b10*/  CALL.REL.NOINC `($__internal_1_$__cuda_sm10x_tcgen05_guardrail_trap_phase_invalid_during_alloc) ;  /* 0x0000001c00c87944 */ /* 0x036fea0003c00000 */
.L_x_213:
[----:B------:R-:W-:Y:S05]  /*10b20*/  WARPSYNC.ALL ;  /* 0x0000000000007948 */ /* 0x000fea0003800000 */
[----:B------:R-:W1:Y:S01]  /*10b30*/  S2UR UR5, SR_CgaCtaId ;  /* 0x00000000000579c3 */ /* 0x000e620000008800 */
[----:B------:R-:W-:Y:S01]  /*10b40*/  UMOV UR4, 0x400 ;  /* 0x0000040000047882 */ /* 0x000fe20000000000 */
[----:B------:R-:W-:-:S06]  /*10b50*/  NOP ;  /* 0x0000000000007918 */ /* 0x000fcc0000000000 */
[----:B------:R-:W-:Y:S06]  /*10b60*/  BAR.ARV 0x6, 0xa0 ;  /* 0x0182800000007b1d */ /* 0x000fec0000002000 */
[----:B-1----:R-:W-:-:S04]  /*10b70*/  ULEA UR4, UR5, UR4, 0x18 ;  /* 0x0000000405047291 */ /* 0x002fc8000f8ec0ff */
[----:B------:R-:W-:Y:S02]  /*10b80*/  UIADD3 UR12, UPT, UPT, UR4, 0x9400, URZ ;  /* 0x00009400040c7890 */ /* 0x000fe4000fffe0ff */
[----:B------:R-:W-:Y:S02]  /*10b90*/  UIADD3 UR13, UPT, UPT, UR4, 0x25400, URZ ;  /* 0x00025400040d7890 */ /* 0x000fe4000fffe0ff */
[----:B------:R-:W-:Y:S01]  /*10ba0*/  USHF.R.U32.HI UR12, URZ, 0x4, UR12 ;  /* 0x00000004ff0c7899 */ /* 0x000fe2000801160c */
[----:B--23--:R-:W1:Y:S01]  /*10bb0*/  LDS R0, [UR4+0x360] ;  /* 0x00036004ff007984 */ /* 0x00ce620008000800 */
[----:B------:R-:W-:Y:S02]  /*10bc0*/  USHF.R.U32.HI UR13, URZ, 0x4, UR13 ;  /* 0x00000004ff0d7899 */ /* 0x000fe4000801160d */
[----:B------:R-:W-:Y:S02]  /*10bd0*/  ULOP3.LUT UR12, UR12, 0x3fff, URZ, 0xc0, !UPT ;  /* 0x00003fff0c0c7892 */ /* 0x000fe4000f8ec0ff */
[----:B------:R-:W-:-:S02]  /*10be0*/  ULOP3.LUT UR13, UR13, 0x3fff, URZ, 0xc0, !UPT ;  /* 0x00003fff0d0d7892 */ /* 0x000fc4000f8ec0ff */
[----:B------:R-:W-:Y:S02]  /*10bf0*/  ULOP3.LUT UR12, UR12, 0x10000, URZ, 0xfc, !UPT ;  /* 0x000100000c0c7892 */ /* 0x000fe4000f8efcff */
[----:B------:R-:W-:Y:S01]  /*10c00*/  ULOP3.LUT UR13, UR13, 0x10000, URZ, 0xfc, !UPT ;  /* 0x000100000d0d7892 */ /* 0x000fe2000f8efcff */
[----:B-1----:R-:W-:Y:S01]  /*10c10*/  R2UR UR20, R0 ;  /* 0x00000000001472ca */ /* 0x002fe200000e0000 */
[----:B----45:R-:W1:-:S00]  /*10c20*/  USETMAXREG.DEALLOC.CTAPOOL 0x88 ;  /* 0x00000088000079c8 */ /* 0x030e4000080e0500 */
[----:B-1----:R-:W-:Y:S01]  /*10c30*/  HFMA2 R2, -RZ, RZ, 0, 0 ;  /* 0x00000000ff027431 */ /* 0x002fe200000001ff */
[----:B------:R-:W-:Y:S01]  /*10c40*/  MOV R0, RZ ;  /* 0x000000ff00007202 */ /* 0x000fe20000000f00 */
[----:B------:R-:W-:Y:S01]  /*10c50*/  UMOV UR19, 0x1 ;  /* 0x0000000100137882 */ /* 0x000fe20000000000 */
[----:B------:R-:W-:Y:S01]  /*10c60*/  UMOV UR18, URZ ;  /* 0x000000ff00127c82 */ /* 0x000fe20008000000 */
[----:B------:R-:W-:Y:S01]  /*10c70*/  UMOV UR17, URZ ;  /* 0x000000ff00117c82 */ /* 0x000fe20008000000 */
[----:B------:R-:W-:Y:S01]  /*10c80*/  UMOV UR16, URZ ;  /* 0x000000ff00107c82 */ /* 0x000fe20008000000 */
[----:B------:R-:W-:-:S06]  /*10c90*/  UMOV UR15, URZ ;  /* 0x000000ff000f7c82 */ /* 0x000fcc0008000000 */
.L_x_227:
[----:B------:R-:W1:Y:S02]  /*10ca0*/  LDC.64 R4, c[0x0][0x390] ;  /* 0x0000e400ff047b82 */ /* 0x000e640000000a00 */
[----:B-12---:R-:W-:-:S05]  /*10cb0*/  IMAD.WIDE R4, R17, 0xc, R4 ;  /* 0x0000000c11047825 */ /* 0x006fca00078e0204 */
[----:B------:R-:W2:Y:S02]  /*10cc0*/  LDG.E R3, desc[UR50][R4.64+0x8] ;  /* 0x0000083204037981 */ /* 0x000ea4000c1e1900 */
[----:B--2---:R-:W-:-:S13]  /*10cd0*/  R2UR UR11, R3 ;  /* 0x00000000030b72ca */ /* 0x004fda00000e0000 */
[----:B------:R-:W-:Y:S02]  /*10ce0*/  UISETP.GE.AND UP0, UPT, UR11, 0x1, UPT ;  /* 0x000000010b00788c */ /* 0x000fe4000bf06270 */
[----:B------:R-:W-:Y:S02]  /*10cf0*/  UIADD3 UR6, UPT, UPT, UR11, 0x3f, URZ ;  /* 0x0000003f0b067890 */ /* 0x000fe4000fffe0ff */
[----:B------:R-:W-:Y:S02]  /*10d00*/  UISETP.NE.OR UP0, UPT, UR44, URZ, !UP0 ;  /* 0x000000ff2c00728c */ /* 0x000fe4000c705670 */
[----:B------:R-:W-:-:S04]  /*10d10*/  USHF.R.S32.HI UR14, URZ, 0x1f, UR6 ;  /* 0x0000001fff0e7899 */ /* 0x000fc80008011406 */
[----:B------:R-:W-:-:S03]  /*10d20*/  ULEA.HI UR14, UR14, UR6, URZ, 0x6 ;  /* 0x000000060e0e7291 */ /* 0x000fc6000f8f30ff */
[----:B------:R-:W-:Y:S09]  /*10d30*/  BRA.U UP0, `(.L_x_217) ;  /* 0x0000000500507547 */ /* 0x000ff2000b800000 */
[----:B------:R-:W-:Y:S01]  /*10d40*/  ULEA UR6, UR16, UR4, 0x3 ;  /* 0x0000000410067291 */ /* 0x000fe2000f8e18ff */
[----:B------:R-:W-:Y:S01]  /*10d50*/  SHF.L.U32 R3, R0, 0x1f, RZ ;  /* 0x0000001f00037819 */ /* 0x000fe200000006ff */
[----:B------:R-:W-:Y:S02]  /*10d60*/  UISETP.NE.AND UP0, UPT, UR37, URZ, UPT ;  /* 0x000000ff2500728c */ /* 0x000fe4000bf05270 */
[----:B------:R-:W-:Y:S02]  /*10d70*/  USHF.R.S32.HI UR14, URZ, 0x6, UR14 ;  /* 0x00000006ff0e7899 */ /* 0x000fe4000801140e */
[----:B------:R-:W-:Y:S02]  /*10d80*/  UISETP.NE.AND UP0, UPT, UR21, 0x4, !UP0 ;  /* 0x000000041500788c */ /* 0x000fe4000c705270 */
[----:B------:R-:W-:Y:S01]  /*10d90*/  ULEA UR10, UR18, UR20, 0x7 ;  /* 0x00000014120a7291 */ /* 0x000fe2000f8e38ff */
[----:B------:R1:W2:Y:S06]  /*10da0*/  SYNCS.PHASECHK.TRANS64.TRYWAIT P1, [UR6], R3 ;  /* 0x00000003ff0075a7 */ /* 0x0002ac0008021106 */
[----:B------:R-:W-:Y:S05]  /*10db0*/  BRA.U UP0, `(.L_x_218) ;  /* 0x0000000100047547 */ /* 0x000fea000b800000 */
[----:B------:R-:W-:Y:S05]  /*10dc0*/  BPT.TRAP 0x1 ;  /* 0x000000040000795c */ /* 0x000fea0000300000 */
.L_x_218:
[----:B------:R-:W-:Y:S01]  /*10dd0*/  ULEA UR9, UR18, UR4, 0x3 ;  /* 0x0000000412097291 */ /* 0x000fe2000f8e18ff */
[----:B------:R-:W-:-:S04]  /*10de0*/  MOV R4, UR19 ;  /* 0x0000001300047c02 */ /* 0x000fc80008000f00 */
[----:B------:R-:W-:-:S04]  /*10df0*/  SHF.L.U32 R4, R4, 0x1f, RZ ;  /* 0x0000001f04047819 */ /* 0x000fc800000006ff */
[----:B------:R-:W3:Y:S02]  /*10e00*/  SYNCS.PHASECHK.TRANS64.TRYWAIT P0, [UR9+0x160], R4 ;  /* 0x00016004ff0075a7 */ /* 0x000ee40008001109 */
[----:B---3--:R-:W-:Y:S05]  /*10e10*/  @!P0 BRA `(.L_x_219) ;  /* 0x0000001800548947 */ /* 0x008fea0003800000 */
.L_x_290:
[----:B-1----:R-:W-:Y:S01]  /*10e20*/  LOP3.LUT R3, R10, 0xffff, RZ, 0xc0, !PT ;  /* 0x0000ffff0a037812 */ /* 0x002fe200078ec0ff */
[----:B------:R-:W-:Y:S01]  /*10e30*/  UISETP.LT.AND UP1, UPT, UR14, 0x1, UPT ;  /* 0x000000010e00788c */ /* 0x000fe2000bf21270 */
[----:B--2---:R-:W-:Y:S01]  /*10e40*/  PLOP3.LUT P0, PT, P1, PT, PT, 0x80, 0x8 ;  /* 0x000000000008781c */ /* 0x004fe20000f0f070 */
[----:B------:R-:W-:Y:S01]  /*10e50*/  UPLOP3.LUT UP3, UPT, UPT, UPT, UPT, 0x40, 0x4 ;  /* 0x000000000004789c */ /* 0x000fe20003f6e870 */
[----:B------:R-:W-:Y:S01]  /*10e60*/  R2UR UR7, R3 ;  /* 0x00000000030772ca */ /* 0x000fe200000e0000 */
[----:B------:R-:W-:Y:S01]  /*10e70*/  USEL UR8, UR14, 0x1, UP1 ;  /* 0x000000010e087887 */ /* 0x000fe20008800000 */
[----:B------:R-:W-:Y:S01]  /*10e80*/  UMOV UR42, UR16 ;  /* 0x00000010002a7c82 */ /* 0x000fe20008000000 */
[----:B------:R-:W-:Y:S02]  /*10e90*/  UMOV UR28, 0x0 ;  /* 0x00000000001c7882 */ /* 0x000fe40000000000 */
[----:B------:R-:W-:Y:S01]  /*10ea0*/  UIADD3 UR8, UPT, UPT, -UR8, UR15, UR14 ;  /* 0x0000000f08087290 */ /* 0x000fe2000fffe10e */
[----:B------:R-:W-:Y:S01]  /*10eb0*/  UMOV UR29, 0x10200010 ;  /* 0x10200010001d7882 */ /* 0x000fe20000000000 */
[----:B------:R-:W-:-:S02]  /*10ec0*/  UMOV UR26, 0x0 ;  /* 0x00000000001a7882 */ /* 0x000fc40000000000 */
[----:B------:R-:W-:Y:S01]  /*10ed0*/  UIADD3 UR8, UPT, UPT, UR8, 0x1, URZ ;  /* 0x0000000108087890 */ /* 0x000fe2000fffe0ff */
[----:B------:R-:W-:Y:S01]  /*10ee0*/  UMOV UR27, 0x10200010 ;  /* 0x10200010001b7882 */ /* 0x000fe20000000000 */
[----:B------:R-:W-:Y:S01]  /*10ef0*/  UMOV UR24, 0x0 ;  /* 0x0000000000187882 */ /* 0x000fe20000000000 */
[----:B------:R-:W-:Y:S01]  /*10f00*/  UMOV UR25, 0x10200010 ;  /* 0x1020001000197882 */ /* 0x000fe20000000000 */
[----:B------:R-:W-:Y:S01]  /*10f10*/  UMOV UR22, 0x0 ;  /* 0x0000000000167882 */ /* 0x000fe20000000000 */
[----:B------:R-:W-:-:S07]  /*10f20*/  UMOV UR23, 0x10200010 ;  /* 0x1020001000177882 */ /* 0x000fce0000000000 */
.L_x_222:
[----:B-1----:R-:W-:Y:S01]  /*10f30*/  ULEA UR6, UR42, UR4, 0x3 ;  /* 0x000000042a067291 */ /* 0x002fe2000f8e18ff */
[----:B--2---:R-:W-:Y:S11]  /*10f40*/  @P0 BRA `(.L_x_220) ;  /* 0x00000000000c0947 */ /* 0x004ff60003800000 */
[----:B------:R-:W-:Y:S04]  /*10f50*/  SHF.L.U32 R4, R0, 0x1f, RZ ;  /* 0x0000001f00047819 */ /* 0x000fe800000006ff */
[----:B------:R-:W1:Y:S02]  /*10f60*/  SYNCS.PHASECHK.TRANS64.TRYWAIT P0, [UR6], R4 ;  /* 0x00000004ff0075a7 */ /* 0x000e640008001106 */
[----:B-1----:R-:W-:Y:S05]  /*10f70*/  @!P0 BRA `(.L_x_221) ;  /* 0x0000001800148947 */ /* 0x002fea0003800000 */
.L_x_220:
[----:B------:R-:W-:Y:S01]  /*10f80*/  UISETP.NE.AND UP1, UPT, UR14, 0x1, UPT ;  /* 0x000000010e00788c */ /* 0x000fe2000bf25270 */
[----:B------:R-:W-:Y:S01]  /*10f90*/  PLOP3.LUT P0, PT, PT, PT, PT, 0x80, 0x8 ;  /* 0x000000000008781c */ /* 0x000fe20003f0f070 */
[----:B------:R-:W-:Y:S02]  /*10fa0*/  UIADD3 UR16, UPT, UPT, UR42, 0x1, URZ ;  /* 0x000000012a107890 */ /* 0x000fe4000fffe0ff */
[----:B------:R-:W-:Y:S02]  /*10fb0*/  ULEA UR32, UR42, UR13, 0x9 ;  /* 0x0000000d2a207291 */ /* 0x000fe4000f8e48ff */
[----:B------:R-:W-:Y:S01]  /*10fc0*/  UISETP.NE.AND UP2, UPT, UR16, 0x7, UPT ;  /* 0x000000071000788c */ /* 0x000fe2000bf45270 */
[----:B------:R-:W-:Y:S01]  /*10fd0*/  PLOP3.LUT P1, PT, PT, PT, UP1, 0x80, 0x8 ;  /* 0x000000000008781c */ /* 0x000fe20003f2f018 */
[----:B------:R-:W-:Y:S02]  /*10fe0*/  UIADD3 UR52, UPT, UPT, UR32, 0x2, URZ ;  /* 0x0000000220347890 */ /* 0x000fe4000fffe0ff */
[----:B------:R-:W-:Y:S02]  /*10ff0*/  USEL UR31, URZ, 0x1, UP2 ;  /* 0x00000001ff1f7887 */ /* 0x000fe40009000000 */
[----:B------:R-:W-:Y:S02]  /*11000*/  USEL UR16, UR16, URZ, UP2 ;  /* 0x000000ff10107287 */ /* 0x000fe40009000000 */
[----:B------:R-:W-:Y:S02]  /*11010*/  UIADD3 UR46, UPT, UPT, UR32, 0x4, URZ ;  /* 0x00000004202e7890 */ /* 0x000fe4000fffe0ff */
[----:B------:R-:W-:Y:S01]  /*11020*/  @UP1 ULEA UR30, UR16, UR4, 0x3 ;  /* 0x00000004101e1291 */ /* 0x000fe2000f8e18ff */
[----:B------:R-:W-:Y:S01]  /*11030*/  LOP3.LUT R0, R0, UR31, RZ, 0x3c, !PT ;  /* 0x0000001f00007c12 */ /* 0x000fe2000f8e3cff */
[----:B------:R-:W-:Y:S02]  /*11040*/  UIADD3 UR38, UPT, UPT, UR32, 0x6, URZ ;  /* 0x0000000620267890 */ /* 0x000fe4000fffe0ff */
[----:B------:R-:W-:Y:S01]  /*11050*/  UIADD3 UR6, UPT, UPT, UR6, 0x38, URZ ;  /* 0x0000003806067890 */ /* 0x000fe2000fffe0ff */
[----:B-1----:R-:W-:Y:S01]  /*11060*/  @P1 SHF.L.U32 R3, R0, 0x1f, RZ ;  /* 0x0000001f00031819 */ /* 0x002fe200000006ff */
[----:B------:R-:W-:Y:S02]  /*11070*/  UIADD3 UR15, UPT, UPT, UR15, 0x1, URZ ;  /* 0x000000010f0f7890 */ /* 0x000fe4000fffe0ff */
[----:B------:R-:W-:Y:S01]  /*11080*/  UIADD3 UR14, UPT, UPT, UR14, -0x1, URZ ;  /* 0xffffffff0e0e7890 */ /* 0x000fe2000fffe0ff */
[----:B------:R1:W2:Y:S01]  /*11090*/  @P1 SYNCS.PHASECHK.TRANS64.TRYWAIT P0, [UR30], R3 ;  /* 0x00000003ff0015a7 */ /* 0x0002a2000800111e */
[----:B------:R-:W-:Y:S02]  /*110a0*/  ULEA UR30, UR42, UR12, 0xa ;  /* 0x0000000c2a1e7291 */ /* 0x000fe4000f8e50ff */
[----:B------:R-:W-:Y:S02]  /*110b0*/  UISETP.NE.AND UP1, UPT, UR15, UR8, UPT ;  /* 0x000000080f00728c */ /* 0x000fe4000bf25270 */
[----:B------:R-:W-:Y:S02]  /*110c0*/  UIADD3 UR48, UPT, UPT, UR30, 0x2, URZ ;  /* 0x000000021e307890 */ /* 0x000fe4000fffe0ff */
[----:B------:R-:W-:Y:S02]  /*110d0*/  UIADD3 UR40, UPT, UPT, UR30, 0x4, URZ ;  /* 0x000000041e287890 */ /* 0x000fe4000fffe0ff */
[----:B------:R-:W-:Y:S01]  /*110e0*/  UIADD3 UR34, UPT, UPT, UR30, 0x6, URZ ;  /* 0x000000061e227890 */ /* 0x000fe2000fffe0ff */
[----:B------:R-:W-:Y:S01]  /*110f0*/  UMOV UR33, 0x40004040 ;  /* 0x4000404000217882 */ /* 0x000fe20000000000 */
[----:B------:R-:W-:Y:S01]  /*11100*/  UMOV UR31, 0x40004040 ;  /* 0x40004040001f7882 */ /* 0x000fe20000000000 */
[----:B------:R-:W-:Y:S01]  /*11110*/  UMOV UR53, 0x40004040 ;  /* 0x4000404000357882 */ /* 0x000fe20000000000 */
[----:B------:R1:W-:Y:S01]  /*11120*/  UTCHMMA.2CTA gdesc[UR30], gdesc[UR32], tmem[UR10], tmem[UR28], idesc[UR29], UP3 ;  /* 0x00ff1c201e0075ea */ /* 0x0003e20009a0000a */
[----:B------:R-:W-:Y:S01]  /*11130*/  UPLOP3.LUT UP3, UPT, UPT, UPT, UPT, 0x80, 0x8 ;  /* 0x000000000008789c */ /* 0x000fe20003f6f070 */
[----:B------:R-:W-:Y:S01]  /*11140*/  UMOV UR49, 0x40004040 ;  /* 0x4000404000317882 */ /* 0x000fe20000000000 */
[----:B------:R-:W-:Y:S01]  /*11150*/  UMOV UR47, 0x40004040 ;  /* 0x40004040002f7882 */ /* 0x000fe20000000000 */
[----:B------:R1:W-:Y:S01]  /*11160*/  UTCHMMA.2CTA gdesc[UR48], gdesc[UR52], tmem[UR10], tmem[UR26], idesc[UR27], UPT ;  /* 0x00ff1a34300075ea */ /* 0x0003e2000ba0000a */
[----:B------:R-:W-:Y:S01]  /*11170*/  UMOV UR41, 0x40004040 ;  /* 0x4000404000297882 */ /* 0x000fe20000000000 */
[----:B------:R-:W-:Y:S01]  /*11180*/  UMOV UR39, 0x40004040 ;  /* 0x4000404000277882 */ /* 0x000fe20000000000 */
[----:B------:R-:W-:Y:S01]  /*11190*/  UMOV UR35, 0x40004040 ;  /* 0x4000404000237882 */ /* 0x000fe20000000000 */
[----:B------:R1:W-:Y:S01]  /*111a0*/  UTCHMMA.2CTA gdesc[UR40], gdesc[UR46], tmem[UR10], tmem[UR24], idesc[UR25], UPT ;  /* 0x00ff182e280075ea */ /* 0x0003e2000ba0000a */
[----:B------:R1:W-:Y:S01]  /*111b0*/  UTCHMMA.2CTA gdesc[UR34], gdesc[UR38], tmem[UR10], tmem[UR22], idesc[UR23], UPT ;  /* 0x00ff1626220075ea */ /* 0x0003e2000ba0000a */
[----:B------:R1:W-:Y:S01]  /*111c0*/  UTCBAR.2CTA.MULTICAST [UR6], URZ, UR7 ;  /* 0x000000ff060073e9 */ /* 0x0003e20008200807 */
[----:B------:R-:W-:Y:S01]  /*111d0*/  UMOV UR42, UR16 ;  /* 0x00000010002a7c82 */ /* 0x000fe20008000000 */
[----:B------:R-:W-:Y:S05]  /*111e0*/  BRA.U UP1, `(.L_x_222) ;  /* 0xfffffffd01507547 */ /* 0x000fea000b83ffff */
[----:B------:R-:W-:Y:S05]  /*111f0*/  BRA.U UP0, `(.L_x_223) ;  /* 0x0000000100047547 */ /* 0x000fea000b800000 */
[----:B-1----:R-:W-:Y:S05]  /*11200*/  BPT.TRAP 0x1 ;  /* 0x000000040000795c */ /* 0x002fea0000300000 */
.L_x_223:
[----:B--2---:R-:W-:Y:S01]  /*11210*/  ELECT P0, URZ, PT ;  /* 0x0000000000ff782f */ /* 0x004fe20003800000 */
[----:B------:R-:W-:Y:S01]  /*11220*/  UIADD3 UR9, UPT, UPT, UR9, 0x140, URZ ;  /* 0x0000014009097890 */ /* 0x000fe2000fffe0ff */
[----:B------:R-:W-:-:S11]  /*11230*/  UMOV UR15, UR8 ;  /* 0x00000008000f7c82 */ /* 0x000fd60008000000 */
[----:B-1----:R-:W-:-:S04]  /*11240*/  @P0 LOP3.LUT R3, R9, 0xffff, RZ, 0xc0, !PT ;  /* 0x0000ffff09030812 */ /* 0x002fc800078ec0ff */
[----:B------:R-:W-:-:S13]  /*11250*/  @P0 R2UR UR6, R3 ;  /* 0x00000000030602ca */ /* 0x000fda00000e0000 */
[----:B------:R1:W-:Y:S01]  /*11260*/  UTCBAR.2CTA.MULTICAST [UR9], URZ, UR6 ;  /* 0x000000ff090073e9 */ /* 0x0003e20008200806 */
[----:B------:R-:W-:Y:S01]  /*11270*/  NOP ;  /* 0x0000000000007918 */ /* 0x000fe20000000000 */
.L_x_217:
[----:B------:R-:W-:-:S11]  /*11280*/  UISETP.GE.AND UP0, UPT, UR11, 0x1, UPT ;  /* 0x000000010b00788c */ /* 0x000fd6000bf06270 */
[----:B------:R-:W-:-:S04]  /*11290*/  @UP0 UIADD3 UR7, UPT, UPT, UR18, 0x1, URZ ;  /* 0x0000000112070890 */ /* 0x000fc8000fffe0ff */
[----:B------:R-:W-:-:S04]  /*112a0*/  @UP0 UISETP.NE.AND UP1, UPT, UR7, 0x4, UPT ;  /* 0x000000040700088c */ /* 0x000fc8000bf25270 */
[----:B-1----:R-:W-:Y:S02]  /*112b0*/  @UP0 USEL UR6, URZ, 0x1, UP1 ;  /* 0x00000001ff060887 */ /* 0x002fe40008800000 */
[----:B------:R-:W-:Y:S02]  /*112c0*/  @UP0 USEL UR18, UR7, URZ, UP1 ;  /* 0x000000ff07120287 */ /* 0x000fe40008800000 */
[----:B------:R-:W-:Y:S02]  /*112d0*/  @UP0 ULOP3.LUT UR19, UR19, UR6, URZ, 0x3c, !UPT ;  /* 0x0000000613130292 */ /* 0x000fe4000f8e3cff */
[----:B------:R-:W-:-:S09]  /*112e0*/  UISETP.NE.AND UP0, UPT, UR37, 0x8, UPT ;  /* 0x000000082500788c */ /* 0x000fd2000bf05270 */
[----:B------:R-:W-:Y:S05]  /*112f0*/  BRA.U UP0, `(.L_x_224) ;  /* 0x0000000100047547 */ /* 0x000fea000b800000 */
[----:B------:R-:W-:Y:S05]  /*11300*/  BPT.TRAP 0x1 ;  /* 0x000000040000795c */ /* 0x000fea0000300000 */
.L_x_224:
[----:B------:R-:W-:Y:S01]  /*11310*/  ULEA UR6, UR17, UR4, 0x3 ;  /* 0x0000000411067291 */ /* 0x000fe2000f8e18ff */
[----:B------:R-:W-:-:S08]  /*11320*/  SHF.L.U32 R4, R2, 0x1f, RZ ;  /* 0x0000001f02047819 */ /* 0x000fd000000006ff */
[----:B------:R-:W1:Y:S02]  /*11330*/  SYNCS.PHASECHK.TRANS64.TRYWAIT P0, [UR6+0x1a0], R4 ;  /* 0x0001a004ff0075a7 */ /* 0x000e640008001106 */
[----:B-1----:R-:W-:Y:S05]  /*11340*/  @!P0 BRA `(.L_x_225) ;  /* 0x0000001400388947 */ /* 0x002fea0003800000 */
.L_x_293:
[----:B------:R-:W-:-:S09]  /*11350*/  UIMAD UR7, UR17, 0x14, UR36 ;  /* 0x00000014110778a4 */ /* 0x000fd2000f8e0224 */
[----:B------:R-:W2:Y:S04]  /*11360*/  LDS R17, [UR7+0x8] ;  /* 0x00000807ff117984 */ /* 0x000ea80008000800 */
[----:B-1----:R-:W1:Y:S01]  /*11370*/  LDS R3, [UR7+0xc] ;  /* 0x00000c07ff037984 */ /* 0x002e620008000800 */
[----:B------:R-:W-:Y:S01]  /*11380*/  @!PT LDS RZ, [RZ] ;  /* 0x00000000fffff984 */ /* 0x000fe20000000800 */
[----:B------:R-:W-:Y:S01]  /*11390*/  @!PT LDS RZ, [RZ] ;  /* 0x00000000fffff984 */ /* 0x000fe20000000800 */
[----:B------:R-:W-:Y:S01]  /*113a0*/  @!PT LDS RZ, [RZ] ;  /* 0x00000000fffff984 */ /* 0x000fe20000000800 */
[----:B------:R-:W-:Y:S01]  /*113b0*/  @!PT LDS RZ, [RZ] ;  /* 0x00000000fffff984 */ /* 0x000fe20000000800 */
[----:B------:R3:W-:Y:S06]  /*113c0*/  MEMBAR.ALL.CTA ;  /* 0x0000000000007992 */ /* 0x0007ec0000008000 */
[----:B---3--:R-:W3:Y:S01]  /*113d0*/  FENCE.VIEW.ASYNC.S ;  /* 0x00000000000073c6 */ /* 0x008ee20000000000 */
[----:B------:R-:W-:Y:S05]  /*113e0*/  BRA.U UP0, `(.L_x_226) ;  /* 0x0000000100047547 */ /* 0x000fea000b800000 */
[----:B------:R-:W-:Y:S05]  /*113f0*/  BPT.TRAP 0x1 ;  /* 0x000000040000795c */ /* 0x000fea0000300000 */
.L_x_226:
[----:B------:R-:W-:Y:S01]  /*11400*/  UIADD3 UR6, UPT, UPT, UR6, 0x1e0, URZ ;  /* 0x000001e006067890 */ /* 0x000fe2000fffe0ff */
[----:B-1----:R-:W-:Y:S01]  /*11410*/  ISETP.NE.AND P0, PT, R3, RZ, PT ;  /* 0x000000ff0300720c */ /* 0x002fe20003f05270 */
[----:B------:R-:W-:Y:S02]  /*11420*/  UIADD3 UR17, UPT, UPT, UR17, 0x1, URZ ;  /* 0x0000000111117890 */ /* 0x000fe4000fffe0ff */
[----:B------:R-:W-:Y:S02]  /*11430*/  UPRMT UR6, UR5, 0x654, UR6 ;  /* 0x0000065405067896 */ /* 0x000fe40008000006 */
[----:B------:R-:W-:-:S04]  /*11440*/  UISETP.NE.AND UP0, UPT, UR17, 0x8, UPT ;  /* 0x000000081100788c */ /* 0x000fc8000bf05270 */
[----:B------:R-:W-:-:S03]  /*11450*/  USEL UR17, UR17, URZ, UP0 ;  /* 0x000000ff11117287 */ /* 0x000fc60008000000 */
[----:B---3--:R-:W-:Y:S01]  /*11460*/  SYNCS.ARRIVE.TRANS64.RED.A1T0 RZ, [UR6], RZ ;  /* 0x000000ffffff79a7 */ /* 0x008fe20008100406 */
[----:B------:R-:W-:-:S06]  /*11470*/  USEL UR6, URZ, 0x1, UP0 ;  /* 0x00000001ff067887 */ /* 0x000fcc0008000000 */
[----:B------:R-:W-:Y:S01]  /*11480*/  LOP3.LUT R2, R2, UR6, RZ, 0x3c, !PT ;  /* 0x0000000602027c12 */ /* 0x000fe2000f8e3cff */
[----:B------:R-:W-:Y:S06]  /*11490*/  @P0 BRA `(.L_x_227) ;  /* 0xfffffff800000947 */ /* 0x000fec000383ffff */
[----:B------:R-:W1:Y:S01]  /*114a0*/  S2UR UR5, SR_CgaCtaId ;  /* 0x00000000000579c3 */ /* 0x000e620000008800 */
[----:B------:R-:W-:Y:S01]  /*114b0*/  ELECT P0, URZ, PT ;  /* 0x0000000000ff782f */ /* 0x000fe20003800000 */
[----:B------:R-:W-:Y:S01]  /*114c0*/  HFMA2 R0, -RZ, RZ, 0, 5.9604644775390625e-08 ;  /* 0x00000001ff007431 */ /* 0x000fe200000001ff */
[----:B------:R-:W-:-:S05]  /*114d0*/  UMOV UR6, 0x40 ;  /* 0x0000004000067882 */ /* 0x000fca0000000000 */
[----:B------:R-:W-:Y:S01]  /*114e0*/  UVIRTCOUNT.DEALLOC.SMPOOL 0x80 ;  /* 0x000000800000784c */ /* 0x000fe20000000000 */
[----:B------:R-:W-:Y:S02]  /*114f0*/  UISETP.NE.AND UP2, UPT, UR44, URZ, UPT ;  /* 0x000000ff2c00728c */ /* 0x000fe4000bf45270 */
[----:B-1----:R-:W-:-:S09]  /*11500*/  ULEA UR5, UR5, UR6, 0x18 ;  /* 0x0000000605057291 */ /* 0x002fd2000f8ec0ff */
[----:B------:R1:W-:Y:S01]  /*11510*/  @P0 STS.U8 [UR5+0x1c], R0 ;  /* 0x00001c00ff000988 */ /* 0x0003e20008000005 */
[----:B------:R-:W-:Y:S05]  /*11520*/  BRA.U UP2, `(.L_x_228) ;  /* 0x0000000102d47547 */ /* 0x000fea000b800000 */
[----:B------:R-:W-:-:S04]  /*11530*/  UISETP.NE.AND UP0, UPT, UR37, URZ, UPT ;  /* 0x000000ff2500728c */ /* 0x000fc8000bf05270 */
[----:B------:R-:W-:-:S09]  /*11540*/  UISETP.NE.AND UP0, UPT, UR21, 0x4, !UP0 ;  /* 0x000000041500788c */ /* 0x000fd2000c705270 */
[----:B------:R-:W-:Y:S05]  /*11550*/  BRA.U UP0, `(.L_x_229) ;  /* 0x0000000100047547 */ /* 0x000fea000b800000 */
[----:B------:R-:W-:Y:S05]  /*11560*/  BPT.TRAP 0x1 ;  /* 0x000000040000795c */ /* 0x000fea0000300000 */
.L_x_229:
[----:B------:R-:W-:Y:S01]  /*11570*/  ULEA UR6, UR18, UR4, 0x3 ;  /* 0x0000000412067291 */ /* 0x000fe2000f8e18ff */
[----:B------:R-:W-:Y:S01]  /*11580*/  MOV R3, UR19 ;  /* 0x0000001300037c02 */ /* 0x000fe20008000f00 */
[----:B------:R-:W-:-:S03]  /*11590*/  UIADD3 UR18, UPT, UPT, UR18, 0x1, URZ ;  /* 0x0000000112127890 */ /* 0x000fc6000fffe0ff */
[----:B------:R-:W-:-:S04]  /*115a0*/  SHF.L.U32 R3, R3, 0x1f, RZ ;  /* 0x0000001f03037819 */ /* 0x000fc800000006ff */
[----:B------:R-:W3:Y:S02]  /*115b0*/  SYNCS.PHASECHK.TRANS64.TRYWAIT P0, [UR6+0x160], R3 ;  /* 0x00016003ff0075a7 */ /* 0x000ee40008001106 */
[----:B---3--:R-:W-:Y:S05]  /*115c0*/  @!P0 BRA `(.L_x_230) ;  /* 0x0000001000b08947 */ /* 0x008fea0003800000 */
.L_x_295:
[----:B------:R-:W-:Y:S05]  /*115d0*/  BRA.U UP0, `(.L_x_231) ;  /* 0x0000000100047547 */ /* 0x000fea000b800000 */
[----:B------:R-:W-:Y:S05]  /*115e0*/  BPT.TRAP 0x1 ;  /* 0x000000040000795c */ /* 0x000fea0000300000 */
.L_x_231:
[----:B------:R-:W-:-:S04]  /*115f0*/  UISETP.NE.AND UP1, UPT, UR18, 0x4, UPT ;  /* 0x000000041200788c */ /* 0x000fc8000bf25270 */
[----:B------:R-:W-:Y:S02]  /*11600*/  USEL UR8, URZ, 0x1, UP1 ;  /* 0x00000001ff087887 */ /* 0x000fe40008800000 */
[----:B------:R-:W-:Y:S02]  /*11610*/  USEL UR6, UR18, URZ, UP1 ;  /* 0x000000ff12067287 */ /* 0x000fe40008800000 */
[----:B------:R-:W-:Y:S02]  /*11620*/  ULOP3.LUT UR8, UR19, UR8, URZ, 0x3c, !UPT ;  /* 0x0000000813087292 */ /* 0x000fe4000f8e3cff */
[----:B------:R-:W-:Y:S02]  /*11630*/  ULEA UR7, UR6, UR4, 0x3 ;  /* 0x0000000406077291 */ /* 0x000fe4000f8e18ff */
[----:B------:R-:W-:Y:S02]  /*11640*/  UIADD3 UR6, UPT, UPT, UR6, 0x1, URZ ;  /* 0x0000000106067890 */ /* 0x000fe4000fffe0ff */
[----:B-1----:R-:W-:-:S04]  /*11650*/  MOV R3, UR8 ;  /* 0x0000000800037c02 */ /* 0x002fc80008000f00 */
[----:B------:R-:W-:-:S04]  /*11660*/  SHF.L.U32 R3, R3, 0x1f, RZ ;  /* 0x0000001f03037819 */ /* 0x000fc800000006ff */
[----:B------:R-:W1:Y:S02]  /*11670*/  SYNCS.PHASECHK.TRANS64.TRYWAIT P0, [UR7+0x160], R3 ;  /* 0x00016003ff0075a7 */ /* 0x000e640008001107 */
[----:B-1----:R-:W-:Y:S05]  /*11680*/  @!P0 BRA `(.L_x_232) ;  /* 0x0000001000988947 */ /* 0x002fea0003800000 */
.L_x_297:
[----:B------:R-:W-:Y:S05]  /*11690*/  BRA.U UP0, `(.L_x_233) ;  /* 0x0000000100047547 */ /* 0x000fea000b800000 */
[----:B------:R-:W-:Y:S05]  /*116a0*/  BPT.TRAP 0x1 ;  /* 0x000000040000795c */ /* 0x000fea0000300000 */
.L_x_233:
        /* <DEDUP_REMOVED lines=10> */
.L_x_299:
[----:B------:R-:W-:Y:S05]  /*11750*/  BRA.U UP0, `(.L_x_235) ;  /* 0x0000000100047547 */ /* 0x000fea000b800000 */
[----:B------:R-:W-:Y:S05]  /*11760*/  BPT.TRAP 0x1 ;  /* 0x000000040000795c */ /* 0x000fea0000300000 */
.L_x_235:
[----:B------:R-:W-:-:S04]  /*11770*/  UISETP.NE.AND UP0, UPT, UR6, 0x4, UPT ;  /* 0x000000040600788c */ /* 0x000fc8000bf05270 */
[----:B------:R-:W-:Y:S02]  /*11780*/  USEL UR7, URZ, 0x1, UP0 ;  /* 0x00000001ff077887 */ /* 0x000fe40008000000 */
[----:B------:R-:W-:Y:S02]  /*11790*/  USEL UR6, UR6, URZ, UP0 ;  /* 0x000000ff06067287 */ /* 0x000fe40008000000 */
[----:B------:R-:W-:Y:S02]  /*117a0*/  ULOP3.LUT UR7, UR8, UR7, URZ, 0x3c, !UPT ;  /* 0x0000000708077292 */ /* 0x000fe4000f8e3cff */
[----:B------:R-:W-:-:S04]  /*117b0*/  ULEA UR6, UR6, UR4, 0x3 ;  /* 0x0000000406067291 */ /* 0x000fc8000f8e18ff */
[----:B------:R-:W-:Y:S02]  /*117c0*/  IMAD.U32 R2, RZ, RZ, UR7 ;  /* 0x00000007ff027e24 */ /* 0x000fe4000f8e00ff */
[----:B-1----:R-:W-:-:S03]  /*117d0*/  MOV R0, UR6 ;  /* 0x0000000600007c02 */ /* 0x002fc60008000f00 */
[----:B------:R-:W-:-:S04]  /*117e0*/  SHF.L.U32 R3, R2, 0x1f, RZ ;  /* 0x0000001f02037819 */ /* 0x000fc800000006ff */
[----:B------:R1:W3:Y:S03]  /*117f0*/  SYNCS.PHASECHK.TRANS64.TRYWAIT P0, [R0+URZ+0x160], R3 ;  /* 0x00016003000075a7 */ /* 0x0002e600080011ff */
[----:B---3--:R-:W-:Y:S05]  /*11800*/  @!P0 NANOSLEEP.SYNCS 0x989680 ;  /* 0x009896800000895d */ /* 0x008fea0003900000 */
[----:B------:R-:W3:Y:S02]  /*11810*/  @!P0 SYNCS.PHASECHK.TRANS64 P0, [R0+URZ+0x160], R3 ;  /* 0x00016003000085a7 */ /* 0x000ee400080010ff */
[----:B---3--:R-:W-:Y:S05]  /*11820*/  @P0 BRA `(.L_x_236) ;  /* 0x0000000000200947 */ /* 0x008fea0003800000 */
.L_x_237:
[----:B---3--:R3:W4:Y:S02]  /*11830*/  SYNCS.PHASECHK.TRANS64.TRYWAIT P0, [R0+URZ+0x160], R3 ;  /* 0x00016003000075a7 */ /* 0x00872400080011ff */
[----:B----4-:R-:W-:Y:S05]  /*11840*/  @!P0 NANOSLEEP.SYNCS 0x989680 ;  /* 0x009896800000895d */ /* 0x010fea0003900000 */
[----:B------:R-:W4:Y:S02]  /*11850*/  @!P0 SYNCS.PHASECHK.TRANS64 P0, [R0+URZ+0x160], R3 ;  /* 0x00016003000085a7 */ /* 0x000f2400080010ff */
[----:B----4-:R-:W-:Y:S05]  /*11860*/  @!P0 BRA `(.L_x_237) ;  /* 0xfffffffc00f08947 */ /* 0x010fea000383ffff */
[----:B------:R-:W-:Y:S05]  /*11870*/  BRA `(.L_x_236) ;  /* 0x00000000000c7947 */ /* 0x000fea0003800000 */
.L_x_228:
[----:B------:R-:W-:-:S04]  /*11880*/  UIADD3 UR6, UPT, UPT, UR4, 0x190, URZ ;  /* 0x0000019004067890 */ /* 0x000fc8000fffe0ff */
[----:B------:R-:W-:-:S09]  /*11890*/  UPRMT UR6, UR43, 0x654, UR6 ;  /* 0x000006542b067896 */ /* 0x000fd20008000006 */
[----:B------:R-:W-:Y:S03]  /*118a0*/  SYNCS.ARRIVE.TRANS64.RED.A1T0 RZ, [UR6], RZ ;  /* 0x000000ffffff79a7 */ /* 0x000fe60008100406 */
.L_x_236:
[----:B-1-3--:R-:W-:Y:S01]  /*118b0*/  SHF.L.U32 R3, RZ, 0x1f, RZ ;  /* 0x0000001fff037819 */ /* 0x00afe200000006ff */
[----:B------:R-:W-:Y:S01]  /*118c0*/  UIADD3 UR6, UPT, UPT, UR4, 0x190, URZ ;  /* 0x0000019004067890 */ /* 0x000fe2000fffe0ff */
[----:B------:R-:W-:Y:S02]  /*118d0*/  PLOP3.LUT P0, PT, PT, PT, UP2, 0x80, 0x8 ;  /* 0x000000000008781c */ /* 0x000fe40003f0f028 */
[----:B------:R-:W1:Y:S02]  /*118e0*/  SYNCS.PHASECHK.TRANS64.TRYWAIT P1, [UR4+0x190], R3 ;  /* 0x00019003ff0075a7 */ /* 0x000e640008021104 */
[----:B-1----:R-:W-:Y:S09]  /*118f0*/  @!P1 BRA `(.L_x_238) ;  /* 0x00000010002c9947 */ /* 0x002ff20003800000 */
.L_x_301:
[----:B------:R-:W-:Y:S01]  /*11900*/  @!UP2 UPRMT UR6, UR43, 0x654, UR6 ;  /* 0x000006542b06a896 */ /* 0x000fe20008000006 */
[----:B------:R-:W-:Y:S01]  /*11910*/  UMOV UR8, 0xffff ;  /* 0x0000ffff00087882 */ /* 0x000fe20000000000 */
[----:B------:R-:W-:-:S07]  /*11920*/  UMOV UR4, 0x1 ;  /* 0x0000000100047882 */ /* 0x000fce0000000000 */
[----:B------:R-:W-:Y:S01]  /*11930*/  @!P0 SYNCS.ARRIVE.TRANS64.RED.A1T0 RZ, [UR6], RZ ;  /* 0x000000ffffff89a7 */ /* 0x000fe20008100406 */
[----:B------:R-:W-:Y:S01]  /*11940*/  NOP ;  /* 0x0000000000007918 */ /* 0x000fe20000000000 */
[----:B-1----:R-:W1:Y:S01]  /*11950*/  LDS R0, [UR5+0x14] ;  /* 0x00001405ff007984 */ /* 0x002e620008000800 */
[----:B------:R-:W-:-:S04]  /*11960*/  ULOP3.LUT UR6, UR20, 0xffff, URZ, 0xc0, !UPT ;  /* 0x0000ffff14067892 */ /* 0x000fc8000f8ec0ff */
[----:B------:R-:W-:-:S04]  /*11970*/  USHF.R.U32.HI UR6, URZ, 0x5, UR6 ;  /* 0x00000005ff067899 */ /* 0x000fc80008011606 */
[----:B------:R-:W-:Y:S02]  /*11980*/  USHF.L.U32 UR8, UR8, UR6, URZ ;  /* 0x0000000608087299 */ /* 0x000fe400080006ff */
[----:B------:R-:W-:-:S04]  /*11990*/  USHF.L.U32 UR4, UR4, UR6, URZ ;  /* 0x0000000604047299 */ /* 0x000fc800080006ff */
[----:B-1----:R-:W-:-:S04]  /*119a0*/  LOP3.LUT R0, R0, UR8, RZ, 0xc0, !PT ;  /* 0x0000000800007c12 */ /* 0x002fc8000f8ec0ff */
[----:B------:R-:W-:-:S13]  /*119b0*/  ISETP.NE.AND P0, PT, R0, UR8, PT ;  /* 0x0000000800007c0c */ /* 0x000fda000bf05270 */
[----:B------:R-:W-:Y:S05]  /*119c0*/  @P0 BRA `(.L_x_239) ;  /* 0x0000000000580947 */ /* 0x000fea0003800000 */
[----:B------:R-:W1:Y:S02]  /*119d0*/  LDS R0, [UR5+0x18] ;  /* 0x00001805ff007984 */ /* 0x000e640008000800 */
[----:B-1----:R-:W-:-:S04]  /*119e0*/  LOP3.LUT R0, R0, UR4, RZ, 0xc0, !PT ;  /* 0x0000000400007c12 */ /* 0x002fc8000f8ec0ff */
[----:B------:R-:W-:-:S13]  /*119f0*/  ISETP.NE.AND P0, PT, R0, UR4, PT ;  /* 0x0000000400007c0c */ /* 0x000fda000bf05270 */
[----:B------:R-:W-:Y:S05]  /*11a00*/  @P0 BRA `(.L_x_240) ;  /* 0x00000000003c0947 */ /* 0x000fea0003800000 */
[----:B------:R-:W1:Y:S01]  /*11a10*/  S2R R2, SR_LANEID ;  /* 0x0000000000027919 */ /* 0x000e620000000000 */
[----:B------:R-:W-:Y:S01]  /*11a20*/  ULOP3.LUT UR8, URZ, UR8, URZ, 0x33, !UPT ;  /* 0x00000008ff087292 */ /* 0x000fe2000f8e33ff */
[----:B------:R-:W-:Y:S01]  /*11a30*/  LOP3.LUT R4, RZ, UR4, RZ, 0x33, !PT ;  /* 0x00000004ff047c12 */ /* 0x000fe2000f8e33ff */
[----:B------:R-:W-:Y:S02]  /*11a40*/  VOTEU.ANY UR7, UPT, PT ;  /* 0x0000000000077886 */ /* 0x000fe400038e0100 */
[----:B------:R-:W-:Y:S01]  /*11a50*/  UFLO.U32 UR7, UR7 ;  /* 0x00000007000772bd */ /* 0x000fe200080e0000 */
[----:B------:R-:W3:Y:S01]  /*11a60*/  REDUX UR4, R4 ;  /* 0x00000000040473c4 */ /* 0x000ee20000000000 */
[----:B------:R-:W-:-:S06]  /*11a70*/  IMAD.U32 R0, RZ, RZ, UR8 ;  /* 0x00000008ff007e24 */ /* 0x000fcc000f8e00ff */
[----:B------:R4:W-:Y:S01]  /*11a80*/  UTCATOMSWS.AND URZ, UR8 ;  /* 0x0000000800ff79e3 */ /* 0x0009e20008000000 */
[----:B------:R-:W5:Y:S01]  /*11a90*/  REDUX UR6, R0 ;  /* 0x00000000000673c4 */ /* 0x000f620000000000 */
[----:B-1----:R-:W-:Y:S01]  /*11aa0*/  ISETP.EQ.U32.AND P0, PT, R2, UR7, PT ;  /* 0x0000000702007c0c */ /* 0x002fe2000bf02070 */
[----:B---3--:R-:W-:Y:S01]  /*11ab0*/  IMAD.U32 R2, RZ, RZ, UR4 ;  /* 0x00000004ff027e24 */ /* 0x008fe2000f8e00ff */
[----:B-----5:R-:W-:-:S11]  /*11ac0*/  MOV R3, UR6 ;  /* 0x0000000600037c02 */ /* 0x020fd60008000f00 */
[----:B------:R4:W-:Y:S04]  /*11ad0*/  @P0 ATOMS.AND RZ, [UR5+0x14], R3 ;  /* 0x00001403ffff098c */ /* 0x0009e8000a800005 */
[----:B------:R4:W-:Y:S01]  /*11ae0*/  @P0 ATOMS.AND RZ, [UR5+0x18], R2 ;  /* 0x00001802ffff098c */ /* 0x0009e2000a800005 */
[----:B------:R-:W-:Y:S05]  /*11af0*/  BRA `(.L_x_241) ;  /* 0x0000000000147947 */ /* 0x000fea0003800000 */
.L_x_240:
[----:B------:R-:W-:Y:S02]  /*11b00*/  MOV R2, 0x11b20 ;  /* 0x00011b2000027802 */ /* 0x000fe40000000f00 */
[----:B--2---:R-:W-:Y:S05]  /*11b10*/  CALL.REL.NOINC `($__internal_0_$__cuda_sm10x_tcgen05_guardrail_trap_col_being_dealloced_not_returned_by_alloc) ;  /* 0x0000000c00bc7944 */ /* 0x004fea0003c00000 */
[----:B------:R-:W-:Y:S05]  /*11b20*/  BRA `(.L_x_241) ;  /* 0x0000000000087947 */ /* 0x000fea0003800000 */
.L_x_239:
[----:B------:R-:W-:Y:S02]  /*11b30*/  MOV R2, 0x11b50 ;  /* 0x00011b5000027802 */ /* 0x000fe40000000f00 */
[----:B--2---:R-:W-:Y:S05]  /*11b40*/  CALL.REL.NOINC `($__internal_2_$__cuda_sm10x_tcgen05_guardrail_trap_unallocated_columns_being_dealloced) ;  /* 0x0000000c00c87944 */ /* 0x004fea0003c00000 */
.L_x_241:
[----:B------:R-:W-:Y:S01]  /*11b50*/  NOP ;  /* 0x0000000000007918 */ /* 0x000fe20000000000 */
[----:B----4-:R-:W-:Y:S05]  /*11b60*/  EXIT ;  /* 0x000000000000794d */ /* 0x010fea0003800000 */
.L_x_34:
[----:B------:R-:W-:-:S07]  /*11b70*/  MOV R0, UR9 ;  /* 0x0000000900007c02 */ /* 0x000fce0008000f00 */
.L_x_242:
[----:B-1----:R1:W3:Y:S02]  /*11b80*/  SYNCS.PHASECHK.TRANS64.TRYWAIT P0, [R0+URZ+0x38], R3 ;  /* 0x00003803000075a7 */ /* 0x0022e400080011ff */
[----:B---3--:R-:W-:Y:S05]  /*11b90*/  @!P0 NANOSLEEP.SYNCS 0x989680 ;  /* 0x009896800000895d */ /* 0x008fea0003900000 */
[----:B------:R-:W3:Y:S02]  /*11ba0*/  @!P0 SYNCS.PHASECHK.TRANS64 P0, [R0+URZ+0x38], R3 ;  /* 0x00003803000085a7 */ /* 0x000ee400080010ff */
[----:B---3--:R-:W-:Y:S05]  /*11bb0*/  @!P0 BRA `(.L_x_242) ;  /* 0xfffffffc00f08947 */ /* 0x008fea000383ffff */
[----:B------:R-:W-:Y:S05]  /*11bc0*/  BRA `(.L_x_33) ;  /* 0xffffff28000c7947 */ /* 0x000fea000383ffff */
.L_x_41:
[----:B-1----:R-:W-:-:S07]  /*11bd0*/  MOV R0, UR9 ;  /* 0x0000000900007c02 */ /* 0x002fce0008000f00 */
.L_x_243:
[----:B-1----:R1:W2:Y:S02]  /*11be0*/  SYNCS.PHASECHK.TRANS64.TRYWAIT P0, [R0+URZ+0x38], R3 ;  /* 0x00003803000075a7 */ /* 0x0022a400080011ff */
[----:B--2---:R-:W-:Y:S05]  /*11bf0*/  @!P0 NANOSLEEP.SYNCS 0x989680 ;  /* 0x009896800000895d */ /* 0x004fea0003900000 */
[----:B------:R-:W2:Y:S02]  /*11c00*/  @!P0 SYNCS.PHASECHK.TRANS64 P0, [R0+URZ+0x38], R3 ;  /* 0x00003803000085a7 */ /* 0x000ea400080010ff */
[----:B--2---:R-:W-:Y:S05]  /*11c10*/  @!P0 BRA `(.L_x_243) ;  /* 0xfffffffc00f08947 */ /* 0x004fea000383ffff */
[----:B------:R-:W-:Y:S05]  /*11c20*/  BRA `(.L_x_40) ;  /* 0xffffff2800ac7947 */ /* 0x000fea000383ffff */
.L_x_47:
[----:B------:R-:W-:-:S07]  /*11c30*/  MOV R0, UR4 ;  /* 0x0000000400007c02 */ /* 0x000fce0008000f00 */
.L_x_244:
[----:B-1----:R1:W2:Y:S02]  /*11c40*/  SYNCS.PHASECHK.TRANS64.TRYWAIT P0, [R0+URZ+0x1a0], R3 ;  /* 0x0001a003000075a7 */ /* 0x0022a400080011ff */
[----:B--2---:R-:W-:Y:S05]  /*11c50*/  @!P0 NANOSLEEP.SYNCS 0x989680 ;  /* 0x009896800000895d */ /* 0x004fea0003900000 */
[----:B------:R-:W2:Y:S02]  /*11c60*/  @!P0 SYNCS.PHASECHK.TRANS64 P0, [R0+URZ+0x1a0], R3 ;  /* 0x0001a003000085a7 */ /* 0x000ea400080010ff */
[----:B--2---:R-:W-:Y:S05]  /*11c70*/  @!P0 BRA `(.L_x_244) ;  /* 0xfffffffc00f08947 */ /* 0x004fea000383ffff */
[----:B------:R-:W-:Y:S05]  /*11c80*/  BRA `(.L_x_245) ;  /* 0xffffff2c00387947 */ /* 0x000fea000383ffff */
.L_x_50:
[----:B------:R-:W-:-:S07]  /*11c90*/  MOV R0, UR4 ;  /* 0x0000000400007c02 */ /* 0x000fce0008000f00 */
.L_x_246:
[----:B-1----:R1:W2:Y:S02]  /*11ca0*/  SYNCS.PHASECHK.TRANS64.TRYWAIT P0, [R0+URZ], R3 ;  /* 0x00000003000075a7 */ /* 0x0022a400080011ff */
[----:B--2---:R-:W-:Y:S05]  /*11cb0*/  @!P0 NANOSLEEP.SYNCS 0x989680 ;  /* 0x009896800000895d */ /* 0x004fea0003900000 */
[----:B------:R-:W2:Y:S02]  /*11cc0*/  @!P0 SYNCS.PHASECHK.TRANS64 P0, [R0+URZ], R3 ;  /* 0x00000003000085a7 */ /* 0x000ea400080010ff */
[----:B--2---:R-:W-:Y:S05]  /*11cd0*/  @!P0 BRA `(.L_x_246) ;  /* 0xfffffffc00f08947 */ /* 0x004fea000383ffff */
[----:B------:R-:W-:Y:S05]  /*11ce0*/  BRA `(.L_x_247) ;  /* 0xffffff2c00a07947 */ /* 0x000fea000383ffff */
.L_x_51:
[----:B------:R-:W-:-:S07]  /*11cf0*/  MOV R0, UR4 ;  /* 0x0000000400007c02 */ /* 0x000fce0008000f00 */
.L_x_248:
[----:B-1----:R1:W2:Y:S02]  /*11d00*/  SYNCS.PHASECHK.TRANS64.TRYWAIT P0, [R0+URZ], R3 ;  /* 0x00000003000075a7 */ /* 0x0022a400080011ff */
[----:B--2---:R-:W-:Y:S05]  /*11d10*/  @!P0 NANOSLEEP.SYNCS 0x989680 ;  /* 0x009896800000895d */ /* 0x004fea0003900000 */
[----:B------:R-:W2:Y:S02]  /*11d20*/  @!P0 SYNCS.PHASECHK.TRANS64 P0, [R0+URZ], R3 ;  /* 0x00000003000085a7 */ /* 0x000ea400080010ff */
[----:B--2---:R-:W-:Y:S05]  /*11d30*/  @!P0 BRA `(.L_x_248) ;  /* 0xfffffffc00f08947 */ /* 0x004fea000383ffff */
[----:B------:R-:W-:Y:S05]  /*11d40*/  BRA `(.L_x_249) ;  /* 0xffffff2c00ac7947 */ /* 0x000fea000383ffff */
.L_x_52:
[----:B------:R-:W-:-:S07]  /*11d50*/  MOV R0, UR4 ;  /* 0x0000000400007c02 */ /* 0x000fce0008000f00 */
.L_x_250:
[----:B-1----:R1:W2:Y:S02]  /*11d60*/  SYNCS.PHASECHK.TRANS64.TRYWAIT P0, [R0+URZ], R3 ;  /* 0x00000003000075a7 */ /* 0x0022a400080011ff */
[----:B--2---:R-:W-:Y:S05]  /*11d70*/  @!P0 NANOSLEEP.SYNCS 0x989680 ;  /* 0x009896800000895d */ /* 0x004fea0003900000 */
[----:B------:R-:W2:Y:S02]  /*11d80*/  @!P0 SYNCS.PHASECHK.TRANS64 P0, [R0+URZ], R3 ;  /* 0x00000003000085a7 */ /* 0x000ea400080010ff */
[----:B--2---:R-:W-:Y:S05]  /*11d90*/  @!P0 BRA `(.L_x_250) ;  /* 0xfffffffc00f08947 */ /* 0x004fea000383ffff */
[----:B------:R-:W-:Y:S05]  /*11da0*/  BRA `(.L_x_251) ;  /* 0xffffff2c00b87947 */ /* 0x000fea000383ffff */
.L_x_53:
[----:B------:R-:W-:-:S07]  /*11db0*/  MOV R0, UR4 ;  /* 0x0000000400007c02 */ /* 0x000fce0008000f00 */
.L_x_252:
[----:B-1----:R1:W2:Y:S02]  /*11dc0*/  SYNCS.PHASECHK.TRANS64.TRYWAIT P0, [R0+URZ], R3 ;  /* 0x00000003000075a7 */ /* 0x0022a400080011ff */
[----:B--2---:R-:W-:Y:S05]  /*11dd0*/  @!P0 NANOSLEEP.SYNCS 0x989680 ;  /* 0x009896800000895d */ /* 0x004fea0003900000 */
[----:B------:R-:W2:Y:S02]  /*11de0*/  @!P0 SYNCS.PHASECHK.TRANS64 P0, [R0+URZ], R3 ;  /* 0x00000003000085a7 */ /* 0x000ea400080010ff */
[----:B--2---:R-:W-:Y:S05]  /*11df0*/  @!P0 BRA `(.L_x_252) ;  /* 0xfffffffc00f08947 */ /* 0x004fea000383ffff */
[----:B------:R-:W-:Y:S05]  /*11e00*/  BRA `(.L_x_253) ;  /* 0xffffff2c00c47947 */ /* 0x000fea000383ffff */
.L_x_54:
[----:B------:R-:W-:-:S07]  /*11e10*/  MOV R0, UR4 ;  /* 0x0000000400007c02 */ /* 0x000fce0008000f00 */
.L_x_254:
[----:B-1----:R1:W2:Y:S02]  /*11e20*/  SYNCS.PHASECHK.TRANS64.TRYWAIT P0, [R0+URZ], R3 ;  /* 0x00000003000075a7 */ /* 0x0022a400080011ff */
[----:B--2---:R-:W-:Y:S05]  /*11e30*/  @!P0 NANOSLEEP.SYNCS 0x989680 ;  /* 0x009896800000895d */ /* 0x004fea0003900000 */
[----:B------:R-:W2:Y:S02]  /*11e40*/  @!P0 SYNCS.PHASECHK.TRANS64 P0, [R0+URZ], R3 ;  /* 0x00000003000085a7 */ /* 0x000ea400080010ff */
[----:B--2---:R-:W-:Y:S05]  /*11e50*/  @!P0 BRA `(.L_x_254) ;  /* 0xfffffffc00f08947 */ /* 0x004fea000383ffff */
[----:B------:R-:W-:Y:S05]  /*11e60*/  BRA `(.L_x_255) ;  /* 0xffffff2c00d07947 */ /* 0x000fea000383ffff */
.L_x_55:
[----:B------:R-:W-:-:S07]  /*11e70*/  MOV R0, UR4 ;  /* 0x0000000400007c02 */ /* 0x000fce0008000f00 */
.L_x_256:
[----:B-1----:R1:W2:Y:S02]  /*11e80*/  SYNCS.PHASECHK.TRANS64.TRYWAIT P0, [R0+URZ], R3 ;  /* 0x00000003000075a7 */ /* 0x0022a400080011ff */
[----:B--2---:R-:W-:Y:S05]  /*11e90*/  @!P0 NANOSLEEP.SYNCS 0x989680 ;  /* 0x009896800000895d */ /* 0x004fea0003900000 */
[----:B------:R-:W2:Y:S02]  /*11ea0*/  @!P0 SYNCS.PHASECHK.TRANS64 P0, [R0+URZ], R3 ;  /* 0x00000003000085a7 */ /* 0x000ea400080010ff */
[----:B--2---:R-:W-:Y:S05]  /*11eb0*/  @!P0 BRA `(.L_x_256) ;  /* 0xfffffffc00f08947 */ /* 0x004fea000383ffff */
[----:B------:R-:W-:Y:S05]  /*11ec0*/  BRA `(.L_x_257) ;  /* 0xffffff2c00dc7947 */ /* 0x000fea000383ffff */
.L_x_70:
[----:B------:R-:W-:-:S07]  /*11ed0*/  MOV R17, UR4 ;  /* 0x0000000400117c02 */ /* 0x000fce0008000f00 */
.L_x_258:
[----:B--2---:R2:W3:Y:S02]  /*11ee0*/  SYNCS.PHASECHK.TRANS64.TRYWAIT P0, [R17+URZ+0x100], R16 ;  /* 0x00010010110075a7 */ /* 0x0044e400080011ff */
[----:B---3--:R-:W-:Y:S05]  /*11ef0*/  @!P0 NANOSLEEP.SYNCS 0x989680 ;  /* 0x009896800000895d */ /* 0x008fea0003900000 */
[----:B------:R-:W3:Y:S02]  /*11f00*/  @!P0 SYNCS.PHASECHK.TRANS64 P0, [R17+URZ+0x100], R16 ;  /* 0x00010010110085a7 */ /* 0x000ee400080010ff */
[----:B---3--:R-:W-:Y:S05]  /*11f10*/  @!P0 BRA `(.L_x_258) ;  /* 0xfffffffc00f08947 */ /* 0x008fea000383ffff */
[----:B------:R-:W-:Y:S05]  /*11f20*/  BRA `(.L_x_259) ;  /* 0xffffff4800d07947 */ /* 0x000fea000383ffff */
.L_x_86:
[----:B------:R-:W-:-:S07]  /*11f30*/  MOV R11, UR4 ;  /* 0x00000004000b7c02 */ /* 0x000fce0008000f00 */
.L_x_260:
[----:B--2---:R2:W3:Y:S02]  /*11f40*/  SYNCS.PHASECHK.TRANS64.TRYWAIT P0, [R11+URZ+0x100], R2 ;  /* 0x000100020b0075a7 */ /* 0x0044e400080011ff */
[----:B---3--:R-:W-:Y:S05]  /*11f50*/  @!P0 NANOSLEEP.SYNCS 0x989680 ;  /* 0x009896800000895d */ /* 0x008fea0003900000 */
[----:B------:R-:W3:Y:S02]  /*11f60*/  @!P0 SYNCS.PHASECHK.TRANS64 P0, [R11+URZ+0x100], R2 ;  /* 0x000100020b0085a7 */ /* 0x000ee400080010ff */
[----:B---3--:R-:W-:Y:S05]  /*11f70*/  @!P0 BRA `(.L_x_260) ;  /* 0xfffffffc00f08947 */ /* 0x008fea000383ffff */
[----:B------:R-:W-:Y:S05]  /*11f80*/  BRA `(.L_x_261) ;  /* 0xffffff6400c07947 */ /* 0x000fea000383ffff */
.L_x_95:
[----:B--2---:R2:W4:Y:S02]  /*11f90*/  SYNCS.PHASECHK.TRANS64.TRYWAIT P0, [R15+URZ+0xb8], R6 ;  /* 0x0000b8060f0075a7 */ /* 0x00452400080011ff */
[----:B----4-:R-:W-:Y:S05]  /*11fa0*/  @!P0 NANOSLEEP.SYNCS 0x989680 ;  /* 0x009896800000895d */ /* 0x010fea0003900000 */
[----:B------:R-:W4:Y:S02]  /*11fb0*/  @!P0 SYNCS.PHASECHK.TRANS64 P0, [R15+URZ+0xb8], R6 ;  /* 0x0000b8060f0085a7 */ /* 0x000f2400080010ff */
[----:B----4-:R-:W-:Y:S05]  /*11fc0*/  @!P0 BRA `(.L_x_95) ;  /* 0xfffffffc00f08947 */ /* 0x010fea000383ffff */
[----:B------:R-:W-:Y:S05]  /*11fd0*/  BRA `(.L_x_92) ;  /* 0xffffff6c00d47947 */ /* 0x000fea000383ffff */
.L_x_99:
[----:B------:R-:W-:Y:S07]  /*11fe0*/  MOV R0, UR24 ;  /* 0x0000001800007c02 */ /* 0x000fee0008000f00 */
.L_x_262:
[----:B------:R1:W1:Y:S02]  /*11ff0*/  SYNCS.PHASECHK.TRANS64.TRYWAIT P0, [R0+URZ+0x90], R5 ;  /* 0x00009005000075a7 */ /* 0x00026400080011ff */
[----:B-1----:R-:W-:Y:S05]  /*12000*/  @!P0 NANOSLEEP.SYNCS 0x989680 ;  /* 0x009896800000895d */ /* 0x002fea0003900000 */
[----:B------:R-:W1:Y:S02]  /*12010*/  @!P0 SYNCS.PHASECHK.TRANS64 P0, [R0+URZ+0x90], R5 ;  /* 0x00009005000085a7 */ /* 0x000e6400080010ff */
[----:B-1----:R-:W-:Y:S05]  /*12020*/  @!P0 BRA `(.L_x_262) ;  /* 0xfffffffc00f08947 */ /* 0x002fea000383ffff */
[----:B------:R-:W-:Y:S05]  /*12030*/  BRA `(.L_x_263) ;  /* 0xffffff7000587947 */ /* 0x000fea000383ffff */
.L_x_105:
[----:B------:R-:W-:Y:S07]  /*12040*/  MOV R0, UR24 ;  /* 0x0000001800007c02 */ /* 0x000fee0008000f00 */
.L_x_264:
[----:B-1----:R1:W4:Y:S02]  /*12050*/  SYNCS.PHASECHK.TRANS64.TRYWAIT P0, [R0+URZ+0x98], R5 ;  /* 0x00009805000075a7 */ /* 0x00232400080011ff */
[----:B----4-:R-:W-:Y:S05]  /*12060*/  @!P0 NANOSLEEP.SYNCS 0x989680 ;  /* 0x009896800000895d */ /* 0x010fea0003900000 */
[----:B------:R-:W4:Y:S02]  /*12070*/  @!P0 SYNCS.PHASECHK.TRANS64 P0, [R0+URZ+0x98], R5 ;  /* 0x00009805000085a7 */ /* 0x000f2400080010ff */
[----:B----4-:R-:W-:Y:S05]  /*12080*/  @!P0 BRA `(.L_x_264) ;  /* 0xfffffffc00f08947 */ /* 0x010fea000383ffff */
[----:B------:R-:W-:Y:S05]  /*12090*/  BRA `(.L_x_265) ;  /* 0xffffff7000b07947 */ /* 0x000fea000383ffff */
.L_x_111:
[----:B-1--4-:R-:W-:Y:S07]  /*120a0*/  MOV R0, UR24 ;  /* 0x0000001800007c02 */ /* 0x012fee0008000f00 */
.L_x_266:
[----:B-1----:R1:W4:Y:S02]  /*120b0*/  SYNCS.PHASECHK.TRANS64.TRYWAIT P0, [R0+URZ+0xa0], R5 ;  /* 0x0000a005000075a7 */ /* 0x00232400080011ff */
[----:B----4-:R-:W-:Y:S05]  /*120c0*/  @!P0 NANOSLEEP.SYNCS 0x989680 ;  /* 0x009896800000895d */ /* 0x010fea0003900000 */
[----:B------:R-:W4:Y:S02]  /*120d0*/  @!P0 SYNCS.PHASECHK.TRANS64 P0, [R0+URZ+0xa0], R5 ;  /* 0x0000a005000085a7 */ /* 0x000f2400080010ff */
[----:B----4-:R-:W-:Y:S05]  /*120e0*/  @!P0 BRA `(.L_x_266) ;  /* 0xfffffffc00f08947 */ /* 0x010fea000383ffff */
[----:B------:R-:W-:Y:S05]  /*120f0*/  BRA `(.L_x_267) ;  /* 0xffffff7400087947 */ /* 0x000fea000383ffff */
.L_x_117:
[----:B-1--4-:R-:W-:Y:S07]  /*12100*/  MOV R0, UR24 ;  /* 0x0000001800007c02 */ /* 0x012fee0008000f00 */
.L_x_268:
[----:B-1----:R1:W4:Y:S02]  /*12110*/  SYNCS.PHASECHK.TRANS64.TRYWAIT P0, [R0+URZ+0xa8], R5 ;  /* 0x0000a805000075a7 */ /* 0x00232400080011ff */
[----:B----4-:R-:W-:Y:S05]  /*12120*/  @!P0 NANOSLEEP.SYNCS 0x989680 ;  /* 0x009896800000895d */ /* 0x010fea0003900000 */
[----:B------:R-:W4:Y:S02]  /*12130*/  @!P0 SYNCS.PHASECHK.TRANS64 P0, [R0+URZ+0xa8], R5 ;  /* 0x0000a805000085a7 */ /* 0x000f2400080010ff */
[----:B----4-:R-:W-:Y:S05]  /*12140*/  @!P0 BRA `(.L_x_268) ;  /* 0xfffffffc00f08947 */ /* 0x010fea000383ffff */
[----:B------:R-:W-:Y:S05]  /*12150*/  BRA `(.L_x_269) ;  /* 0xffffff7400607947 */ /* 0x000fea000383ffff */
.L_x_123:
[----:B----4-:R-:W-:Y:S07]  /*12160*/  MOV R0, UR8 ;  /* 0x0000000800007c02 */ /* 0x010fee0008000f00 */
.L_x_270:
[----:B-1----:R1:W4:Y:S02]  /*12170*/  SYNCS.PHASECHK.TRANS64.TRYWAIT P0, [R0+URZ+0x1a0], R5 ;  /* 0x0001a005000075a7 */ /* 0x00232400080011ff */
[----:B----4-:R-:W-:Y:S05]  /*12180*/  @!P0 NANOSLEEP.SYNCS 0x989680 ;  /* 0x009896800000895d */ /* 0x010fea0003900000 */
[----:B------:R-:W4:Y:S02]  /*12190*/  @!P0 SYNCS.PHASECHK.TRANS64 P0, [R0+URZ+0x1a0], R5 ;  /* 0x0001a005000085a7 */ /* 0x000f2400080010ff */
[----:B----4-:R-:W-:Y:S05]  /*121a0*/  @!P0 BRA `(.L_x_270) ;  /* 0xfffffffc00f08947 */ /* 0x010fea000383ffff */
[----:B------:R-:W-:Y:S05]  /*121b0*/  BRA `(.L_x_271) ;  /* 0xffffff7400c87947 */ /* 0x000fea000383ffff */
.L_x_127:
[----:B------:R-:W-:-:S07]  /*121c0*/  MOV R0, UR24 ;  /* 0x0000001800007c02 */ /* 0x000fce0008000f00 */
.L_x_272:
[----:B-1----:R1:W2:Y:S02]  /*121d0*/  SYNCS.PHASECHK.TRANS64.TRYWAIT P0, [R0+URZ+0x90], R3 ;  /* 0x00009003000075a7 */ /* 0x0022a400080011ff */
[----:B--2---:R-:W-:Y:S05]  /*121e0*/  @!P0 NANOSLEEP.SYNCS 0x989680 ;  /* 0x009896800000895d */ /* 0x004fea0003900000 */
[----:B------:R-:W2:Y:S02]  /*121f0*/  @!P0 SYNCS.PHASECHK.TRANS64 P0, [R0+URZ+0x90], R3 ;  /* 0x00009003000085a7 */ /* 0x000ea400080010ff */
[----:B--2---:R-:W-:Y:S05]  /*12200*/  @!P0 BRA `(.L_x_272) ;  /* 0xfffffffc00f08947 */ /* 0x004fea000383ffff */
[----:B------:R-:W-:Y:S05]  /*12210*/  BRA `(.L_x_273) ;  /* 0xffffff7800347947 */ /* 0x000fea000383ffff */
.L_x_129:
[----:B-1----:R-:W-:-:S07]  /*12220*/  MOV R0, UR24 ;  /* 0x0000001800007c02 */ /* 0x002fce0008000f00 */
.L_x_274:
[----:B-1----:R1:W2:Y:S02]  /*12230*/  SYNCS.PHASECHK.TRANS64.TRYWAIT P0, [R0+URZ+0x98], R3 ;  /* 0x00009803000075a7 */ /* 0x0022a400080011ff */
[----:B--2---:R-:W-:Y:S05]  /*12240*/  @!P0 NANOSLEEP.SYNCS 0x989680 ;  /* 0x009896800000895d */ /* 0x004fea0003900000 */
[----:B------:R-:W2:Y:S02]  /*12250*/  @!P0 SYNCS.PHASECHK.TRANS64 P0, [R0+URZ+0x98], R3 ;  /* 0x00009803000085a7 */ /* 0x000ea400080010ff */
[----:B--2---:R-:W-:Y:S05]  /*12260*/  @!P0 BRA `(.L_x_274) ;  /* 0xfffffffc00f08947 */ /* 0x004fea000383ffff */
[----:B------:R-:W-:Y:S05]  /*12270*/  BRA `(.L_x_275) ;  /* 0xffffff78002c7947 */ /* 0x000fea000383ffff */
.L_x_131:
[----:B-1----:R-:W-:-:S07]  /*12280*/  MOV R0, UR24 ;  /* 0x0000001800007c02 */ /* 0x002fce0008000f00 */
.L_x_276:
[----:B-1----:R1:W2:Y:S02]  /*12290*/  SYNCS.PHASECHK.TRANS64.TRYWAIT P0, [R0+URZ+0xa0], R3 ;  /* 0x0000a003000075a7 */ /* 0x0022a400080011ff */
[----:B--2---:R-:W-:Y:S05]  /*122a0*/  @!P0 NANOSLEEP.SYNCS 0x989680 ;  /* 0x009896800000895d */ /* 0x004fea0003900000 */
[----:B------:R-:W2:Y:S02]  /*122b0*/  @!P0 SYNCS.PHASECHK.TRANS64 P0, [R0+URZ+0xa0], R3 ;  /* 0x0000a003000085a7 */ /* 0x000ea400080010ff */
[----:B--2---:R-:W-:Y:S05]  /*122c0*/  @!P0 BRA `(.L_x_276) ;  /* 0xfffffffc00f08947 */ /* 0x004fea000383ffff */
[----:B------:R-:W-:Y:S05]  /*122d0*/  BRA `(.L_x_277) ;  /* 0xffffff7800247947 */ /* 0x000fea000383ffff */
.L_x_140:
[----:B------:R-:W-:Y:S07]  /*122e0*/  MOV R0, UR6 ;  /* 0x0000000600007c02 */ /* 0x000fee0008000f00 */
.L_x_278:
[----:B---3--:R3:W1:Y:S02]  /*122f0*/  SYNCS.PHASECHK.TRANS64.TRYWAIT P0, [R0+URZ+0x1a0], R3 ;  /* 0x0001a003000075a7 */ /* 0x00866400080011ff */
[----:B-1----:R-:W-:Y:S05]  /*12300*/  @!P0 NANOSLEEP.SYNCS 0x989680 ;  /* 0x009896800000895d */ /* 0x002fea0003900000 */
[----:B------:R-:W1:Y:S02]  /*12310*/  @!P0 SYNCS.PHASECHK.TRANS64 P0, [R0+URZ+0x1a0], R3 ;  /* 0x0001a003000085a7 */ /* 0x000e6400080010ff */
[----:B-1----:R-:W-:Y:S05]  /*12320*/  @!P0 BRA `(.L_x_278) ;  /* 0xfffffffc00f08947 */ /* 0x002fea000383ffff */
[----:B------:R-:W-:Y:S05]  /*12330*/  BRA `(.L_x_279) ;  /* 0xffffff8000c87947 */ /* 0x000fea000383ffff */
.L_x_149:
[----:B------:R-:W-:Y:S07]  /*12340*/  MOV R15, 0xffffffff ;  /* 0xffffffff000f7802 */ /* 0x000fee0000000f00 */
[----:B---345:R-:W-:Y:S05]  /*12350*/  WARPSYNC.COLLECTIVE R15, `(.L_x_280) ;  /* 0x000000000f0c7348 */ /* 0x038fea0003c00000 */
[----:B------:R-:W-:Y:S02]  /*12360*/  ELECT P6, UR79, PT ;  /* 0x00000000004f782f */ /* 0x000fe400038c0000 */
[----:B----4-:R-:W-:Y:S01]  /*12370*/  MOV R14, UR79 ;  /* 0x0000004f000e7c02 */ /* 0x010fe20008000f00 */
[----:B---3-5:R-:W-:Y:S10]  /*12380*/  ENDCOLLECTIVE ;  /* 0x000000000000791b */ /* 0x028ff40003800000 */
.L_x_280:
[----:B------:R-:W-:Y:S05]  /*12390*/  BRA `(.L_x_281) ;  /* 0xffffff8400d87947 */ /* 0x000fea000383ffff */
.L_x_154:
[----:B--2---:R-:W-:Y:S04]  /*123a0*/  MOV R3, UR43 ;  /* 0x0000002b00037c02 */ /* 0x004fe80008000f00 */
[----:B------:R2:W1:Y:S03]  /*123b0*/  SYNCS.PHASECHK.TRANS64.TRYWAIT P0, [R3+URZ+0x70], R2 ;  /* 0x00007002030075a7 */ /* 0x00046600080011ff */
[----:B-1----:R-:W-:Y:S05]  /*123c0*/  @!P0 NANOSLEEP.SYNCS 0x989680 ;  /* 0x009896800000895d */ /* 0x002fea0003900000 */
[----:B------:R-:W1:Y:S02]  /*123d0*/  @!P0 SYNCS.PHASECHK.TRANS64 P0, [R3+URZ+0x70], R2 ;  /* 0x00007002030085a7 */ /* 0x000e6400080010ff */
[----:B-1----:R-:W-:Y:S05]  /*123e0*/  @!P0 BRA `(.L_x_154) ;  /* 0xfffffffc00ec8947 */ /* 0x002fea000383ffff */
[----:B------:R-:W-:Y:S05]  /*123f0*/  BRA `(.L_x_153) ;  /* 0xffffff8800787947 */ /* 0x000fea000383ffff */
.L_x_158:
[----:B------:R1:W1:Y:S02]  /*12400*/  SYNCS.PHASECHK.TRANS64.TRYWAIT P1, [R97+URZ+0x140], R0 ;  /* 0x00014000610075a7 */ /* 0x00026400080211ff */
[----:B-1----:R-:W-:Y:S05]  /*12410*/  @!P1 NANOSLEEP.SYNCS 0x989680 ;  /* 0x009896800000995d */ /* 0x002fea0003900000 */
[----:B------:R-:W1:Y:S02]  /*12420*/  @!P1 SYNCS.PHASECHK.TRANS64 P1, [R97+URZ+0x140], R0 ;  /* 0x00014000610095a7 */ /* 0x000e6400080210ff */
[----:B-1----:R-:W-:Y:S05]  /*12430*/  @!P1 BRA `(.L_x_158) ;  /* 0xfffffffc00f09947 */ /* 0x002fea000383ffff */
[----:B------:R-:W-:Y:S05]  /*12440*/  BRA `(.L_x_157) ;  /* 0xffffff8c00107947 */ /* 0x000fea000383ffff */
.L_x_165:
[----:B--2---:R-:W-:Y:S04]  /*12450*/  MOV R3, UR43 ;  /* 0x0000002b00037c02 */ /* 0x004fe80008000f00 */
[----:B------:R2:W3:Y:S03]  /*12460*/  SYNCS.PHASECHK.TRANS64.TRYWAIT P1, [R3+URZ+0x78], R0 ;  /* 0x00007800030075a7 */ /* 0x0004e600080211ff */
[----:B---3--:R-:W-:Y:S05]  /*12470*/  @!P1 NANOSLEEP.SYNCS 0x989680 ;  /* 0x009896800000995d */ /* 0x008fea0003900000 */
[----:B------:R-:W3:Y:S02]  /*12480*/  @!P1 SYNCS.PHASECHK.TRANS64 P1, [R3+URZ+0x78], R0 ;  /* 0x00007800030095a7 */ /* 0x000ee400080210ff */
[----:B---3--:R-:W-:Y:S05]  /*12490*/  @!P1 BRA `(.L_x_165) ;  /* 0xfffffffc00ec9947 */ /* 0x008fea000383ffff */
[----:B------:R-:W-:Y:S05]  /*124a0*/  BRA `(.L_x_164) ;  /* 0xffffff9800287947 */ /* 0x000fea000383ffff */
.L_x_173:
[----:B--2---:R-:W-:Y:S04]  /*124b0*/  MOV R0, UR43 ;  /* 0x0000002b00007c02 */ /* 0x004fe80008000f00 */
[----:B------:R2:W1:Y:S03]  /*124c0*/  SYNCS.PHASECHK.TRANS64.TRYWAIT P1, [R0+URZ+0x80], R3 ;  /* 0x00008003000075a7 */ /* 0x00046600080211ff */
[----:B-1----:R-:W-:Y:S05]  /*124d0*/  @!P1 NANOSLEEP.SYNCS 0x989680 ;  /* 0x009896800000995d */ /* 0x002fea0003900000 */
[----:B------:R-:W1:Y:S02]  /*124e0*/  @!P1 SYNCS.PHASECHK.TRANS64 P1, [R0+URZ+0x80], R3 ;  /* 0x00008003000095a7 */ /* 0x000e6400080210ff */
[----:B-1----:R-:W-:Y:S05]  /*124f0*/  @!P1 BRA `(.L_x_173) ;  /* 0xfffffffc00ec9947 */ /* 0x002fea000383ffff */
[----:B------:R-:W-:Y:S05]  /*12500*/  BRA `(.L_x_172) ;  /* 0xffffffa400907947 */ /* 0x000fea000383ffff */
.L_x_181:
[----:B--2---:R-:W-:Y:S04]  /*12510*/  MOV R0, UR43 ;  /* 0x0000002b00007c02 */ /* 0x004fe80008000f00 */
[----:B------:R2:W1:Y:S03]  /*12520*/  SYNCS.PHASECHK.TRANS64.TRYWAIT P1, [R0+URZ+0x88], R3 ;  /* 0x00008803000075a7 */ /* 0x00046600080211ff */
[----:B-1----:R-:W-:Y:S05]  /*12530*/  @!P1 NANOSLEEP.SYNCS 0x989680 ;  /* 0x009896800000995d */ /* 0x002fea0003900000 */
[----:B------:R-:W1:Y:S02]  /*12540*/  @!P1 SYNCS.PHASECHK.TRANS64 P1, [R0+URZ+0x88], R3 ;  /* 0x00008803000095a7 */ /* 0x000e6400080210ff */
[----:B-1----:R-:W-:Y:S05]  /*12550*/  @!P1 BRA `(.L_x_181) ;  /* 0xfffffffc00ec9947 */ /* 0x002fea000383ffff */
[----:B------:R-:W-:Y:S05]  /*12560*/  BRA `(.L_x_180) ;  /* 0xffffffb400087947 */ /* 0x000fea000383ffff */
.L_x_193:
[----:B------:R-:W-:Y:S07]  /*12570*/  MOV R4, UR24 ;  /* 0x0000001800047c02 */ /* 0x000fee0008000f00 */
.L_x_282:
[----:B--2---:R2:W4:Y:S02]  /*12580*/  SYNCS.PHASECHK.TRANS64.TRYWAIT P0, [R4+URZ+0xc0], R5 ;  /* 0x0000c005040075a7 */ /* 0x00452400080011ff */
[----:B----4-:R-:W-:Y:S05]  /*12590*/  @!P0 NANOSLEEP.SYNCS 0x989680 ;  /* 0x009896800000895d */ /* 0x010fea0003900000 */
[----:B------:R-:W4:Y:S02]  /*125a0*/  @!P0 SYNCS.PHASECHK.TRANS64 P0, [R4+URZ+0xc0], R5 ;  /* 0x0000c005040085a7 */ /* 0x000f2400080010ff */
[----:B----4-:R-:W-:Y:S05]  /*125b0*/  @!P0 BRA `(.L_x_282) ;  /* 0xfffffffc00f08947 */ /* 0x010fea000383ffff */
[----:B------:R-:W-:Y:S05]  /*125c0*/  BRA `(.L_x_283) ;  /* 0xffffffcc00247947 */ /* 0x000fea000383ffff */
.L_x_196:
[----:B------:R-:W-:Y:S07]  /*125d0*/  MOV R4, UR24 ;  /* 0x0000001800047c02 */ /* 0x000fee0008000f00 */
.L_x_284:
[----:B-1----:R1:W2:Y:S02]  /*125e0*/  SYNCS.PHASECHK.TRANS64.TRYWAIT P1, [R4+URZ+0x1e0], R5 ;  /* 0x0001e005040075a7 */ /* 0x0022a400080211ff */
[----:B--2---:R-:W-:Y:S05]  /*125f0*/  @!P1 NANOSLEEP.SYNCS 0x989680 ;  /* 0x009896800000995d */ /* 0x004fea0003900000 */
[----:B------:R-:W2:Y:S02]  /*12600*/  @!P1 SYNCS.PHASECHK.TRANS64 P1, [R4+URZ+0x1e0], R5 ;  /* 0x0001e005040095a7 */ /* 0x000ea400080210ff */
[----:B--2---:R-:W-:Y:S05]  /*12610*/  @!P1 BRA `(.L_x_284) ;  /* 0xfffffffc00f09947 */ /* 0x004fea000383ffff */
[----:B------:R-:W-:Y:S05]  /*12620*/  BRA `(.L_x_285) ;  /* 0xffffffcc00807947 */ /* 0x000fea000383ffff */
.L_x_212:
[----:B--2---:R-:W-:-:S04]  /*12630*/  MOV R0, UR6 ;  /* 0x0000000600007c02 */ /* 0x004fc80008000f00 */
[----:B------:R2:W3:Y:S03]  /*12640*/  SYNCS.PHASECHK.TRANS64.TRYWAIT P0, [R0+URZ+0x8], R5 ;  /* 0x00000805000075a7 */ /* 0x0004e600080011ff */
[----:B---3--:R-:W-:Y:S05]  /*12650*/  @!P0 NANOSLEEP.SYNCS 0x989680 ;  /* 0x009896800000895d */ /* 0x008fea0003900000 */
[----:B------:R-:W3:Y:S02]  /*12660*/  @!P0 SYNCS.PHASECHK.TRANS64 P0, [R0+URZ+0x8], R5 ;  /* 0x00000805000085a7 */ /* 0x000ee400080010ff */
[----:B---3--:R-:W-:Y:S05]  /*12670*/  @!P0 BRA `(.L_x_212) ;  /* 0xfffffffc00ec8947 */ /* 0x008fea000383ffff */
[----:B------:R-:W-:Y:S05]  /*12680*/  BRA `(.L_x_211) ;  /* 0xffffffe000747947 */ /* 0x000fea000383ffff */
.L_x_214:
[----:B------:R-:W-:Y:S01]  /*12690*/  BSSY B0, `(.L_x_286) ;  /* 0x0000006000007945 */ /* 0x000fe20003800000 */
[----:B------:R-:W-:-:S07]  /*126a0*/  MOV R15, 0xffffffff ;  /* 0xffffffff000f7802 */ /* 0x000fce0000000f00 */
[----:B-12-45:R-:W-:Y:S05]  /*126b0*/  WARPSYNC.COLLECTIVE R15, `(.L_x_287) ;  /* 0x000000000f0c7348 */ /* 0x036fea0003c00000 */
[----:B------:R-:W-:Y:S02]  /*126c0*/  ELECT P6, UR79, PT ;  /* 0x00000000004f782f */ /* 0x000fe400038c0000 */
[----:B----4-:R-:W-:Y:S01]  /*126d0*/  MOV R14, UR79 ;  /* 0x0000004f000e7c02 */ /* 0x010fe20008000f00 */
[----:B-12--5:R-:W-:Y:S10]  /*126e0*/  ENDCOLLECTIVE ;  /* 0x000000000000791b */ /* 0x026ff40003800000 */
.L_x_287:
[----:B------:R-:W-:Y:S05]  /*126f0*/  BSYNC B0 ;  /* 0x0000000000007941 */ /* 0x000fea0003800000 */
.L_x_286:
[----:B------:R-:W-:Y:S05]  /*12700*/  BRA `(.L_x_288) ;  /* 0xffffffe000a47947 */ /* 0x000fea000383ffff */
.L_x_216:
[----:B--2---:R-:W-:-:S04]  /*12710*/  MOV R0, UR6 ;  /* 0x0000000600007c02 */ /* 0x004fc80008000f00 */
[----:B------:R2:W3:Y:S03]  /*12720*/  SYNCS.PHASECHK.TRANS64.TRYWAIT P0, [R0+URZ+0x8], R3 ;  /* 0x00000803000075a7 */ /* 0x0004e600080011ff */
[----:B---3--:R-:W-:Y:S05]  /*12730*/  @!P0 NANOSLEEP.SYNCS 0x989680 ;  /* 0x009896800000895d */ /* 0x008fea0003900000 */
[----:B------:R-:W3:Y:S02]  /*12740*/  @!P0 SYNCS.PHASECHK.TRANS64 P0, [R0+URZ+0x8], R3 ;  /* 0x00000803000085a7 */ /* 0x000ee400080010ff */
[----:B---3--:R-:W-:Y:S05]  /*12750*/  @!P0 BRA `(.L_x_216) ;  /* 0xfffffffc00ec8947 */ /* 0x008fea000383ffff */
[----:B------:R-:W-:Y:S05]  /*12760*/  BRA `(.L_x_215) ;  /* 0xffffffe000a87947 */ /* 0x000fea000383ffff */
.L_x_219:
[----:B-1----:R-:W-:-:S07]  /*12770*/  MOV R3, UR9 ;  /* 0x0000000900037c02 */ /* 0x002fce0008000f00 */
.L_x_289:
[----:B-1----:R1:W3:Y:S02]  /*12780*/  SYNCS.PHASECHK.TRANS64.TRYWAIT P0, [R3+URZ+0x160], R4 ;  /* 0x00016004030075a7 */ /* 0x0022e400080011ff */
[----:B---3--:R-:W-:Y:S05]  /*12790*/  @!P0 NANOSLEEP.SYNCS 0x989680 ;  /* 0x009896800000895d */ /* 0x008fea0003900000 */
[----:B------:R-:W3:Y:S02]  /*127a0*/  @!P0 SYNCS.PHASECHK.TRANS64 P0, [R3+URZ+0x160], R4 ;  /* 0x00016004030085a7 */ /* 0x000ee400080010ff */
[----:B---3--:R-:W-:Y:S05]  /*127b0*/  @!P0 BRA `(.L_x_289) ;  /* 0xfffffffc00f08947 */ /* 0x008fea000383ffff */
[----:B------:R-:W-:Y:S05]  /*127c0*/  BRA `(.L_x_290) ;  /* 0xffffffe400947947 */ /* 0x000fea000383ffff */
.L_x_221:
[----:B------:R-:W-:Y:S07]  /*127d0*/  MOV R3, UR6 ;  /* 0x0000000600037c02 */ /* 0x000fee0008000f00 */
.L_x_291:
[----:B-1----:R1:W2:Y:S02]  /*127e0*/  SYNCS.PHASECHK.TRANS64.TRYWAIT P0, [R3+URZ], R4 ;  /* 0x00000004030075a7 */ /* 0x0022a400080011ff */
[----:B--2---:R-:W-:Y:S05]  /*127f0*/  @!P0 NANOSLEEP.SYNCS 0x989680 ;  /* 0x009896800000895d */ /* 0x004fea0003900000 */
[----:B------:R-:W2:Y:S02]  /*12800*/  @!P0 SYNCS.PHASECHK.TRANS64 P0, [R3+URZ], R4 ;  /* 0x00000004030085a7 */ /* 0x000ea400080010ff */
[----:B--2---:R-:W-:Y:S05]  /*12810*/  @!P0 BRA `(.L_x_291) ;  /* 0xfffffffc00f08947 */ /* 0x004fea000383ffff */
[----:B------:R-:W-:Y:S05]  /*12820*/  BRA `(.L_x_220) ;  /* 0xffffffe400d47947 */ /* 0x000fea000383ffff */
.L_x_225:
[----:B------:R-:W-:-:S07]  /*12830*/  MOV R3, UR6 ;  /* 0x0000000600037c02 */ /* 0x000fce0008000f00 */
.L_x_292:
[----:B-1----:R1:W2:Y:S02]  /*12840*/  SYNCS.PHASECHK.TRANS64.TRYWAIT P0, [R3+URZ+0x1a0], R4 ;  /* 0x0001a004030075a7 */ /* 0x0022a400080011ff */
[----:B--2---:R-:W-:Y:S05]  /*12850*/  @!P0 NANOSLEEP.SYNCS 0x989680 ;  /* 0x009896800000895d */ /* 0x004fea0003900000 */
[----:B------:R-:W2:Y:S02]  /*12860*/  @!P0 SYNCS.PHASECHK.TRANS64 P0, [R3+URZ+0x1a0], R4 ;  /* 0x0001a004030085a7 */ /* 0x000ea400080010ff */
[----:B--2---:R-:W-:Y:S05]  /*12870*/  @!P0 BRA `(.L_x_292) ;  /* 0xfffffffc00f08947 */ /* 0x004fea000383ffff */
[----:B------:R-:W-:Y:S05]  /*12880*/  BRA `(.L_x_293) ;  /* 0xffffffe800b07947 */ /* 0x000fea000383ffff */
.L_x_230:
[----:B-1----:R-:W-:-:S07]  /*12890*/  MOV R0, UR6 ;  /* 0x0000000600007c02 */ /* 0x002fce0008000f00 */
.L_x_294:
[----:B-1----:R1:W3:Y:S02]  /*128a0*/  SYNCS.PHASECHK.TRANS64.TRYWAIT P0, [R0+URZ+0x160], R3 ;  /* 0x00016003000075a7 */ /* 0x0022e400080011ff */
[----:B---3--:R-:W-:Y:S05]  /*128b0*/  @!P0 NANOSLEEP.SYNCS 0x989680 ;  /* 0x009896800000895d */ /* 0x008fea0003900000 */
[----:B------:R-:W3:Y:S02]  /*128c0*/  @!P0 SYNCS.PHASECHK.TRANS64 P0, [R0+URZ+0x160], R3 ;  /* 0x00016003000085a7 */ /* 0x000ee400080010ff */
[----:B---3--:R-:W-:Y:S05]  /*128d0*/  @!P0 BRA `(.L_x_294) ;  /* 0xfffffffc00f08947 */ /* 0x008fea000383ffff */
[----:B------:R-:W-:Y:S05]  /*128e0*/  BRA `(.L_x_295) ;  /* 0xffffffec00387947 */ /* 0x000fea000383ffff */
.L_x_232:
[----:B------:R-:W-:-:S07]  /*128f0*/  MOV R0, UR7 ;  /* 0x0000000700007c02 */ /* 0x000fce0008000f00 */
.L_x_296:
[----:B-1----:R1:W3:Y:S02]  /*12900*/  SYNCS.PHASECHK.TRANS64.TRYWAIT P0, [R0+URZ+0x160], R3 ;  /* 0x00016003000075a7 */ /* 0x0022e400080011ff */
[----:B---3--:R-:W-:Y:S05]  /*12910*/  @!P0 NANOSLEEP.SYNCS 0x989680 ;  /* 0x009896800000895d */ /* 0x008fea0003900000 */
[----:B------:R-:W3:Y:S02]  /*12920*/  @!P0 SYNCS.PHASECHK.TRANS64 P0, [R0+URZ+0x160], R3 ;  /* 0x00016003000085a7 */ /* 0x000ee400080010ff */
[----:B---3--:R-:W-:Y:S05]  /*12930*/  @!P0 BRA `(.L_x_296) ;  /* 0xfffffffc00f08947 */ /* 0x008fea000383ffff */
[----:B------:R-:W-:Y:S05]  /*12940*/  BRA `(.L_x_297) ;  /* 0xffffffec00507947 */ /* 0x000fea000383ffff */
.L_x_234:
[----:B------:R-:W-:-:S07]  /*12950*/  MOV R0, UR7 ;  /* 0x0000000700007c02 */ /* 0x000fce0008000f00 */
.L_x_298:
[----:B-1----:R1:W3:Y:S02]  /*12960*/  SYNCS.PHASECHK.TRANS64.TRYWAIT P0, [R0+URZ+0x160], R3 ;  /* 0x00016003000075a7 */ /* 0x0022e400080011ff */
[----:B---3--:R-:W-:Y:S05]  /*12970*/  @!P0 NANOSLEEP.SYNCS 0x989680 ;  /* 0x009896800000895d */ /* 0x008fea0003900000 */
[----:B------:R-:W3:Y:S02]  /*12980*/  @!P0 SYNCS.PHASECHK.TRANS64 P0, [R0+URZ+0x160], R3 ;  /* 0x00016003000085a7 */ /* 0x000ee400080010ff */
[----:B---3--:R-:W-:Y:S05]  /*12990*/  @!P0 BRA `(.L_x_298) ;  /* 0xfffffffc00f08947 */ /* 0x008fea000383ffff */
[----:B------:R-:W-:Y:S05]  /*129a0*/  BRA `(.L_x_299) ;  /* 0xffffffec00687947 */ /* 0x000fea000383ffff */
.L_x_238:
[----:B------:R-:W-:-:S07]  /*129b0*/  MOV R0, UR4 ;  /* 0x0000000400007c02 */ /* 0x000fce0008000f00 */
.L_x_300:
[----:B-1----:R1:W3:Y:S02]  /*129c0*/  SYNCS.PHASECHK.TRANS64.TRYWAIT P1, [R0+URZ+0x190], R3 ;  /* 0x00019003000075a7 */ /* 0x0022e400080211ff */
[----:B---3--:R-:W-:Y:S05]  /*129d0*/  @!P1 NANOSLEEP.SYNCS 0x989680 ;  /* 0x009896800000995d */ /* 0x008fea0003900000 */
[----:B------:R-:W3:Y:S02]  /*129e0*/  @!P1 SYNCS.PHASECHK.TRANS64 P1, [R0+URZ+0x190], R3 ;  /* 0x00019003000095a7 */ /* 0x000ee400080210ff */
[----:B---3--:R-:W-:Y:S05]  /*129f0*/  @!P1 BRA `(.L_x_300) ;  /* 0xfffffffc00f09947 */ /* 0x008fea000383ffff */
[----:B------:R-:W-:Y:S05]  /*12a00*/  BRA `(.L_x_301) ;  /* 0xffffffec00bc7947 */ /* 0x000fea000383ffff */
        .weak           $__internal_0_$__cuda_sm10x_tcgen05_guardrail_trap_col_being_dealloced_not_returned_by_alloc
        .type           $__internal_0_$__cuda_sm10x_tcgen05_guardrail_trap_col_being_dealloced_not_returned_by_alloc,@function
        .size           $__internal_0_$__cuda_sm10x_tcgen05_guardrail_trap_col_being_dealloced_not_returned_by_alloc,($__internal_1_$__cuda_sm10x_tcgen05_guardrail_trap_phase_invalid_during_alloc - $__internal_0_$__cuda_sm10x_tcgen05_guardrail_trap_col_being_dealloced_not_returned_by_alloc)
$__internal_0_$__cuda_sm10x_tcgen05_guardrail_trap_col_being_dealloced_not_returned_by_alloc:
[----:B------:R-:W-:Y:S05]  /*12a10*/  BPT.TRAP 0x1 ;  /* 0x000000040000795c */ /* 0x000fea0000300000 */
[----:B------:R-:W-:-:S04]  /*12a20*/  HFMA2 R3, -RZ, RZ, 0, 0 ;  /* 0x00000000ff037431 */ /* 0x000fc800000001ff */
[----:B------:R-:W-:Y:S05]  /*12a30*/  RET.REL.NODEC R2 `(_ZN7cutlass13device_kernelINS_4gemm6kernel13GemmUniversalINS1_17GroupProblemShapeIN4cute5tupleIJiiiEEEEENS1_10collective13CollectiveMmaINS1_40MainloopSm100ArrayTmaUmmaWarpSpecializedILi7ELi8ELi4ENS6_IJNS5_1CILi2EEENSC_ILi1EEESE_EEEEENS6_IJNSC_ILi256EEENSC_ILi128EEENSC_ILi64EEEEEENS_6half_tEPNS6_IJlSE_NSC_ILi0EEEEEESL_SO_NS5_8TiledMMAINS5_8MMA_AtomIJNS5_26SM100_MMA_F16BF16_2x1SM_SSISL_SL_fLi256ELi128ELNS5_4UMMA5MajorE0ELST_0ELNSS_7ScaleInE0ELSU_0EEEEEENS5_6LayoutINS6_IJSE_SE_SE_EEENS6_IJSM_SM_SM_EEEEENS6_IJNS5_10UnderscoreES11_S11_EEEEENS5_18SM100_TMA_2SM_LOADENS5_14ComposedLayoutINS5_7SwizzleILi3ELi4ELi3EEENS5_18smem_ptr_flag_bitsILi16EEENSX_INS6_IJNSC_ILi8EEESJ_EEENS6_IJSJ_SE_EEEEEEEvNS5_8identityES14_S1E_vS1F_EENS_8epilogue10collective18CollectiveEpilogueINS1H_31Sm100PtrArrayTmaWarpSpecializedILi4ELi2ELi32ELb1ELb0EEEJNS6_IJSI_SI_SJ_EEENS6_IJNSX_ISI_SE_EENSX_INSC_ILi32EEESE_EEEEESL_PNS6_IJSE_lSM_EEESL_S1S_NS1H_6fusion15FusionCallbacksIS1L_NS1T_17LinearCombinationISL_fSL_fLNS_15FloatRoundStyleE2EEES1M_S1Q_JEEENS5_5SM1004TMEM4LOAD26SM100_TMEM_LOAD_16dp256b4xENS5_13SM90_TMA_LOADENS15_IS17_S19_NSX_INS6_IJSJ_S1A_EEENS6_IJSE_SJ_EEEEEEENS5_17SM75_U16x8_LDSM_TENS5_14SM90_TMA_STOREES27_NS5_17SM90_U16x8_STSM_TENS5_39AutoVectorizingCopyWithAssumedAlignmentILi128EEEEEEvvEEEEvNT_6ParamsE) ;  /* 0xfffffed402707950 */ /* 0x000fea0003c3ffff */
        .weak           $__internal_1_$__cuda_sm10x_tcgen05_guardrail_trap_phase_invalid_during_alloc
        .type           $__internal_1_$__cuda_sm10x_tcgen05_guardrail_trap_phase_invalid_during_alloc,@function
        .size           $__internal_1_$__cuda_sm10x_tcgen05_guardrail_trap_phase_invalid_during_alloc,($__internal_2_$__cuda_sm10x_tcgen05_guardrail_trap_unallocated_columns_being_dealloced - $__internal_1_$__cuda_sm10x_tcgen05_guardrail_trap_phase_invalid_during_alloc)
$__internal_1_$__cuda_sm10x_tcgen05_guardrail_trap_phase_invalid_during_alloc:
[----:B------:R-:W-:Y:S05]  /*12a40*/  BPT.TRAP 0x1 ;  /* 0x000000040000795c */ /* 0x000fea0000300000 */
[----:B------:R-:W-:-:S04]  /*12a50*/  MOV R3, 0x0 ;  /* 0x0000000000037802 */ /* 0x000fc80000000f00 */
[----:B------:R-:W-:Y:S05]  /*12a60*/  RET.REL.NODEC R2 `(_ZN7cutlass13device_kernelINS_4gemm6kernel13GemmUniversalINS1_17GroupProblemShapeIN4cute5tupleIJiiiEEEEENS1_10collective13CollectiveMmaINS1_40MainloopSm100ArrayTmaUmmaWarpSpecializedILi7ELi8ELi4ENS6_IJNS5_1CILi2EEENSC_ILi1EEESE_EEEEENS6_IJNSC_ILi256EEENSC_ILi128EEENSC_ILi64EEEEEENS_6half_tEPNS6_IJlSE_NSC_ILi0EEEEEESL_SO_NS5_8TiledMMAINS5_8MMA_AtomIJNS5_26SM100_MMA_F16BF16_2x1SM_SSISL_SL_fLi256ELi128ELNS5_4UMMA5MajorE0ELST_0ELNSS_7ScaleInE0ELSU_0EEEEEENS5_6LayoutINS6_IJSE_SE_SE_EEENS6_IJSM_SM_SM_EEEEENS6_IJNS5_10UnderscoreES11_S11_EEEEENS5_18SM100_TMA_2SM_LOADENS5_14ComposedLayoutINS5_7SwizzleILi3ELi4ELi3EEENS5_18smem_ptr_flag_bitsILi16EEENSX_INS6_IJNSC_ILi8EEESJ_EEENS6_IJSJ_SE_EEEEEEEvNS5_8identityES14_S1E_vS1F_EENS_8epilogue10collective18CollectiveEpilogueINS1H_31Sm100PtrArrayTmaWarpSpecializedILi4ELi2ELi32ELb1ELb0EEEJNS6_IJSI_SI_SJ_EEENS6_IJNSX_ISI_SE_EENSX_INSC_ILi32EEESE_EEEEESL_PNS6_IJSE_lSM_EEESL_S1S_NS1H_6fusion15FusionCallbacksIS1L_NS1T_17LinearCombinationISL_fSL_fLNS_15FloatRoundStyleE2EEES1M_S1Q_JEEENS5_5SM1004TMEM4LOAD26SM100_TMEM_LOAD_16dp256b4xENS5_13SM90_TMA_LOADENS15_IS17_S19_NSX_INS6_IJSJ_S1A_EEENS6_IJSE_SJ_EEEEEEENS5_17SM75_U16x8_LDSM_TENS5_14SM90_TMA_STOREES27_NS5_17SM90_U16x8_STSM_TENS5_39AutoVectorizingCopyWithAssumedAlignmentILi128EEEEEEvvEEEEvNT_6ParamsE) ;  /* 0xfffffed402647950 */ /* 0x000fea0003c3ffff */
        .weak           $__internal_2_$__cuda_sm10x_tcgen05_guardrail_trap_unallocated_columns_being_dealloced
        .type           $__internal_2_$__cuda_sm10x_tcgen05_guardrail_trap_unallocated_columns_being_dealloced,@function
        .size           $__internal_2_$__cuda_sm10x_tcgen05_guardrail_trap_unallocated_columns_being_dealloced,($__internal_3_$__cuda_sm20_div_u64 - $__internal_2_$__cuda_sm10x_tcgen05_guardrail_trap_unallocated_columns_being_dealloced)
$__internal_2_$__cuda_sm10x_tcgen05_guardrail_trap_unallocated_columns_being_dealloced:
[----:B------:R-:W-:Y:S05]  /*12a70*/  BPT.TRAP 0x1 ;  /* 0x000000040000795c */ /* 0x000fea0000300000 */
[----:B------:R-:W-:-:S04]  /*12a80*/  HFMA2 R3, -RZ, RZ, 0, 0 ;  /* 0x00000000ff037431 */ /* 0x000fc800000001ff */
[----:B------:R-:W-:Y:S05]  /*12a90*/  RET.REL.NODEC R2 `(_ZN7cutlass13device_kernelINS_4gemm6kernel13GemmUniversalINS1_17GroupProblemShapeIN4cute5tupleIJiiiEEEEENS1_10collective13CollectiveMmaINS1_40MainloopSm100ArrayTmaUmmaWarpSpecializedILi7ELi8ELi4ENS6_IJNS5_1CILi2EEENSC_ILi1EEESE_EEEEENS6_IJNSC_ILi256EEENSC_ILi128EEENSC_ILi64EEEEEENS_6half_tEPNS6_IJlSE_NSC_ILi0EEEEEESL_SO_NS5_8TiledMMAINS5_8MMA_AtomIJNS5_26SM100_MMA_F16BF16_2x1SM_SSISL_SL_fLi256ELi128ELNS5_4UMMA5MajorE0ELST_0ELNSS_7ScaleInE0ELSU_0EEEEEENS5_6LayoutINS6_IJSE_SE_SE_EEENS6_IJSM_SM_SM_EEEEENS6_IJNS5_10UnderscoreES11_S11_EEEEENS5_18SM100_TMA_2SM_LOADENS5_14ComposedLayoutINS5_7SwizzleILi3ELi4ELi3EEENS5_18smem_ptr_flag_bitsILi16EEENSX_INS6_IJNSC_ILi8EEESJ_EEENS6_IJSJ_SE_EEEEEEEvNS5_8identityES14_S1E_vS1F_EENS_8epilogue10collective18CollectiveEpilogueINS1H_31Sm100PtrArrayTmaWarpSpecializedILi4ELi2ELi32ELb1ELb0EEEJNS6_IJSI_SI_SJ_EEENS6_IJNSX_ISI_SE_EENSX_INSC_ILi32EEESE_EEEEESL_PNS6_IJSE_lSM_EEESL_S1S_NS1H_6fusion15FusionCallbacksIS1L_NS1T_17LinearCombinationISL_fSL_fLNS_15FloatRoundStyleE2EEES1M_S1Q_JEEENS5_5SM1004TMEM4LOAD26SM100_TMEM_LOAD_16dp256b4xENS5_13SM90_TMA_LOADENS15_IS17_S19_NSX_INS6_IJSJ_S1A_EEENS6_IJSE_SJ_EEEEEEENS5_17SM75_U16x8_LDSM_TENS5_14SM90_TMA_STOREES27_NS5_17SM90_U16x8_STSM_TENS5_39AutoVectorizingCopyWithAssumedAlignmentILi128EEEEEEvvEEEEvNT_6ParamsE) ;  /* 0xfffffed402587950 */ /* 0x000fea0003c3ffff */
        .weak           $__internal_3_$__cuda_sm20_div_u64
        .type           $__internal_3_$__cuda_sm20_div_u64,@function
        .size           $__internal_3_$__cuda_sm20_div_u64,(.L_x_68 - $__internal_3_$__cuda_sm20_div_u64)
$__internal_3_$__cuda_sm20_div_u64:
[----:B------:R-:W1:Y:S08]  /*12aa0*/  I2F.U64.RP R16, UR4 ;  /* 0x0000000400107d12 */ /* 0x000e700008309000 */
[----:B-1----:R-:W1:Y:S02]  /*12ab0*/  MUFU.RCP R3, R16 ;  /* 0x0000001000037308 */ /* 0x002e640000001000 */
[----:B-1----:R-:W-:-:S06]  /*12ac0*/  VIADD R3, R3, 0x1ffffffe ;  /* 0x1ffffffe03037836 */ /* 0x002fcc0000000000 */
[----:B------:R-:W1:Y:S02]  /*12ad0*/  F2I.U64.TRUNC R18, R3 ;  /* 0x0000000300127311 */ /* 0x000e64000020d800 */
[----:B-1----:R-:W-:Y:S01]  /*12ae0*/  R2UR UR12, R18 ;  /* 0x00000000120c72ca */ /* 0x002fe200000e0000 */
[----:B------:R-:W-:Y:S01]  /*12af0*/  IMAD.MOV.U32 R3, RZ, RZ, 0x0 ;  /* 0x00000000ff037424 */ /* 0x000fe200078e00ff */
[----:B------:R-:W-:-:S11]  /*12b00*/  R2UR UR13, R19 ;  /* 0x00000000130d72ca */ /* 0x000fd600000e0000 */
[----:B------:R-:W-:-:S04]  /*12b10*/  UIMAD.WIDE.U32 UR14, UR12, UR4, URZ ;  /* 0x000000040c0e72a5 */ /* 0x000fc8000f8e00ff */
[----:B------:R-:W-:Y:S02]  /*12b20*/  UIADD3 UR11, UP0, UPT, URZ, -UR14, URZ ;  /* 0x8000000eff0b7290 */ /* 0x000fe4000ff1e0ff */
[----:B------:R-:W-:Y:S02]  /*12b30*/  UIMAD UR10, UR12, UR5, UR15 ;  /* 0x000000050c0a72a4 */ /* 0x000fe4000f8e020f */
[----:B------:R-:W-:Y:S02]  /*12b40*/  UIMAD.WIDE.U32 UR14, UR12, UR11, URZ ;  /* 0x0000000b0c0e72a5 */ /* 0x000fe4000f8e00ff */
[----:B------:R-:W-:-:S04]  /*12b50*/  UIMAD UR10, UR13, UR4, UR10 ;  /* 0x000000040d0a72a4 */ /* 0x000fc8000f8e020a */
[----:B------:R-:W-:Y:S01]  /*12b60*/  UIADD3.X UR10, UPT, UPT, URZ, ~UR10, URZ, UP0, !UPT ;  /* 0x8000000aff0a7290 */ /* 0x000fe200087fe4ff */
[----:B------:R-:W-:Y:S01]  /*12b70*/  UMOV UR14, UR15 ;  /* 0x0000000f000e7c82 */ /* 0x000fe20008000000 */
[----:B------:R-:W-:Y:S02]  /*12b80*/  UMOV UR15, UR12 ;  /* 0x0000000c000f7c82 */ /* 0x000fe40008000000 */
[----:B------:R-:W-:Y:S02]  /*12b90*/  UIMAD.WIDE.U32 UR18, UR13, UR10, URZ ;  /* 0x0000000a0d1272a5 */ /* 0x000fe4000f8e00ff */
[----:B------:R-:W-:Y:S02]  /*12ba0*/  UIMAD.WIDE.U32 UR14, UP2, UR12, UR10, UR14 ;  /* 0x0000000a0c0e72a5 */ /* 0x000fe4000f84000e */
[----:B------:R-:W-:Y:S02]  /*12bb0*/  UIMAD UR10, UR13, UR10, URZ ;  /* 0x0000000a0d0a72a4 */ /* 0x000fe4000f8e02ff */
[----:B------:R-:W-:-:S03]  /*12bc0*/  UIMAD.WIDE.U32 UR14, UP1, UR13, UR11, UR14 ;  /* 0x0000000b0d0e72a5 */ /* 0x000fc6000f82000e */
[----:B------:R-:W-:Y:S01]  /*12bd0*/  UMOV UR11, UR19 ;  /* 0x00000013000b7c82 */ /* 0x000fe20008000000 */
[----:B------:R-:W-:Y:S02]  /*12be0*/  UIADD3 UR15, UP0, UPT, UR10, UR15, URZ ;  /* 0x0000000f0a0f7290 */ /* 0x000fe4000ff1e0ff */
[----:B------:R-:W-:Y:S02]  /*12bf0*/  UIADD3.X UR11, UPT, UPT, UR11, UR13, URZ, UP2, !UPT ;  /* 0x0000000d0b0b7290 */ /* 0x000fe400097fe4ff */
[----:B------:R-:W-:Y:S02]  /*12c00*/  UIMAD.WIDE.U32 UR18, UR15, UR4, URZ ;  /* 0x000000040f1272a5 */ /* 0x000fe4000f8e00ff */
[----:B------:R-:W-:Y:S02]  /*12c10*/  UIADD3.X UR12, UPT, UPT, URZ, URZ, UR11, UP0, UP1 ;  /* 0x000000ffff0c7290 */ /* 0x000fe400087e240b */
[----:B------:R-:W-:Y:S02]  /*12c20*/  UIADD3 UR10, UP0, UPT, URZ, -UR18, URZ ;  /* 0x80000012ff0a7290 */ /* 0x000fe4000ff1e0ff */
[----:B------:R-:W-:-:S02]  /*12c30*/  UIMAD UR11, UR15, UR5, UR19 ;  /* 0x000000050f0b72a4 */ /* 0x000fc4000f8e0213 */
[----:B------:R-:W-:Y:S02]  /*12c40*/  UIMAD.WIDE.U32 UR18, UR15, UR10, URZ ;  /* 0x0000000a0f1272a5 */ /* 0x000fe4000f8e00ff */
[----:B------:R-:W-:-:S04]  /*12c50*/  UIMAD UR11, UR12, UR4, UR11 ;  /* 0x000000040c0b72a4 */ /* 0x000fc8000f8e020b */
[----:B------:R-:W-:Y:S01]  /*12c60*/  UIADD3.X UR11, UPT, UPT, URZ, ~UR11, URZ, UP0, !UPT ;  /* 0x8000000bff0b7290 */ /* 0x000fe200087fe4ff */
[----:B------:R-:W-:-:S03]  /*12c70*/  UMOV UR14, UR19 ;  /* 0x00000013000e7c82 */ /* 0x000fc60008000000 */
[----:B------:R-:W-:Y:S02]  /*12c80*/  UIMAD.WIDE.U32 UR18, UP2, UR15, UR11, UR14 ;  /* 0x0000000b0f1272a5 */ /* 0x000fe4000f84000e */
[----:B------:R-:W-:Y:S02]  /*12c90*/  UIMAD.WIDE.U32 UR14, UR12, UR11, URZ ;  /* 0x0000000b0c0e72a5 */ /* 0x000fe4000f8e00ff */
[----:B------:R-:W-:Y:S02]  /*12ca0*/  UIMAD.WIDE.U32 UR18, UP1, UR12, UR10, UR18 ;  /* 0x0000000a0c1272a5 */ /* 0x000fe4000f820012 */
[----:B------:R-:W-:-:S05]  /*12cb0*/  UIMAD UR10, UR12, UR11, URZ ;  /* 0x0000000b0c0a72a4 */ /* 0x000fca000f8e02ff */
[----:B------:R-:W-:Y:S02]  /*12cc0*/  UMOV UR11, UR19 ;  /* 0x00000013000b7c82 */ /* 0x000fe40008000000 */
[----:B------:R-:W-:-:S03]  /*12cd0*/  UIADD3 UR10, UP0, UPT, UR10, UR11, URZ ;  /* 0x0000000b0a0a7290 */ /* 0x000fc6000ff1e0ff */
[----:B------:R-:W-:Y:S01]  /*12ce0*/  UMOV UR11, UR15 ;  /* 0x0000000f000b7c82 */ /* 0x000fe20008000000 */
[----:B------:R-:W-:Y:S02]  /*12cf0*/  UIMAD.WIDE.U32 UR18, UR10, UR6, URZ ;  /* 0x000000060a1272a5 */ /* 0x000fe4000f8e00ff */
[----:B------:R-:W-:-:S04]  /*12d00*/  UIADD3.X UR11, UPT, UPT, UR11, UR12, URZ, UP2, !UPT ;  /* 0x0000000c0b0b7290 */ /* 0x000fc800097fe4ff */
[----:B------:R-:W-:Y:S01]  /*12d10*/  UIADD3.X UR14, UPT, UPT, URZ, URZ, UR11, UP0, UP1 ;  /* 0x000000ffff0e7290 */ /* 0x000fe200087e240b */
[----:B------:R-:W-:Y:S01]  /*12d20*/  UMOV UR18, UR19 ;  /* 0x0000001300127c82 */ /* 0x000fe20008000000 */
[----:B------:R-:W-:Y:S02]  /*12d30*/  UMOV UR19, URZ ;  /* 0x000000ff00137c82 */ /* 0x000fe40008000000 */
[----:B------:R-:W-:Y:S02]  /*12d40*/  UIMAD.WIDE.U32 UR12, UR14, UR9, URZ ;  /* 0x000000090e0c72a5 */ /* 0x000fe4000f8e00ff */
[----:B------:R-:W-:-:S04]  /*12d50*/  UIMAD.WIDE.U32 UR10, UR10, UR9, UR18 ;  /* 0x000000090a0a72a5 */ /* 0x000fc8000f8e0012 */
[----:B------:R-:W-:Y:S02]  /*12d60*/  UIMAD.WIDE.U32 UR10, UP1, UR14, UR6, UR10 ;  /* 0x000000060e0a72a5 */ /* 0x000fe4000f82000a */
[----:B------:R-:W-:-:S04]  /*12d70*/  UIMAD UR14, UR14, UR9, URZ ;  /* 0x000000090e0e72a4 */ /* 0x000fc8000f8e02ff */
[----:B------:R-:W-:-:S03]  /*12d80*/  UIADD3 UR14, UP0, UPT, UR14, UR11, URZ ;  /* 0x0000000b0e0e7290 */ /* 0x000fc6000ff1e0ff */
[----:B------:R-:W-:Y:S01]  /*12d90*/  UMOV UR11, UR13 ;  /* 0x0000000d000b7c82 */ /* 0x000fe20008000000 */
[----:B------:R-:W-:Y:S02]  /*12da0*/  UIMAD.WIDE.U32 UR18, UR14, UR4, URZ ;  /* 0x000000040e1272a5 */ /* 0x000fe4000f8e00ff */
[----:B------:R-:W-:Y:S02]  /*12db0*/  UIADD3.X UR11, UPT, UPT, UR11, URZ, URZ, UP1, !UPT ;  /* 0x000000ff0b0b7290 */ /* 0x000fe40008ffe4ff */
[----:B------:R-:W-:Y:S02]  /*12dc0*/  UIADD3 UR13, UPT, UPT, UR14, 0x1, URZ ;  /* 0x000000010e0d7890 */ /* 0x000fe4000fffe0ff */
[----:B------:R-:W-:Y:S02]  /*12dd0*/  UIADD3.X UR12, UPT, UPT, URZ, UR11, URZ, UP0, !UPT ;  /* 0x0000000bff0c7290 */ /* 0x000fe400087fe4ff */
[----:B------:R-:W-:Y:S02]  /*12de0*/  UIMAD UR11, UR14, UR5, UR19 ;  /* 0x000000050e0b72a4 */ /* 0x000fe4000f8e0213 */
[----:B------:R-:W-:-:S02]  /*12df0*/  UIADD3 UR10, UP0, UPT, -UR18, UR6, URZ ;  /* 0x00000006120a7290 */ /* 0x000fc4000ff1e1ff */
[----:B------:R-:W-:Y:S02]  /*12e00*/  UIMAD UR11, UR12, UR4, UR11 ;  /* 0x000000040c0b72a4 */ /* 0x000fe4000f8e020b */
[----:B------:R-:W-:Y:S02]  /*12e10*/  UISETP.GE.U32.AND UP1, UPT, UR10, UR4, UPT ;  /* 0x000000040a00728c */ /* 0x000fe4000bf26070 */
[----:B------:R-:W-:Y:S02]  /*12e20*/  UIADD3.X UR9, UPT, UPT, ~UR11, UR9, URZ, UP0, !UPT ;  /* 0x000000090b097290 */ /* 0x000fe400087fe5ff */
[----:B------:R-:W-:Y:S02]  /*12e30*/  UIADD3 UR12, UP0, UPT, -UR4, UR10, URZ ;  /* 0x0000000a040c7290 */ /* 0x000fe4000ff1e1ff */
[----:B------:R-:W-:Y:S02]  /*12e40*/  UISETP.GE.U32.AND.EX UP1, UPT, UR9, UR5, UPT, UP1 ;  /* 0x000000050900728c */ /* 0x000fe4000bf26110 */
[----:B------:R-:W-:-:S02]  /*12e50*/  UIADD3.X UR11, UPT, UPT, ~UR5, UR9, URZ, UP0, !UPT ;  /* 0x00000009050b7290 */ /* 0x000fc400087fe5ff */
[----:B------:R-:W-:Y:S02]  /*12e60*/  USEL UR12, UR12, UR10, UP1 ;  /* 0x0000000a0c0c7287 */ /* 0x000fe40008800000 */
[----:B------:R-:W-:Y:S02]  /*12e70*/  USEL UR11, UR11, UR9, UP1 ;  /* 0x000000090b0b7287 */ /* 0x000fe40008800000 */
[----:B------:R-:W-:Y:S02]  /*12e80*/  USEL UR13, UR13, UR14, UP1 ;  /* 0x0000000e0d0d7287 */ /* 0x000fe40008800000 */
[----:B------:R-:W-:Y:S02]  /*12e90*/  UISETP.GE.U32.AND UP1, UPT, UR12, UR4, UPT ;  /* 0x000000040c00728c */ /* 0x000fe4000bf26070 */
[----:B------:R-:W-:Y:S02]  /*12ea0*/  UISETP.NE.U32.AND UP0, UPT, UR4, URZ, UPT ;  /* 0x000000ff0400728c */ /* 0x000fe4000bf05070 */
[----:B------:R-:W-:-:S02]  /*12eb0*/  UIADD3 UR9, UPT, UPT, UR13, 0x1, URZ ;  /* 0x000000010d097890 */ /* 0x000fc4000fffe0ff */
[----:B------:R-:W-:Y:S02]  /*12ec0*/  UISETP.GE.U32.AND.EX UP1, UPT, UR11, UR5, UPT, UP1 ;  /* 0x000000050b00728c */ /* 0x000fe4000bf26110 */
[----:B------:R-:W-:Y:S02]  /*12ed0*/  UISETP.NE.AND.EX UP0, UPT, UR5, URZ, UPT, UP0 ;  /* 0x000000ff0500728c */ /* 0x000fe4000bf05300 */
[----:B------:R-:W-:-:S04]  /*12ee0*/  USEL UR9, UR9, UR13, UP1 ;  /* 0x0000000d09097287 */ /* 0x000fc80008800000 */
[----:B------:R-:W-:Y:S01]  /*12ef0*/  USEL UR12, UR9, 0xffffffff, UP0 ;  /* 0xffffffff090c7887 */ /* 0x000fe20008000000 */
[----:B------:R-:W-:Y:S11]  /*12f00*/  RET.REL.NODEC R2 `(_ZN7cutlass13device_kernelINS_4gemm6kernel13GemmUniversalINS1_17GroupProblemShapeIN4cute5tupleIJiiiEEEEENS1_10collective13CollectiveMmaINS1_40MainloopSm100ArrayTmaUmmaWarpSpecializedILi7ELi8ELi4ENS6_IJNS5_1CILi2EEENSC_ILi1EEESE_EEEEENS6_IJNSC_ILi256EEENSC_ILi128EEENSC_ILi64EEEEEENS_6half_tEPNS6_IJlSE_NSC_ILi0EEEEEESL_SO_NS5_8TiledMMAINS5_8MMA_AtomIJNS5_26SM100_MMA_F16BF16_2x1SM_SSISL_SL_fLi256ELi128ELNS5_4UMMA5MajorE0ELST_0ELNSS_7ScaleInE0ELSU_0EEEEEENS5_6LayoutINS6_IJSE_SE_SE_EEENS6_IJSM_SM_SM_EEEEENS6_IJNS5_10UnderscoreES11_S11_EEEEENS5_18SM100_TMA_2SM_LOADENS5_14ComposedLayoutINS5_7SwizzleILi3ELi4ELi3EEENS5_18smem_ptr_flag_bitsILi16EEENSX_INS6_IJNSC_ILi8EEESJ_EEENS6_IJSJ_SE_EEEEEEEvNS5_8identityES14_S1E_vS1F_EENS_8epilogue10collective18CollectiveEpilogueINS1H_31Sm100PtrArrayTmaWarpSpecializedILi4ELi2ELi32ELb1ELb0EEEJNS6_IJSI_SI_SJ_EEENS6_IJNSX_ISI_SE_EENSX_INSC_ILi32EEESE_EEEEESL_PNS6_IJSE_lSM_EEESL_S1S_NS1H_6fusion15FusionCallbacksIS1L_NS1T_17LinearCombinationISL_fSL_fLNS_15FloatRoundStyleE2EEES1M_S1Q_JEEENS5_5SM1004TMEM4LOAD26SM100_TMEM_LOAD_16dp256b4xENS5_13SM90_TMA_LOADENS15_IS17_S19_NSX_INS6_IJSJ_S1A_EEENS6_IJSE_SJ_EEEEEEENS5_17SM75_U16x8_LDSM_TENS5_14SM90_TMA_STOREES27_NS5_17SM90_U16x8_STSM_TENS5_39AutoVectorizingCopyWithAssumedAlignmentILi128EEEEEEvvEEEEvNT_6ParamsE) ;  /* 0xfffffed0023c7950 */ /* 0x000ff60003c3ffff */
.L_x_68:
[----:B------:R-:W-:Y:S01]  /*12f10*/  MOV R28, R16 ;  /* 0x00000010001c7202 */ /* 0x000fe20000000f00 */
[----:B------:R-:W-:-:S05]  /*12f20*/  IMAD.MOV.U32 R29, RZ, RZ, R3 ;  /* 0x000000ffff1d7224 */ /* 0x000fca00078e0003 */
[----:B------:R-:W1:Y:S08]  /*12f30*/  I2F.U64.RP R28, R28 ;  /* 0x0000001c001c7312 */ /* 0x000e700000309000 */
[----:B-1----:R-:W1:Y:S02]  /*12f40*/  MUFU.RCP R22, R28 ;  /* 0x0000001c00167308 */ /* 0x002e640000001000 */
[----:B-1----:R-:W-:-:S06]  /*12f50*/  IADD3 R22, PT, PT, R22, 0x1ffffffe, RZ ;  /* 0x1ffffffe16167810 */ /* 0x002fcc0007ffe0ff */
[----:B------:R-:W1:Y:S02]  /*12f60*/  F2I.U64.TRUNC R22, R22 ;  /* 0x0000001600167311 */ /* 0x000e64000020d800 */
[----:B-1----:R-:W-:-:S04]  /*12f70*/  IMAD.WIDE.U32 R24, R22, R16, RZ ;  /* 0x0000001016187225 */ /* 0x002fc800078e00ff */
[----:B------:R-:W-:Y:S01]  /*12f80*/  IMAD R27, R22, R3, R25 ;  /* 0x00000003161b7224 */ /* 0x000fe200078e0219 */
[----:B------:R-:W-:-:S03]  /*12f90*/  IADD3 R25, P0, PT, RZ, -R24, RZ ;  /* 0x80000018ff197210 */ /* 0x000fc60007f1e0ff */
[----:B------:R-:W-:Y:S01]  /*12fa0*/  IMAD R20, R23, R16, R27 ;  /* 0x0000001017147224 */ /* 0x000fe200078e021b */
[----:B------:R-:W-:Y:S01]  /*12fb0*/  MOV R27, R22 ;  /* 0x00000016001b7202 */ /* 0x000fe20000000f00 */
[----:B------:R-:W-:-:S04]  /*12fc0*/  IMAD.HI.U32 R26, R22, R25, RZ ;  /* 0x00000019161a7227 */ /* 0x000fc800078e00ff */
[----:B------:R-:W-:-:S04]  /*12fd0*/  IMAD.X R20, RZ, RZ, ~R20, P0 ;  /* 0x000000ffff147224 */ /* 0x000fc800000e0e14 */
[----:B------:R-:W-:-:S04]  /*12fe0*/  IMAD.WIDE.U32 R26, P2, R22, R20, R26 ;  /* 0x00000014161a7225 */ /* 0x000fc8000784001a */
[C---:B------:R-:W-:Y:S02]  /*12ff0*/  IMAD R24, R23.reuse, R20, RZ ;  /* 0x0000001417187224 */ /* 0x040fe400078e02ff */
[----:B------:R-:W-:-:S04]  /*13000*/  IMAD.HI.U32 R25, P1, R23, R25, R26 ;  /* 0x0000001917197227 */ /* 0x000fc8000782001a */
[----:B------:R-:W-:Y:S01]  /*13010*/  IMAD.HI.U32 R20, R23, R20, RZ ;  /* 0x0000001417147227 */ /* 0x000fe200078e00ff */
[----:B------:R-:W-:-:S03]  /*13020*/  IADD3 R25, P0, PT, R24, R25, RZ ;  /* 0x0000001918197210 */ /* 0x000fc60007f1e0ff */
[----:B------:R-:W-:Y:S02]  /*13030*/  IMAD.X R23, R20, 0x1, R23, P2 ;  /* 0x0000000114177824 */ /* 0x000fe400010e0617 */
[----:B------:R-:W-:-:S03]  /*13040*/  IMAD.WIDE.U32 R26, R25, R16, RZ ;  /* 0x00000010191a7225 */ /* 0x000fc600078e00ff */
[----:B------:R-:W-:Y:S01]  /*13050*/  IADD3.X R23, PT, PT, RZ, RZ, R23, P0, P1 ;  /* 0x000000ffff177210 */ /* 0x000fe200007e2417 */
[----:B------:R-:W-:Y:S01]  /*13060*/  IMAD R20, R25, R3, R27 ;  /* 0x0000000319147224 */ /* 0x000fe200078e021b */
[----:B------:R-:W-:-:S03]  /*13070*/  IADD3 R22, P0, PT, RZ, -R26, RZ ;  /* 0x8000001aff167210 */ /* 0x000fc60007f1e0ff */
[----:B------:R-:W-:Y:S02]  /*13080*/  IMAD R20, R23, R16, R20 ;  /* 0x0000001017147224 */ /* 0x000fe400078e0214 */
[----:B------:R-:W-:-:S03]  /*13090*/  IMAD.HI.U32 R24, R25, R22, RZ ;  /* 0x0000001619187227 */ /* 0x000fc600078e00ff */
[----:B------:R-:W-:-:S05]  /*130a0*/  IADD3.X R20, PT, PT, RZ, ~R20, RZ, P0, !PT ;  /* 0x80000014ff147210 */ /* 0x000fca00007fe4ff */
[----:B------:R-:W-:-:S04]  /*130b0*/  IMAD.WIDE.U32 R26, P2, R25, R20, R24 ;  /* 0x00000014191a7225 */ /* 0x000fc80007840018 */
[C---:B------:R-:W-:Y:S02]  /*130c0*/  IMAD R24, R23.reuse, R20, RZ ;  /* 0x0000001417187224 */ /* 0x040fe400078e02ff */
[----:B------:R-:W-:-:S04]  /*130d0*/  IMAD.HI.U32 R25, P1, R23, R22, R26 ;  /* 0x0000001617197227 */ /* 0x000fc8000782001a */
[----:B------:R-:W-:Y:S01]  /*130e0*/  IMAD.HI.U32 R20, R23, R20, RZ ;  /* 0x0000001417147227 */ /* 0x000fe200078e00ff */
[----:B------:R-:W-:-:S03]  /*130f0*/  IADD3 R24, P0, PT, R24, R25, RZ ;  /* 0x0000001918187210 */ /* 0x000fc60007f1e0ff */
[----:B------:R-:W-:Y:S02]  /*13100*/  IMAD.X R20, R20, 0x1, R23, P2 ;  /* 0x0000000114147824 */ /* 0x000fe400010e0617 */
[----:B------:R-:W-:Y:S02]  /*13110*/  HFMA2 R23, -RZ, RZ, 0, 0 ;  /* 0x00000000ff177431 */ /* 0x000fe400000001ff */
[----:B------:R-:W-:Y:S01]  /*13120*/  IMAD.HI.U32 R22, R24, R19, RZ ;  /* 0x0000001318167227 */ /* 0x000fe200078e00ff */
[----:B------:R-:W-:-:S05]  /*13130*/  IADD3.X R25, PT, PT, RZ, RZ, R20, P0, P1 ;  /* 0x000000ffff197210 */ /* 0x000fca00007e2414 */
[-C--:B------:R-:W-:Y:S02]  /*13140*/  IMAD R20, R25, R18.reuse, RZ ;  /* 0x0000001219147224 */ /* 0x080fe400078e02ff */
[----:B------:R-:W-:-:S04]  /*13150*/  IMAD.WIDE.U32 R22, R24, R18, R22 ;  /* 0x0000001218167225 */ /* 0x000fc800078e0016 */
[----:B------:R-:W-:-:S04]  /*13160*/  IMAD.HI.U32 R23, P1, R25, R19, R22 ;  /* 0x0000001319177227 */ /* 0x000fc80007820016 */
[----:B------:R-:W-:Y:S01]  /*13170*/  IMAD.HI.U32 R22, R25, R18, RZ ;  /* 0x0000001219167227 */ /* 0x000fe200078e00ff */
[----:B------:R-:W-:-:S04]  /*13180*/  IADD3 R20, P0, PT, R20, R23, RZ ;  /* 0x0000001714147210 */ /* 0x000fc80007f1e0ff */
[----:B------:R-:W-:Y:S01]  /*13190*/  IADD3.X R22, PT, PT, R22, RZ, RZ, P1, !PT ;  /* 0x000000ff16167210 */ /* 0x000fe20000ffe4ff */
[----:B------:R-:W-:-:S04]  /*131a0*/  IMAD.WIDE.U32 R24, R20, R16, RZ ;  /* 0x0000001014187225 */ /* 0x000fc800078e00ff */
[----:B------:R-:W-:Y:S01]  /*131b0*/  IMAD.X R22, RZ, RZ, R22, P0 ;  /* 0x000000ffff167224 */ /* 0x000fe200000e0616 */
[----:B------:R-:W-:Y:S01]  /*131c0*/  IADD3 R19, P0, PT, -R24, R19, RZ ;  /* 0x0000001318137210 */ /* 0x000fe20007f1e1ff */
[C---:B------:R-:W-:Y:S02]  /*131d0*/  IMAD R23, R20.reuse, R3, R25 ;  /* 0x0000000314177224 */ /* 0x040fe400078e0219 */
[----:B------:R-:W-:Y:S01]  /*131e0*/  VIADD R25, R20, 0x1 ;  /* 0x0000000114197836 */ /* 0x000fe20000000000 */
[-C--:B------:R-:W-:Y:S01]  /*131f0*/  ISETP.GE.U32.AND P2, PT, R19, R16.reuse, PT ;  /* 0x000000101300720c */ /* 0x080fe20003f46070 */
[----:B------:R-:W-:Y:S01]  /*13200*/  IMAD R23, R22, R16, R23 ;  /* 0x0000001016177224 */ /* 0x000fe200078e0217 */
[----:B------:R-:W-:-:S04]  /*13210*/  IADD3 R22, P1, PT, -R16, R19, RZ ;  /* 0x0000001310167210 */ /* 0x000fc80007f3e1ff */
[----:B------:R-:W-:-:S04]  /*13220*/  IADD3.X R18, PT, PT, ~R23, R18, RZ, P0, !PT ;  /* 0x0000001217127210 */ /* 0x000fc800007fe5ff */
[----:B------:R-:W-:Y:S02]  /*13230*/  ISETP.GE.U32.AND.EX P0, PT, R18, R3, PT, P2 ;  /* 0x000000031200720c */ /* 0x000fe40003f06120 */
[-C--:B------:R-:W-:Y:S02]  /*13240*/  IADD3.X R23, PT, PT, ~R3, R18.reuse, RZ, P1, !PT ;  /* 0x0000001203177210 */ /* 0x080fe40000ffe5ff */
[----:B------:R-:W-:Y:S02]  /*13250*/  SEL R19, R22, R19, P0 ;  /* 0x0000001316137207 */ /* 0x000fe40000000000 */
[----:B------:R-:W-:Y:S02]  /*13260*/  SEL R18, R23, R18, P0 ;  /* 0x0000001217127207 */ /* 0x000fe40000000000 */
[----:B------:R-:W-:Y:S02]  /*13270*/  SEL R25, R25, R20, P0 ;  /* 0x0000001419197207 */ /* 0x000fe40000000000 */
[----:B------:R-:W-:-:S02]  /*13280*/  ISETP.GE.U32.AND P1, PT, R19, R16, PT ;  /* 0x000000101300720c */ /* 0x000fc40003f26070 */
[----:B------:R-:W-:Y:S02]  /*13290*/  ISETP.NE.U32.AND P0, PT, R16, RZ, PT ;  /* 0x000000ff1000720c */ /* 0x000fe40003f05070 */
[----:B------:R-:W-:Y:S02]  /*132a0*/  IADD3 R20, PT, PT, R25, 0x1, RZ ;  /* 0x0000000119147810 */ /* 0x000fe40007ffe0ff */
[----:B------:R-:W-:Y:S02]  /*132b0*/  ISETP.GE.U32.AND.EX P1, PT, R18, R3, PT, P1 ;  /* 0x000000031200720c */ /* 0x000fe40003f26110 */
[----:B------:R-:W-:Y:S02]  /*132c0*/  ISETP.NE.AND.EX P0, PT, R3, RZ, PT, P0 ;  /* 0x000000ff0300720c */ /* 0x000fe40003f05300 */
[----:B------:R-:W-:Y:S02]  /*132d0*/  MOV R3, 0x0 ;  /* 0x0000000000037802 */ /* 0x000fe40000000f00 */
[----:B------:R-:W-:-:S04]  /*132e0*/  SEL R20, R20, R25, P1 ;  /* 0x0000001914147207 */ /* 0x000fc80000800000 */
[----:B------:R-:W-:Y:S01]  /*132f0*/  SEL R20, R20, 0xffffffff, P0 ;  /* 0xffffffff14147807 */ /* 0x000fe20000000000 */
[----:B------:R-:W-:Y:S06]  /*13300*/  RET.REL.NODEC R2 `(_ZN7cutlass13device_kernelINS_4gemm6kernel13GemmUniversalINS1_17GroupProblemShapeIN4cute5tupleIJiiiEEEEENS1_10collective13CollectiveMmaINS1_40MainloopSm100ArrayTmaUmmaWarpSpecializedILi7ELi8ELi4ENS6_IJNS5_1CILi2EEENSC_ILi1EEESE_EEEEENS6_IJNSC_ILi256EEENSC_ILi128EEENSC_ILi64EEEEEENS_6half_tEPNS6_IJlSE_NSC_ILi0EEEEEESL_SO_NS5_8TiledMMAINS5_8MMA_AtomIJNS5_26SM100_MMA_F16BF16_2x1SM_SSISL_SL_fLi256ELi128ELNS5_4UMMA5MajorE0ELST_0ELNSS_7ScaleInE0ELSU_0EEEEEENS5_6LayoutINS6_IJSE_SE_SE_EEENS6_IJSM_SM_SM_EEEEENS6_IJNS5_10UnderscoreES11_S11_EEEEENS5_18SM100_TMA_2SM_LOADENS5_14ComposedLayoutINS5_7SwizzleILi3ELi4ELi3EEENS5_18smem_ptr_flag_bitsILi16EEENSX_INS6_IJNSC_ILi8EEESJ_EEENS6_IJSJ_SE_EEEEEEEvNS5_8identityES14_S1E_vS1F_EENS_8epilogue10collective18CollectiveEpilogueINS1H_31Sm100PtrArrayTmaWarpSpecializedILi4ELi2ELi32ELb1ELb0EEEJNS6_IJSI_SI_SJ_EEENS6_IJNSX_ISI_SE_EENSX_INSC_ILi32EEESE_EEEEESL_PNS6_IJSE_lSM_EEESL_S1S_NS1H_6fusion15FusionCallbacksIS1L_NS1T_17LinearCombinationISL_fSL_fLNS_15FloatRoundStyleE2EEES1M_S1Q_JEEENS5_5SM1004TMEM4LOAD26SM100_TMEM_LOAD_16dp256b4xENS5_13SM90_TMA_LOADENS15_IS17_S19_NSX_INS6_IJSJ_S1A_EEENS6_IJSE_SJ_EEEEEEENS5_17SM75_U16x8_LDSM_TENS5_14SM90_TMA_STOREES27_NS5_17SM90_U16x8_STSM_TENS5_39AutoVectorizingCopyWithAssumedAlignmentILi128EEEEEEvvEEEEvNT_6ParamsE) ;  /* 0xfffffecc023c7950 */ /* 0x000fec0003c3ffff */
.L_x_302:
[----:B------:R-:W-:-:S00]  /*13310*/  BRA `(.L_x_302) ;  /* 0xfffffffc00fc7947 */ /* 0x000fc0000383ffff */
[----:B------:R-:W-:-:S00]  /*13320*/  NOP ;  /* 0x0000000000007918 */ /* 0x000fc00000000000 */
        /* <DEDUP_REMOVED lines=13> */
.L_x_314:


//--------------------- .nv.global.init           --------------------------
	.section	.nv.global.init,"aw",@progbits
.nv.global.init:
	.type		$str$26,@object
	.size		$str$26,($str$27 - $str$26)
$str$26:
        /*0000*/ 	.byte	0x28, 0x61, 0x64, 0x64, 0x72, 0x65, 0x73, 0x73, 0x20, 0x26, 0x20, 0x6d, 0x61, 0x73, 0x6b, 0x29
        /*0010*/ 	.byte	0x20, 0x3d, 0x3d, 0x20, 0x30, 0x00
	.type		$str$27,@object
	.size		$str$27,($str$25 - $str$27)
$str$27:
        /*0016*/ 	.byte	0x2f, 0x74, 0x6d, 0x70, 0x2f, 0x63, 0x75, 0x74, 0x6c, 0x61, 0x73, 0x73, 0x5f, 0x73, 0x77, 0x65
        /*0026*/ 	.byte	0x65, 0x70, 0x5f, 0x73, 0x72, 0x63, 0x2f, 0x69, 0x6e, 0x63, 0x6c, 0x75, 0x64, 0x65, 0x2f, 0x63
        /*0036*/ 	.byte	0x75, 0x74, 0x65, 0x2f, 0x70, 0x6f, 0x69, 0x6e, 0x74, 0x65, 0x72, 0x5f, 0x66, 0x6c, 0x61, 0x67
        /*0046*/ 	.byte	0x67, 0x65, 0x64, 0x2e, 0x68, 0x70, 0x70, 0x00
	.type		$str$25,@object
	.size		$str$25,($str$24 - $str$25)
$str$25:
        /*004e*/ 	.byte	0x2f, 0x74, 0x6d, 0x70, 0x2f, 0x63, 0x75, 0x74, 0x6c, 0x61, 0x73, 0x73, 0x5f, 0x73, 0x77, 0x65
        /*005e*/ 	.byte	0x65, 0x70, 0x5f, 0x73, 0x72, 0x63, 0x2f, 0x69, 0x6e, 0x63, 0x6c, 0x75, 0x64, 0x65, 0x2f, 0x63
        /*006e*/ 	.byte	0x75, 0x74, 0x65, 0x2f, 0x61, 0x74, 0x6f, 0x6d, 0x2f, 0x63, 0x6f, 0x70, 0x79, 0x5f, 0x74, 0x72
        /*007e*/ 	.byte	0x61, 0x69, 0x74, 0x73, 0x5f, 0x73, 0x6d, 0x31, 0x30, 0x30, 0x2e, 0x68, 0x70, 0x70, 0x00
	.type		$str$24,@object
	.size		$str$24,(__unnamed_1 - $str$24)
$str$24:
        /*008d*/ 	.byte	0x28, 0x28, 0x75, 0x69, 0x6e, 0x74, 0x33, 0x32, 0x5f, 0x74, 0x28, 0x74, 0x68, 0x72, 0x65, 0x61
        /*009d*/ 	.byte	0x64, 0x49, 0x64, 0x78, 0x2e, 0x78, 0x29, 0x20, 0x2f, 0x20, 0x33, 0x32, 0x29, 0x20, 0x25, 0x20
        /*00ad*/ 	.byte	0x34, 0x29, 0x20, 0x3d, 0x3d, 0x20, 0x28, 0x28, 0x28, 0x74, 0x6d, 0x65, 0x6d, 0x5f, 0x61, 0x64
        /*00bd*/ 	.byte	0x64, 0x72, 0x20, 0x3e, 0x3e, 0x20, 0x31, 0x36, 0x29, 0x20, 0x2f, 0x20, 0x33, 0x32, 0x29, 0x20
        /*00cd*/ 	.byte	0x25, 0x20, 0x34, 0x29, 0x00
	.type		__unnamed_1,@object
	.size		__unnamed_1,(__unnamed_2 - __unnamed_1)
__unnamed_1:
        /*00d2*/ 	.byte	0x61, 0x75, 0x74, 0x6f, 0x20, 0x63, 0x75, 0x74, 0x65, 0x3a, 0x3a, 0x61, 0x73, 0x5f, 0x70, 0x6f
        /* <DEDUP_REMOVED lines=24> */
        /*0262*/ 	.byte	0x39, 0x36, 0x3e, 0x3e, 0x3e, 0x3e, 0x5d, 0x00
	.type		__unnamed_2,@object
	.size		__unnamed_2,(.L_2 - __unnamed_2)
__unnamed_2:
        /* <DEDUP_REMOVED lines=42> */
        /*050a*/ 	.byte	0x3e, 0x5d, 0x00
.L_2:


//--------------------- .nv.shared._ZN7cutlass13device_kernelINS_4gemm6kernel13GemmUniversalINS1_17GroupProblemShapeIN4cute5tupleIJiiiEEEEENS1_10collective13CollectiveMmaINS1_40MainloopSm100ArrayTmaUmmaWarpSpecializedILi7ELi8ELi4ENS6_IJNS5_1CILi2EEENSC_ILi1EEESE_EEEEENS6_IJNSC_ILi256EEENSC_ILi128EEENSC_ILi64EEEEEENS_6half_tEPNS6_IJlSE_NSC_ILi0EEEEEESL_SO_NS5_8TiledMMAINS5_8MMA_AtomIJNS5_26SM100_MMA_F16BF16_2x1SM_SSISL_SL_fLi256ELi128ELNS5_4UMMA5MajorE0ELST_0ELNSS_7ScaleInE0ELSU_0EEEEEENS5_6LayoutINS6_IJSE_SE_SE_EEENS6_IJSM_SM_SM_EEEEENS6_IJNS5_10UnderscoreES11_S11_EEEEENS5_18SM100_TMA_2SM_LOADENS5_14ComposedLayoutINS5_7SwizzleILi3ELi4ELi3EEENS5_18smem_ptr_flag_bitsILi16EEENSX_INS6_IJNSC_ILi8EEESJ_EEENS6_IJSJ_SE_EEEEEEEvNS5_8identityES14_S1E_vS1F_EENS_8epilogue10collective18CollectiveEpilogueINS1H_31Sm100PtrArrayTmaWarpSpecializedILi4ELi2ELi32ELb1ELb0EEEJNS6_IJSI_SI_SJ_EEENS6_IJNSX_ISI_SE_EENSX_INSC_ILi32EEESE_EEEEESL_PNS6_IJSE_lSM_EEESL_S1S_NS1H_6fusion15FusionCallbacksIS1L_NS1T_17LinearCombinationISL_fSL_fLNS_15FloatRoundStyleE2EEES1M_S1Q_JEEENS5_5SM1004TMEM4LOAD26SM100_TMEM_LOAD_16dp256b4xENS5_13SM90_TMA_LOADENS15_IS17_S19_NSX_INS6_IJSJ_S1A_EEENS6_IJSE_SJ_EEEEEEENS5_17SM75_U16x8_LDSM_TENS5_14SM90_TMA_STOREES27_NS5_17SM90_U16x8_STSM_TENS5_39AutoVectorizingCopyWithAssumedAlignmentILi128EEEEEEvvEEEEvNT_6ParamsE --------------------------
	.section	.nv.shared._ZN7cutlass13device_kernelINS_4gemm6kernel13GemmUniversalINS1_17GroupProblemShapeIN4cute5tupleIJiiiEEEEENS1_10collective13CollectiveMmaINS1_40MainloopSm100ArrayTmaUmmaWarpSpecializedILi7ELi8ELi4ENS6_IJNS5_1CILi2EEENSC_ILi1EEESE_EEEEENS6_IJNSC_ILi256EEENSC_ILi128EEENSC_ILi64EEEEEENS_6half_tEPNS6_IJlSE_NSC_ILi0EEEEEESL_SO_NS5_8TiledMMAINS5_8MMA_AtomIJNS5_26SM100_MMA_F16BF16_2x1SM_SSISL_SL_fLi256ELi128ELNS5_4UMMA5MajorE0ELST_0ELNSS_7ScaleInE0ELSU_0EEEEEENS5_6LayoutINS6_IJSE_SE_SE_EEENS6_IJSM_SM_SM_EEEEENS6_IJNS5_10UnderscoreES11_S11_EEEEENS5_18SM100_TMA_2SM_LOADENS5_14ComposedLayoutINS5_7SwizzleILi3ELi4ELi3EEENS5_18smem_ptr_flag_bitsILi16EEENSX_INS6_IJNSC_ILi8EEESJ_EEENS6_IJSJ_SE_EEEEEEEvNS5_8identityES14_S1E_vS1F_EENS_8epilogue10collective18CollectiveEpilogueINS1H_31Sm100PtrArrayTmaWarpSpecializedILi4ELi2ELi32ELb1ELb0EEEJNS6_IJSI_SI_SJ_EEENS6_IJNSX_ISI_SE_EENSX_INSC_ILi32EEESE_EEEEESL_PNS6_IJSE_lSM_EEESL_S1S_NS1H_6fusion15FusionCallbacksIS1L_NS1T_17LinearCombinationISL_fSL_fLNS_15FloatRoundStyleE2EEES1M_S1Q_JEEENS5_5SM1004TMEM4LOAD26SM100_TMEM_LOAD_16dp256b4xENS5_13SM90_TMA_LOADENS15_IS17_S19_NSX_INS6_IJSJ_S1A_EEENS6_IJSE_SJ_EEEEEEENS5_17SM75_U16x8_LDSM_TENS5_14SM90_TMA_STOREES27_NS5_17SM90_U16x8_STSM_TENS5_39AutoVectorizingCopyWithAssumedAlignmentILi128EEEEEEvvEEEEvNT_6ParamsE,"aw",@nobits
	.sectionflags	@""
	.align	16
	.zero		1024


//--------------------- .nv.shared.reserved.0     --------------------------
	.section	.nv.shared.reserved.0,"aw",@nobits
	.weak		__nv_reservedSMEM_offset_0_alias
	.size		__nv_reservedSMEM_offset_0_alias, 0, 64
	.other		__nv_reservedSMEM_offset_0_alias,@"STO_CUDA_RESERVED_SHARED STV_DEFAULT"
__nv_reservedSMEM_offset_0_alias:
	.zero		0
.nv.shared.reserved.0:
	.zero		64
	.weak		__nv_reservedSMEM_tcgen05_partition
	.type		__nv_reservedSMEM_tcgen05_partition,@object
	.size		__nv_reservedSMEM_tcgen05_partition,(.L_0 - __nv_reservedSMEM_tcgen05_partition)
__nv_reservedSMEM_tcgen05_partition:
	.zero		32
.L_0:


//--------------------- .nv.global                --------------------------
	.section	.nv.global,"aw",@nobits
.nv.global:
	.type		_ZN39_INTERNAL_df396c37_4_k_cu_5dcf85c0_27854cute1_E,@object
	.size		_ZN39_INTERNAL_df396c37_4_k_cu_5dcf85c0_27854cute1_E,(_ZN39_INTERNAL_df396c37_4_k_cu_5dcf85c0_27854cuda3std3__45__cpo6cbeginE - _ZN39_INTERNAL_df396c37_4_k_cu_5dcf85c0_27854cute1_E)
_ZN39_INTERNAL_df396c37_4_k_cu_5dcf85c0_27854cute1_E:
	.zero		1
	.type		_ZN39_INTERNAL_df396c37_4_k_cu_5dcf85c0_27854cuda3std3__45__cpo6cbeginE,@object
	.size		_ZN39_INTERNAL_df396c37_4_k_cu_5dcf85c0_27854cuda3std3__45__cpo6cbeginE,(_ZN39_INTERNAL_df396c37_4_k_cu_5dcf85c0_27854cuda3std3__48in_placeE - _ZN39_INTERNAL_df396c37_4_k_cu_5dcf85c0_27854cuda3std3__45__cpo6cbeginE)
_ZN39_INTERNAL_df396c37_4_k_cu_5dcf85c0_27854cuda3std3__45__cpo6cbeginE:
	.zero		1
	.type		_ZN39_INTERNAL_df396c37_4_k_cu_5dcf85c0_27854cuda3std3__48in_placeE,@object
	.size		_ZN39_INTERNAL_df396c37_4_k_cu_5dcf85c0_27854cuda3std3__48in_placeE,(_ZN39_INTERNAL_df396c37_4_k_cu_5dcf85c0_27854cuda3std6ranges3__45__cpo9iter_moveE - _ZN39_INTERNAL_df396c37_4_k_cu_5dcf85c0_27854cuda3std3__48in_placeE)
_ZN39_INTERNAL_df396c37_4_k_cu_5dcf85c0_27854cuda3std3__48in_placeE:
	.zero		1
	.type		_ZN39_INTERNAL_df396c37_4_k_cu_5dcf85c0_27854cuda3std6ranges3__45__cpo9iter_moveE,@object
	.size		_ZN39_INTERNAL_df396c37_4_k_cu_5dcf85c0_27854cuda3std6ranges3__45__cpo9iter_moveE,(_ZN39_INTERNAL_df396c37_4_k_cu_5dcf85c0_27854cuda3std3__45__cpo5beginE - _ZN39_INTERNAL_df396c37_4_k_cu_5dcf85c0_27854cuda3std6ranges3__45__cpo9iter_moveE)
_ZN39_INTERNAL_df396c37_4_k_cu_5dcf85c0_27854cuda3std6ranges3__45__cpo9iter_moveE:
	.zero		1
	.type		_ZN39_INTERNAL_df396c37_4_k_cu_5dcf85c0_27854cuda3std3__45__cpo5beginE,@object
	.size		_ZN39_INTERNAL_df396c37_4_k_cu_5dcf85c0_27854cuda3std3__45__cpo5beginE,(_ZN39_INTERNAL_df396c37_4_k_cu_5dcf85c0_27854cuda3std3__441_GLOBAL__N__df396c37_4_k_cu_5dcf85c0_27856ignoreE - _ZN39_INTERNAL_df396c37_4_k_cu_5dcf85c0_27854cuda3std3__45__cpo5beginE)
_ZN39_INTERNAL_df396c37_4_k_cu_5dcf85c0_27854cuda3std3__45__cpo5beginE:
	.zero		1
	.type		_ZN39_INTERNAL_df396c37_4_k_cu_5dcf85c0_27854cuda3std3__441_GLOBAL__N__df396c37_4_k_cu_5dcf85c0_27856ignoreE,@object
	.size		_ZN39_INTERNAL_df396c37_4_k_cu_5dcf85c0_27854cuda3std3__441_GLOBAL__N__df396c37_4_k_cu_5dcf85c0_27856ignoreE,(_ZN39_INTERNAL_df396c37_4_k_cu_5dcf85c0_27854cute7productE - _ZN39_INTERNAL_df396c37_4_k_cu_5dcf85c0_27854cuda3std3__441_GLOBAL__N__df396c37_4_k_cu_5dcf85c0_27856ignoreE)
_ZN39_INTERNAL_df396c37_4_k_cu_5dcf85c0_27854cuda3std3__441_GLOBAL__N__df396c37_4_k_cu_5dcf85c0_27856ignoreE:
	.zero		1
	.type		_ZN39_INTERNAL_df396c37_4_k_cu_5dcf85c0_27854cute7productE,@object
	.size		_ZN39_INTERNAL_df396c37_4_k_cu_5dcf85c0_27854cute7productE,(_ZN39_INTERNAL_df396c37_4_k_cu_5dcf85c0_27854cuda3std3__45__cpo3endE - _ZN39_INTERNAL_df396c37_4_k_cu_5dcf85c0_27854cute7productE)
_ZN39_INTERNAL_df396c37_4_k_cu_5dcf85c0_27854cute7productE:
	.zero		1
	.type		_ZN39_INTERNAL_df396c37_4_k_cu_5dcf85c0_27854cuda3std3__45__cpo3endE,@object
	.size		_ZN39_INTERNAL_df396c37_4_k_cu_5dcf85c0_27854cuda3std3__45__cpo3endE,(_ZN39_INTERNAL_df396c37_4_k_cu_5dcf85c0_27854cuda3std3__419piecewise_constructE - _ZN39_INTERNAL_df396c37_4_k_cu_5dcf85c0_27854cuda3std3__45__cpo3endE)
_ZN39_INTERNAL_df396c37_4_k_cu_5dcf85c0_27854cuda3std3__45__cpo3endE:
	.zero		1
	.type		_ZN39_INTERNAL_df396c37_4_k_cu_5dcf85c0_27854cuda3std3__419piecewise_constructE,@object
	.size		_ZN39_INTERNAL_df396c37_4_k_cu_5dcf85c0_27854cuda3std3__419piecewise_constructE,(_ZN39_INTERNAL_df396c37_4_k_cu_5dcf85c0_27854cuda3std3__45__cpo4cendE - _ZN39_INTERNAL_df396c37_4_k_cu_5dcf85c0_27854cuda3std3__419piecewise_constructE)
_ZN39_INTERNAL_df396c37_4_k_cu_5dcf85c0_27854cuda3std3__419piecewise_constructE:
	.zero		1
	.type		_ZN39_INTERNAL_df396c37_4_k_cu_5dcf85c0_27854cuda3std3__45__cpo4cendE,@object
	.size		_ZN39_INTERNAL_df396c37_4_k_cu_5dcf85c0_27854cuda3std3__45__cpo4cendE,(_ZN39_INTERNAL_df396c37_4_k_cu_5dcf85c0_27854cuda3std6ranges3__45__cpo4swapE - _ZN39_INTERNAL_df396c37_4_k_cu_5dcf85c0_27854cuda3std3__45__cpo4cendE)
_ZN39_INTERNAL_df396c37_4_k_cu_5dcf85c0_27854cuda3std3__45__cpo4cendE:
	.zero		1
	.type		_ZN39_INTERNAL_df396c37_4_k_cu_5dcf85c0_27854cuda3std6ranges3__45__cpo4swapE,@object
	.size		_ZN39_INTERNAL_df396c37_4_k_cu_5dcf85c0_27854cuda3std6ranges3__45__cpo4swapE,(.L_10 - _ZN39_INTERNAL_df396c37_4_k_cu_5dcf85c0_27854cuda3std6ranges3__45__cpo4swapE)
_ZN39_INTERNAL_df396c37_4_k_cu_5dcf85c0_27854cuda3std6ranges3__45__cpo4swapE:
	.zero		1
.L_10:


//--------------------- .nv.constant0._ZN7cutlass13device_kernelINS_4gemm6kernel13GemmUniversalINS1_17GroupProblemShapeIN4cute5tupleIJiiiEEEEENS1_10collective13CollectiveMmaINS1_40MainloopSm100ArrayTmaUmmaWarpSpecializedILi7ELi8ELi4ENS6_IJNS5_1CILi2EEENSC_ILi1EEESE_EEEEENS6_IJNSC_ILi256EEENSC_ILi128EEENSC_ILi64EEEEEENS_6half_tEPNS6_IJlSE_NSC_ILi0EEEEEESL_SO_NS5_8TiledMMAINS5_8MMA_AtomIJNS5_26SM100_MMA_F16BF16_2x1SM_SSISL_SL_fLi256ELi128ELNS5_4UMMA5MajorE0ELST_0ELNSS_7ScaleInE0ELSU_0EEEEEENS5_6LayoutINS6_IJSE_SE_SE_EEENS6_IJSM_SM_SM_EEEEENS6_IJNS5_10UnderscoreES11_S11_EEEEENS5_18SM100_TMA_2SM_LOADENS5_14ComposedLayoutINS5_7SwizzleILi3ELi4ELi3EEENS5_18smem_ptr_flag_bitsILi16EEENSX_INS6_IJNSC_ILi8EEESJ_EEENS6_IJSJ_SE_EEEEEEEvNS5_8identityES14_S1E_vS1F_EENS_8epilogue10collective18CollectiveEpilogueINS1H_31Sm100PtrArrayTmaWarpSpecializedILi4ELi2ELi32ELb1ELb0EEEJNS6_IJSI_SI_SJ_EEENS6_IJNSX_ISI_SE_EENSX_INSC_ILi32EEESE_EEEEESL_PNS6_IJSE_lSM_EEESL_S1S_NS1H_6fusion15FusionCallbacksIS1L_NS1T_17LinearCombinationISL_fSL_fLNS_15FloatRoundStyleE2EEES1M_S1Q_JEEENS5_5SM1004TMEM4LOAD26SM100_TMEM_LOAD_16dp256b4xENS5_13SM90_TMA_LOADENS15_IS17_S19_NSX_INS6_IJSJ_S1A_EEENS6_IJSE_SJ_EEEEEEENS5_17SM75_U16x8_LDSM_TENS5_14SM90_TMA_STOREES27_NS5_17SM90_U16x8_STSM_TENS5_39AutoVectorizingCopyWithAssumedAlignmentILi128EEEEEEvvEEEEvNT_6ParamsE --------------------------
	.section	.nv.constant0._ZN7cutlass13device_kernelINS_4gemm6kernel13GemmUniversalINS1_17GroupProblemShapeIN4cute5tupleIJiiiEEEEENS1_10collective13CollectiveMmaINS1_40MainloopSm100ArrayTmaUmmaWarpSpecializedILi7ELi8ELi4ENS6_IJNS5_1CILi2EEENSC_ILi1EEESE_EEEEENS6_IJNSC_ILi256EEENSC_ILi128EEENSC_ILi64EEEEEENS_6half_tEPNS6_IJlSE_NSC_ILi0EEEEEESL_SO_NS5_8TiledMMAINS5_8MMA_AtomIJNS5_26SM100_MMA_F16BF16_2x1SM_SSISL_SL_fLi256ELi128ELNS5_4UMMA5MajorE0ELST_0ELNSS_7ScaleInE0ELSU_0EEEEEENS5_6LayoutINS6_IJSE_SE_SE_EEENS6_IJSM_SM_SM_EEEEENS6_IJNS5_10UnderscoreES11_S11_EEEEENS5_18SM100_TMA_2SM_LOADENS5_14ComposedLayoutINS5_7SwizzleILi3ELi4ELi3EEENS5_18smem_ptr_flag_bitsILi16EEENSX_INS6_IJNSC_ILi8EEESJ_EEENS6_IJSJ_SE_EEEEEEEvNS5_8identityES14_S1E_vS1F_EENS_8epilogue10collective18CollectiveEpilogueINS1H_31Sm100PtrArrayTmaWarpSpecializedILi4ELi2ELi32ELb1ELb0EEEJNS6_IJSI_SI_SJ_EEENS6_IJNSX_ISI_SE_EENSX_INSC_ILi32EEESE_EEEEESL_PNS6_IJSE_lSM_EEESL_S1S_NS1H_6fusion15FusionCallbacksIS1L_NS1T_17LinearCombinationISL_fSL_fLNS_15FloatRoundStyleE2EEES1M_S1Q_JEEENS5_5SM1004TMEM4LOAD26SM100_TMEM_LOAD_16dp256b4xENS5_13SM90_TMA_LOADENS15_IS17_S19_NSX_INS6_IJSJ_S1A_EEENS6_IJSE_SJ_EEEEEEENS5_17SM75_U16x8_LDSM_TENS5_14SM90_TMA_STOREES27_NS5_17SM90_U16x8_STSM_TENS5_39AutoVectorizingCopyWithAssumedAlignmentILi128EEEEEEvvEEEEvNT_6ParamsE,"a",@progbits
	.sectionflags	@""
	.align	4
.nv.constant0._ZN7cutlass13device_kernelINS_4gemm6kernel13GemmUniversalINS1_17GroupProblemShapeIN4cute5tupleIJiiiEEEEENS1_10collective13CollectiveMmaINS1_40MainloopSm100ArrayTmaUmmaWarpSpecializedILi7ELi8ELi4ENS6_IJNS5_1CILi2EEENSC_ILi1EEESE_EEEEENS6_IJNSC_ILi256EEENSC_ILi128EEENSC_ILi64EEEEEENS_6half_tEPNS6_IJlSE_NSC_ILi0EEEEEESL_SO_NS5_8TiledMMAINS5_8MMA_AtomIJNS5_26SM100_MMA_F16BF16_2x1SM_SSISL_SL_fLi256ELi128ELNS5_4UMMA5MajorE0ELST_0ELNSS_7ScaleInE0ELSU_0EEEEEENS5_6LayoutINS6_IJSE_SE_SE_EEENS6_IJSM_SM_SM_EEEEENS6_IJNS5_10UnderscoreES11_S11_EEEEENS5_18SM100_TMA_2SM_LOADENS5_14ComposedLayoutINS5_7SwizzleILi3ELi4ELi3EEENS5_18smem_ptr_flag_bitsILi16EEENSX_INS6_IJNSC_ILi8EEESJ_EEENS6_IJSJ_SE_EEEEEEEvNS5_8identityES14_S1E_vS1F_EENS_8epilogue10collective18CollectiveEpilogueINS1H_31Sm100PtrArrayTmaWarpSpecializedILi4ELi2ELi32ELb1ELb0EEEJNS6_IJSI_SI_SJ_EEENS6_IJNSX_ISI_SE_EENSX_INSC_ILi32EEESE_EEEEESL_PNS6_IJSE_lSM_EEESL_S1S_NS1H_6fusion15FusionCallbacksIS1L_NS1T_17LinearCombinationISL_fSL_fLNS_15FloatRoundStyleE2EEES1M_S1Q_JEEENS5_5SM1004TMEM4LOAD26SM100_TMEM_LOAD_16dp256b4xENS5_13SM90_TMA_LOADENS15_IS17_S19_NSX_INS6_IJSJ_S1A_EEENS6_IJSE_SJ_EEEEEEENS5_17SM75_U16x8_LDSM_TENS5_14SM90_TMA_STOREES27_NS5_17SM90_U16x8_STSM_TENS5_39AutoVectorizingCopyWithAssumedAlignmentILi128EEEEEEvvEEEEvNT_6ParamsE:
	.zero		3200


//--------------------- SYMBOLS --------------------------

	.type		.nv.reservedSmem.offset0,@object
	.size		.nv.reservedSmem.offset0,0x4
	.type		.nv.reservedSmem.cap,@object
	.size		.nv.reservedSmem.cap,0x4
	.type		__assertfail,@function
